	.target	sm_100a

	.elftype	@"ET_EXEC"


//--------------------- .note.nv.tkinfo           --------------------------
	.section	.note.nv.tkinfo,"",@"SHT_NOTE"
	.sectionflags	@"SHF_NOTE_NV_TKINFO"
	.tkinfo
        /*0018*/ 	.word	0x00000002
        /*0030*/ 	.string	""
        /*0030*/ 	.string	"ptxas"
        /*0030*/ 	.string	"Cuda compilation tools, release 13.0, V13.0.88"
        /*0030*/ 	.string	"Build cuda_13.0.r13.0/compiler.36424714_0"
        /*0030*/ 	.string	"-arch sm_100a -m 64 "



//--------------------- .note.nv.cuinfo           --------------------------
	.section	.note.nv.cuinfo,"",@"SHT_NOTE"
	.sectionflags	@"SHF_NOTE_NV_CUINFO"
        /*0018*/ 	.short	0x0002
        /*001a*/ 	.short	0x0064
        /*001c*/ 	.short	0x0082
	.zero		2


//--------------------- .nv.info                  --------------------------
	.section	.nv.info,"",@"SHT_CUDA_INFO"
	.align	4


	//----- nvinfo : EIATTR_REGCOUNT
	.align		4
        /*0000*/ 	.byte	0x04, 0x2f
        /*0002*/ 	.short	(.L_29 - .L_28)
	.align		4
.L_28:
        /*0004*/ 	.word	index@(_ZN2at6native54_GLOBAL__N__aa9a477a_21_UpSampleBilinear2d_cu_607db5e334upsample_bilinear2d_nhwc_out_frameIddEEvT0_S3_biiiiiPKT_PS4_i)
        /*0008*/ 	.word	0x00000020


	//----- nvinfo : EIATTR_FRAME_SIZE
	.align		4
.L_29:
        /*000c*/ 	.byte	0x04, 0x11
        /*000e*/ 	.short	(.L_31 - .L_30)
	.align		4
.L_30:
        /*0010*/ 	.word	index@(_ZN2at6native54_GLOBAL__N__aa9a477a_21_UpSampleBilinear2d_cu_607db5e334upsample_bilinear2d_nhwc_out_frameIddEEvT0_S3_biiiiiPKT_PS4_i)
        /*0014*/ 	.word	0x00000000


	//----- nvinfo : EIATTR_REGCOUNT
	.align		4
.L_31:
        /*0018*/ 	.byte	0x04, 0x2f
        /*001a*/ 	.short	(.L_33 - .L_32)
	.align		4
.L_32:
        /*001c*/ 	.word	index@(_ZN2at6native54_GLOBAL__N__aa9a477a_21_UpSampleBilinear2d_cu_607db5e329upsample_bilinear2d_out_frameIddEEviT0_S3_bNS_27GenericPackedTensorAccessorIKT_Lm4ENS_16DefaultPtrTraitsElEENS4_IS5_Lm4ES7_lEE)
        /*0020*/ 	.word	0x00000040


	//----- nvinfo : EIATTR_FRAME_SIZE
	.align		4
.L_33:
        /*0024*/ 	.byte	0x04, 0x11
        /*0026*/ 	.short	(.L_35 - .L_34)
	.align		4
.L_34:
        /*0028*/ 	.word	index@(_ZN2at6native54_GLOBAL__N__aa9a477a_21_UpSampleBilinear2d_cu_607db5e329upsample_bilinear2d_out_frameIddEEviT0_S3_bNS_27GenericPackedTensorAccessorIKT_Lm4ENS_16DefaultPtrTraitsElEENS4_IS5_Lm4ES7_lEE)
        /*002c*/ 	.word	0x00000070


	//----- nvinfo : EIATTR_REGCOUNT
	.align		4
.L_35:
        /*0030*/ 	.byte	0x04, 0x2f
        /*0032*/ 	.short	(.L_37 - .L_36)
	.align		4
.L_36:
        /*0034*/ 	.word	index@(_ZN2at6native54_GLOBAL__N__aa9a477a_21_UpSampleBilinear2d_cu_607db5e334upsample_bilinear2d_nhwc_out_frameIffEEvT0_S3_biiiiiPKT_PS4_i)
        /*0038*/ 	.word	0x0000001e


	//----- nvinfo : EIATTR_FRAME_SIZE
	.align		4
.L_37:
        /*003c*/ 	.byte	0x04, 0x11
        /*003e*/ 	.short	(.L_39 - .L_38)
	.align		4
.L_38:
        /*0040*/ 	.word	index@(_ZN2at6native54_GLOBAL__N__aa9a477a_21_UpSampleBilinear2d_cu_607db5e334upsample_bilinear2d_nhwc_out_frameIffEEvT0_S3_biiiiiPKT_PS4_i)
        /*0044*/ 	.word	0x00000000


	//----- nvinfo : EIATTR_REGCOUNT
	.align		4
.L_39:
        /*0048*/ 	.byte	0x04, 0x2f
        /*004a*/ 	.short	(.L_41 - .L_40)
	.align		4
.L_40:
        /*004c*/ 	.word	index@(_ZN2at6native54_GLOBAL__N__aa9a477a_21_UpSampleBilinear2d_cu_607db5e329upsample_bilinear2d_out_frameIffEEviT0_S3_bNS_27GenericPackedTensorAccessorIKT_Lm4ENS_16DefaultPtrTraitsElEENS4_IS5_Lm4ES7_lEE)
        /*0050*/ 	.word	0x00000040


	//----- nvinfo : EIATTR_FRAME_SIZE
	.align		4
.L_41:
        /*0054*/ 	.byte	0x04, 0x11
        /*0056*/ 	.short	(.L_43 - .L_42)
	.align		4
.L_42:
        /*0058*/ 	.word	index@(_ZN2at6native54_GLOBAL__N__aa9a477a_21_UpSampleBilinear2d_cu_607db5e329upsample_bilinear2d_out_frameIffEEviT0_S3_bNS_27GenericPackedTensorAccessorIKT_Lm4ENS_16DefaultPtrTraitsElEENS4_IS5_Lm4ES7_lEE)
        /*005c*/ 	.word	0x00000050


	//----- nvinfo : EIATTR_REGCOUNT
	.align		4
.L_43:
        /*0060*/ 	.byte	0x04, 0x2f
        /*0062*/ 	.short	(.L_45 - .L_44)
	.align		4
.L_44:
        /*0064*/ 	.word	index@(_ZN2at6native54_GLOBAL__N__aa9a477a_21_UpSampleBilinear2d_cu_607db5e334upsample_bilinear2d_nhwc_out_frameIN3c104HalfEfEEvT0_S5_biiiiiPKT_PS6_i)
        /*0068*/ 	.word	0x0000001e


	//----- nvinfo : EIATTR_FRAME_SIZE
	.align		4
.L_45:
        /*006c*/ 	.byte	0x04, 0x11
        /*006e*/ 	.short	(.L_47 - .L_46)
	.align		4
.L_46:
        /*0070*/ 	.word	index@(_ZN2at6native54_GLOBAL__N__aa9a477a_21_UpSampleBilinear2d_cu_607db5e334upsample_bilinear2d_nhwc_out_frameIN3c104HalfEfEEvT0_S5_biiiiiPKT_PS6_i)
        /*0074*/ 	.word	0x00000000


	//----- nvinfo : EIATTR_REGCOUNT
	.align		4
.L_47:
        /*0078*/ 	.byte	0x04, 0x2f
        /*007a*/ 	.short	(.L_49 - .L_48)
	.align		4
.L_48:
        /*007c*/ 	.word	index@(_ZN2at6native54_GLOBAL__N__aa9a477a_21_UpSampleBilinear2d_cu_607db5e329upsample_bilinear2d_out_frameIN3c104HalfEfEEviT0_S5_bNS_27GenericPackedTensorAccessorIKT_Lm4ENS_16DefaultPtrTraitsElEENS6_IS7_Lm4ES9_lEE)
        /*0080*/ 	.word	0x00000040


	//----- nvinfo : EIATTR_FRAME_SIZE
	.align		4
.L_49:
        /*0084*/ 	.byte	0x04, 0x11
        /*0086*/ 	.short	(.L_51 - .L_50)
	.align		4
.L_50:
        /*0088*/ 	.word	index@(_ZN2at6native54_GLOBAL__N__aa9a477a_21_UpSampleBilinear2d_cu_607db5e329upsample_bilinear2d_out_frameIN3c104HalfEfEEviT0_S5_bNS_27GenericPackedTensorAccessorIKT_Lm4ENS_16DefaultPtrTraitsElEENS6_IS7_Lm4ES9_lEE)
        /*008c*/ 	.word	0x00000000


	//----- nvinfo : EIATTR_REGCOUNT
	.align		4
.L_51:
        /*0090*/ 	.byte	0x04, 0x2f
        /*0092*/ 	.short	(.L_53 - .L_52)
	.align		4
.L_52:
        /*0094*/ 	.word	index@(_ZN2at6native54_GLOBAL__N__aa9a477a_21_UpSampleBilinear2d_cu_607db5e334upsample_bilinear2d_nhwc_out_frameIN3c108BFloat16EfEEvT0_S5_biiiiiPKT_PS6_i)
        /*0098*/ 	.word	0x0000001e


	//----- nvinfo : EIATTR_FRAME_SIZE
	.align		4
.L_53:
        /*009c*/ 	.byte	0x04, 0x11
        /*009e*/ 	.short	(.L_55 - .L_54)
	.align		4
.L_54:
        /*00a0*/ 	.word	index@(_ZN2at6native54_GLOBAL__N__aa9a477a_21_UpSampleBilinear2d_cu_607db5e334upsample_bilinear2d_nhwc_out_frameIN3c108BFloat16EfEEvT0_S5_biiiiiPKT_PS6_i)
        /*00a4*/ 	.word	0x00000000


	//----- nvinfo : EIATTR_REGCOUNT
	.align		4
.L_55:
        /*00a8*/ 	.byte	0x04, 0x2f
        /*00aa*/ 	.short	(.L_57 - .L_56)
	.align		4
.L_56:
        /*00ac*/ 	.word	index@(_ZN2at6native54_GLOBAL__N__aa9a477a_21_UpSampleBilinear2d_cu_607db5e329upsample_bilinear2d_out_frameIN3c108BFloat16EfEEviT0_S5_bNS_27GenericPackedTensorAccessorIKT_Lm4ENS_16DefaultPtrTraitsElEENS6_IS7_Lm4ES9_lEE)
        /*00b0*/ 	.word	0x00000040


	//----- nvinfo : EIATTR_FRAME_SIZE
	.align		4
.L_57:
        /*00b4*/ 	.byte	0x04, 0x11
        /*00b6*/ 	.short	(.L_59 - .L_58)
	.align		4
.L_58:
        /*00b8*/ 	.word	index@(_ZN2at6native54_GLOBAL__N__aa9a477a_21_UpSampleBilinear2d_cu_607db5e329upsample_bilinear2d_out_frameIN3c108BFloat16EfEEviT0_S5_bNS_27GenericPackedTensorAccessorIKT_Lm4ENS_16DefaultPtrTraitsElEENS6_IS7_Lm4ES9_lEE)
        /*00bc*/ 	.word	0x00000000


	//----- nvinfo : EIATTR_REGCOUNT
	.align		4
.L_59:
        /*00c0*/ 	.byte	0x04, 0x2f
        /*00c2*/ 	.short	(.L_61 - .L_60)
	.align		4
.L_60:
        /*00c4*/ 	.word	index@(_ZN2at6native54_GLOBAL__N__aa9a477a_21_UpSampleBilinear2d_cu_607db5e343upsample_bilinear2d_backward_nhwc_out_frameIddEEviiiiT0_S3_bPT_PKS4_imm)
        /*00c8*/ 	.word	0x00000020


	//----- nvinfo : EIATTR_FRAME_SIZE
	.align		4
.L_61:
        /*00cc*/ 	.byte	0x04, 0x11
        /*00ce*/ 	.short	(.L_63 - .L_62)
	.align		4
.L_62:
        /*00d0*/ 	.word	index@(_ZN2at6native54_GLOBAL__N__aa9a477a_21_UpSampleBilinear2d_cu_607db5e343upsample_bilinear2d_backward_nhwc_out_frameIddEEviiiiT0_S3_bPT_PKS4_imm)
        /*00d4*/ 	.word	0x00000000


	//----- nvinfo : EIATTR_REGCOUNT
	.align		4
.L_63:
        /*00d8*/ 	.byte	0x04, 0x2f
        /*00da*/ 	.short	(.L_65 - .L_64)
	.align		4
.L_64:
        /*00dc*/ 	.word	index@(_ZN2at6native54_GLOBAL__N__aa9a477a_21_UpSampleBilinear2d_cu_607db5e338upsample_bilinear2d_backward_out_frameIddEEvmiiiiT0_S3_bPT_PKS4_)
        /*00e0*/ 	.word	0x0000001d


	//----- nvinfo : EIATTR_FRAME_SIZE
	.align		4
.L_65:
        /*00e4*/ 	.byte	0x04, 0x11
        /*00e6*/ 	.short	(.L_67 - .L_66)
	.align		4
.L_66:
        /*00e8*/ 	.word	index@($__internal_23_$__cuda_sm20_div_u64)
        /*00ec*/ 	.word	0x00000000


	//----- nvinfo : EIATTR_FRAME_SIZE
	.align		4
.L_67:
        /*00f0*/ 	.byte	0x04, 0x11
        /*00f2*/ 	.short	(.L_69 - .L_68)
	.align		4
.L_68:
        /*00f4*/ 	.word	index@(_ZN2at6native54_GLOBAL__N__aa9a477a_21_UpSampleBilinear2d_cu_607db5e338upsample_bilinear2d_backward_out_frameIddEEvmiiiiT0_S3_bPT_PKS4_)
        /*00f8*/ 	.word	0x00000000


	//----- nvinfo : EIATTR_REGCOUNT
	.align		4
.L_69:
        /*00fc*/ 	.byte	0x04, 0x2f
        /*00fe*/ 	.short	(.L_71 - .L_70)
	.align		4
.L_70:
        /*0100*/ 	.word	index@(_ZN2at6native54_GLOBAL__N__aa9a477a_21_UpSampleBilinear2d_cu_607db5e343upsample_bilinear2d_backward_nhwc_out_frameIffEEviiiiT0_S3_bPT_PKS4_imm)
        /*0104*/ 	.word	0x0000001a


	//----- nvinfo : EIATTR_FRAME_SIZE
	.align		4
.L_71:
        /*0108*/ 	.byte	0x04, 0x11
        /*010a*/ 	.short	(.L_73 - .L_72)
	.align		4
.L_72:
        /*010c*/ 	.word	index@(_ZN2at6native54_GLOBAL__N__aa9a477a_21_UpSampleBilinear2d_cu_607db5e343upsample_bilinear2d_backward_nhwc_out_frameIffEEviiiiT0_S3_bPT_PKS4_imm)
        /*0110*/ 	.word	0x00000000


	//----- nvinfo : EIATTR_REGCOUNT
	.align		4
.L_73:
        /*0114*/ 	.byte	0x04, 0x2f
        /*0116*/ 	.short	(.L_75 - .L_74)
	.align		4
.L_74:
        /*0118*/ 	.word	index@(_ZN2at6native54_GLOBAL__N__aa9a477a_21_UpSampleBilinear2d_cu_607db5e338upsample_bilinear2d_backward_out_frameIffEEvmiiiiT0_S3_bPT_PKS4_)
        /*011c*/ 	.word	0x0000001e


	//----- nvinfo : EIATTR_FRAME_SIZE
	.align		4
.L_75:
        /*0120*/ 	.byte	0x04, 0x11
        /*0122*/ 	.short	(.L_77 - .L_76)
	.align		4
.L_76:
        /*0124*/ 	.word	index@($__internal_22_$__cuda_sm20_div_u64)
        /*0128*/ 	.word	0x00000000


	//----- nvinfo : EIATTR_FRAME_SIZE
	.align		4
.L_77:
        /*012c*/ 	.byte	0x04, 0x11
        /*012e*/ 	.short	(.L_79 - .L_78)
	.align		4
.L_78:
        /*0130*/ 	.word	index@(_ZN2at6native54_GLOBAL__N__aa9a477a_21_UpSampleBilinear2d_cu_607db5e338upsample_bilinear2d_backward_out_frameIffEEvmiiiiT0_S3_bPT_PKS4_)
        /*0134*/ 	.word	0x00000000


	//----- nvinfo : EIATTR_REGCOUNT
	.align		4
.L_79:
        /*0138*/ 	.byte	0x04, 0x2f
        /*013a*/ 	.short	(.L_81 - .L_80)
	.align		4
.L_80:
        /*013c*/ 	.word	index@(_ZN2at6native54_GLOBAL__N__aa9a477a_21_UpSampleBilinear2d_cu_607db5e343upsample_bilinear2d_backward_nhwc_out_frameIN3c104HalfEfEEviiiiT0_S5_bPT_PKS6_imm)
        /*0140*/ 	.word	0x00000020


	//----- nvinfo : EIATTR_FRAME_SIZE
	.align		4
.L_81:
        /*0144*/ 	.byte	0x04, 0x11
        /*0146*/ 	.short	(.L_83 - .L_82)
	.align		4
.L_82:
        /*0148*/ 	.word	index@(_ZN2at6native54_GLOBAL__N__aa9a477a_21_UpSampleBilinear2d_cu_607db5e343upsample_bilinear2d_backward_nhwc_out_frameIN3c104HalfEfEEviiiiT0_S5_bPT_PKS6_imm)
        /*014c*/ 	.word	0x00000000


	//----- nvinfo : EIATTR_REGCOUNT
	.align		4
.L_83:
        /*0150*/ 	.byte	0x04, 0x2f
        /*0152*/ 	.short	(.L_85 - .L_84)
	.align		4
.L_84:
        /*0154*/ 	.word	index@(_ZN2at6native54_GLOBAL__N__aa9a477a_21_UpSampleBilinear2d_cu_607db5e338upsample_bilinear2d_backward_out_frameIN3c104HalfEfEEvmiiiiT0_S5_bPT_PKS6_)
        /*0158*/ 	.word	0x00000020


	//----- nvinfo : EIATTR_FRAME_SIZE
	.align		4
.L_85:
        /*015c*/ 	.byte	0x04, 0x11
        /*015e*/ 	.short	(.L_87 - .L_86)
	.align		4
.L_86:
        /*0160*/ 	.word	index@($__internal_21_$__cuda_sm20_div_u64)
        /*0164*/ 	.word	0x00000000


	//----- nvinfo : EIATTR_FRAME_SIZE
	.align		4
.L_87:
        /*0168*/ 	.byte	0x04, 0x11
        /*016a*/ 	.short	(.L_89 - .L_88)
	.align		4
.L_88:
        /*016c*/ 	.word	index@(_ZN2at6native54_GLOBAL__N__aa9a477a_21_UpSampleBilinear2d_cu_607db5e338upsample_bilinear2d_backward_out_frameIN3c104HalfEfEEvmiiiiT0_S5_bPT_PKS6_)
        /*0170*/ 	.word	0x00000000


	//----- nvinfo : EIATTR_REGCOUNT
	.align		4
.L_89:
        /*0174*/ 	.byte	0x04, 0x2f
        /*0176*/ 	.short	(.L_91 - .L_90)
	.align		4
.L_90:
        /*0178*/ 	.word	index@(_ZN2at6native54_GLOBAL__N__aa9a477a_21_UpSampleBilinear2d_cu_607db5e343upsample_bilinear2d_backward_nhwc_out_frameIN3c108BFloat16EfEEviiiiT0_S5_bPT_PKS6_imm)
        /*017c*/ 	.word	0x0000001e


	//----- nvinfo : EIATTR_FRAME_SIZE
	.align		4
.L_91:
        /*0180*/ 	.byte	0x04, 0x11
        /*0182*/ 	.short	(.L_93 - .L_92)
	.align		4
.L_92:
        /*0184*/ 	.word	index@(_ZN2at6native54_GLOBAL__N__aa9a477a_21_UpSampleBilinear2d_cu_607db5e343upsample_bilinear2d_backward_nhwc_out_frameIN3c108BFloat16EfEEviiiiT0_S5_bPT_PKS6_imm)
        /*0188*/ 	.word	0x00000000


	//----- nvinfo : EIATTR_REGCOUNT
	.align		4
.L_93:
        /*018c*/ 	.byte	0x04, 0x2f
        /*018e*/ 	.short	(.L_95 - .L_94)
	.align		4
.L_94:
        /*0190*/ 	.word	index@(_ZN2at6native54_GLOBAL__N__aa9a477a_21_UpSampleBilinear2d_cu_607db5e338upsample_bilinear2d_backward_out_frameIN3c108BFloat16EfEEvmiiiiT0_S5_bPT_PKS6_)
        /*0194*/ 	.word	0x00000020


	//----- nvinfo : EIATTR_FRAME_SIZE
	.align		4
.L_95:
        /*0198*/ 	.byte	0x04, 0x11
        /*019a*/ 	.short	(.L_97 - .L_96)
	.align		4
.L_96:
        /*019c*/ 	.word	index@($__internal_20_$__cuda_sm20_div_u64)
        /*01a0*/ 	.word	0x00000000


	//----- nvinfo : EIATTR_FRAME_SIZE
	.align		4
.L_97:
        /*01a4*/ 	.byte	0x04, 0x11
        /*01a6*/ 	.short	(.L_99 - .L_98)
	.align		4
.L_98:
        /*01a8*/ 	.word	index@(_ZN2at6native54_GLOBAL__N__aa9a477a_21_UpSampleBilinear2d_cu_607db5e338upsample_bilinear2d_backward_out_frameIN3c108BFloat16EfEEvmiiiiT0_S5_bPT_PKS6_)
        /*01ac*/ 	.word	0x00000000


	//----- nvinfo : EIATTR_REGCOUNT
	.align		4
.L_99:
        /*01b0*/ 	.byte	0x04, 0x2f
        /*01b2*/ 	.short	(.L_101 - .L_100)
	.align		4
.L_100:
        /*01b4*/ 	.word	index@(_ZN2at6native54_GLOBAL__N__aa9a477a_21_UpSampleBilinear2d_cu_607db5e327upsample_gen2d_aa_out_frameIddNS0_18upsample_antialias21BilinearFilterFunctorEEEvT0_S5_NS_27GenericPackedTensorAccessorIKT_Lm4ENS_16DefaultPtrTraitsElEENS6_IS7_Lm4ES9_lEERKT1_)
        /*01b8*/ 	.word	0x00000030


	//----- nvinfo : EIATTR_FRAME_SIZE
	.align		4
.L_101:
        /*01bc*/ 	.byte	0x04, 0x11
        /*01be*/ 	.short	(.L_103 - .L_102)
	.align		4
.L_102:
        /*01c0*/ 	.word	index@($__internal_19_$__cuda_sm20_div_rn_f64_full)
        /*01c4*/ 	.word	0x00000000


	//----- nvinfo : EIATTR_FRAME_SIZE
	.align		4
.L_103:
        /*01c8*/ 	.byte	0x04, 0x11
        /*01ca*/ 	.short	(.L_105 - .L_104)
	.align		4
.L_104:
        /*01cc*/ 	.word	index@($__internal_18_$__cuda_sm20_dblrcp_rn_slowpath_v3)
        /*01d0*/ 	.word	0x00000000


	//----- nvinfo : EIATTR_FRAME_SIZE
	.align		4
.L_105:
        /*01d4*/ 	.byte	0x04, 0x11
        /*01d6*/ 	.short	(.L_107 - .L_106)
	.align		4
.L_106:
        /*01d8*/ 	.word	index@(_ZN2at6native54_GLOBAL__N__aa9a477a_21_UpSampleBilinear2d_cu_607db5e327upsample_gen2d_aa_out_frameIddNS0_18upsample_antialias21BilinearFilterFunctorEEEvT0_S5_NS_27GenericPackedTensorAccessorIKT_Lm4ENS_16DefaultPtrTraitsElEENS6_IS7_Lm4ES9_lEERKT1_)
        /*01dc*/ 	.word	0x00000000


	//----- nvinfo : EIATTR_REGCOUNT
	.align		4
.L_107:
        /*01e0*/ 	.byte	0x04, 0x2f
        /*01e2*/ 	.short	(.L_109 - .L_108)
	.align		4
.L_108:
        /*01e4*/ 	.word	index@(_ZN2at6native54_GLOBAL__N__aa9a477a_21_UpSampleBilinear2d_cu_607db5e327upsample_gen2d_aa_out_frameIffNS0_18upsample_antialias21BilinearFilterFunctorEEEvT0_S5_NS_27GenericPackedTensorAccessorIKT_Lm4ENS_16DefaultPtrTraitsElEENS6_IS7_Lm4ES9_lEERKT1_)
        /*01e8*/ 	.word	0x00000028


	//----- nvinfo : EIATTR_FRAME_SIZE
	.align		4
.L_109:
        /*01ec*/ 	.byte	0x04, 0x11
        /*01ee*/ 	.short	(.L_111 - .L_110)
	.align		4
.L_110:
        /*01f0*/ 	.word	index@($__internal_17_$__cuda_sm20_dblrcp_rn_slowpath_v3)
        /*01f4*/ 	.word	0x00000000


	//----- nvinfo : EIATTR_FRAME_SIZE
	.align		4
.L_111:
        /*01f8*/ 	.byte	0x04, 0x11
        /*01fa*/ 	.short	(.L_113 - .L_112)
	.align		4
.L_112:
        /*01fc*/ 	.word	index@(_ZN2at6native54_GLOBAL__N__aa9a477a_21_UpSampleBilinear2d_cu_607db5e327upsample_gen2d_aa_out_frameIffNS0_18upsample_antialias21BilinearFilterFunctorEEEvT0_S5_NS_27GenericPackedTensorAccessorIKT_Lm4ENS_16DefaultPtrTraitsElEENS6_IS7_Lm4ES9_lEERKT1_)
        /*0200*/ 	.word	0x00000000


	//----- nvinfo : EIATTR_REGCOUNT
	.align		4
.L_113:
        /*0204*/ 	.byte	0x04, 0x2f
        /*0206*/ 	.short	(.L_115 - .L_114)
	.align		4
.L_114:
        /*0208*/ 	.word	index@(_ZN2at6native54_GLOBAL__N__aa9a477a_21_UpSampleBilinear2d_cu_607db5e327upsample_gen2d_aa_out_frameIN3c104HalfEfNS0_18upsample_antialias21BilinearFilterFunctorEEEvT0_S7_NS_27GenericPackedTensorAccessorIKT_Lm4ENS_16DefaultPtrTraitsElEENS8_IS9_Lm4ESB_lEERKT1_)
        /*020c*/ 	.word	0x00000028


	//----- nvinfo : EIATTR_FRAME_SIZE
	.align		4
.L_115:
        /*0210*/ 	.byte	0x04, 0x11
        /*0212*/ 	.short	(.L_117 - .L_116)
	.align		4
.L_116:
        /*0214*/ 	.word	index@($__internal_16_$__cuda_sm20_dblrcp_rn_slowpath_v3)
        /*0218*/ 	.word	0x00000000


	//----- nvinfo : EIATTR_FRAME_SIZE
	.align		4
.L_117:
        /*021c*/ 	.byte	0x04, 0x11
        /*021e*/ 	.short	(.L_119 - .L_118)
	.align		4
.L_118:
        /*0220*/ 	.word	index@(_ZN2at6native54_GLOBAL__N__aa9a477a_21_UpSampleBilinear2d_cu_607db5e327upsample_gen2d_aa_out_frameIN3c104HalfEfNS0_18upsample_antialias21BilinearFilterFunctorEEEvT0_S7_NS_27GenericPackedTensorAccessorIKT_Lm4ENS_16DefaultPtrTraitsElEENS8_IS9_Lm4ESB_lEERKT1_)
        /*0224*/ 	.word	0x00000000


	//----- nvinfo : EIATTR_REGCOUNT
	.align		4
.L_119:
        /*0228*/ 	.byte	0x04, 0x2f
        /*022a*/ 	.short	(.L_121 - .L_120)
	.align		4
.L_120:
        /*022c*/ 	.word	index@(_ZN2at6native54_GLOBAL__N__aa9a477a_21_UpSampleBilinear2d_cu_607db5e327upsample_gen2d_aa_out_frameIN3c108BFloat16EfNS0_18upsample_antialias21BilinearFilterFunctorEEEvT0_S7_NS_27GenericPackedTensorAccessorIKT_Lm4ENS_16DefaultPtrTraitsElEENS8_IS9_Lm4ESB_lEERKT1_)
        /*0230*/ 	.word	0x00000028


	//----- nvinfo : EIATTR_FRAME_SIZE
	.align		4
.L_121:
        /*0234*/ 	.byte	0x04, 0x11
        /*0236*/ 	.short	(.L_123 - .L_122)
	.align		4
.L_122:
        /*0238*/ 	.word	index@($__internal_15_$__cuda_sm20_dblrcp_rn_slowpath_v3)
        /*023c*/ 	.word	0x00000000


	//----- nvinfo : EIATTR_FRAME_SIZE
	.align		4
.L_123:
        /*0240*/ 	.byte	0x04, 0x11
        /*0242*/ 	.short	(.L_125 - .L_124)
	.align		4
.L_124:
        /*0244*/ 	.word	index@(_ZN2at6native54_GLOBAL__N__aa9a477a_21_UpSampleBilinear2d_cu_607db5e327upsample_gen2d_aa_out_frameIN3c108BFloat16EfNS0_18upsample_antialias21BilinearFilterFunctorEEEvT0_S7_NS_27GenericPackedTensorAccessorIKT_Lm4ENS_16DefaultPtrTraitsElEENS8_IS9_Lm4ESB_lEERKT1_)
        /*0248*/ 	.word	0x00000000


	//----- nvinfo : EIATTR_REGCOUNT
	.align		4
.L_125:
        /*024c*/ 	.byte	0x04, 0x2f
        /*024e*/ 	.short	(.L_127 - .L_126)
	.align		4
.L_126:
        /*0250*/ 	.word	index@(_ZN2at6native54_GLOBAL__N__aa9a477a_21_UpSampleBilinear2d_cu_607db5e336upsample_gen2d_aa_backward_out_frameIddNS0_18upsample_antialias21BilinearFilterFunctorEEEvT0_S5_NS_27GenericPackedTensorAccessorIT_Lm4ENS_16DefaultPtrTraitsElEENS6_IKS7_Lm4ES8_lEERKT1_)
        /*0254*/ 	.word	0x00000030


	//----- nvinfo : EIATTR_FRAME_SIZE
	.align		4
.L_127:
        /*0258*/ 	.byte	0x04, 0x11
        /*025a*/ 	.short	(.L_129 - .L_128)
	.align		4
.L_128:
        /*025c*/ 	.word	index@($__internal_14_$__cuda_sm20_div_rn_f64_full)
        /*0260*/ 	.word	0x00000000


	//----- nvinfo : EIATTR_FRAME_SIZE
	.align		4
.L_129:
        /*0264*/ 	.byte	0x04, 0x11
        /*0266*/ 	.short	(.L_131 - .L_130)
	.align		4
.L_130:
        /*0268*/ 	.word	index@($__internal_13_$__cuda_sm20_dblrcp_rn_slowpath_v3)
        /*026c*/ 	.word	0x00000000


	//----- nvinfo : EIATTR_FRAME_SIZE
	.align		4
.L_131:
        /*0270*/ 	.byte	0x04, 0x11
        /*0272*/ 	.short	(.L_133 - .L_132)
	.align		4
.L_132:
        /*0274*/ 	.word	index@(_ZN2at6native54_GLOBAL__N__aa9a477a_21_UpSampleBilinear2d_cu_607db5e336upsample_gen2d_aa_backward_out_frameIddNS0_18upsample_antialias21BilinearFilterFunctorEEEvT0_S5_NS_27GenericPackedTensorAccessorIT_Lm4ENS_16DefaultPtrTraitsElEENS6_IKS7_Lm4ES8_lEERKT1_)
        /*0278*/ 	.word	0x00000000


	//----- nvinfo : EIATTR_REGCOUNT
	.align		4
.L_133:
        /*027c*/ 	.byte	0x04, 0x2f
        /*027e*/ 	.short	(.L_135 - .L_134)
	.align		4
.L_134:
        /*0280*/ 	.word	index@(_ZN2at6native54_GLOBAL__N__aa9a477a_21_UpSampleBilinear2d_cu_607db5e336upsample_gen2d_aa_backward_out_frameIffNS0_18upsample_antialias21BilinearFilterFunctorEEEvT0_S5_NS_27GenericPackedTensorAccessorIT_Lm4ENS_16DefaultPtrTraitsElEENS6_IKS7_Lm4ES8_lEERKT1_)
        /*0284*/ 	.word	0x00000030


	//----- nvinfo : EIATTR_FRAME_SIZE
	.align		4
.L_135:
        /*0288*/ 	.byte	0x04, 0x11
        /*028a*/ 	.short	(.L_137 - .L_136)
	.align		4
.L_136:
        /*028c*/ 	.word	index@($__internal_12_$__cuda_sm20_dblrcp_rn_slowpath_v3)
        /*0290*/ 	.word	0x00000000


	//----- nvinfo : EIATTR_FRAME_SIZE
	.align		4
.L_137:
        /*0294*/ 	.byte	0x04, 0x11
        /*0296*/ 	.short	(.L_139 - .L_138)
	.align		4
.L_138:
        /*0298*/ 	.word	index@(_ZN2at6native54_GLOBAL__N__aa9a477a_21_UpSampleBilinear2d_cu_607db5e336upsample_gen2d_aa_backward_out_frameIffNS0_18upsample_antialias21BilinearFilterFunctorEEEvT0_S5_NS_27GenericPackedTensorAccessorIT_Lm4ENS_16DefaultPtrTraitsElEENS6_IKS7_Lm4ES8_lEERKT1_)
        /*029c*/ 	.word	0x00000000


	//----- nvinfo : EIATTR_REGCOUNT
	.align		4
.L_139:
        /*02a0*/ 	.byte	0x04, 0x2f
        /*02a2*/ 	.short	(.L_141 - .L_140)
	.align		4
.L_140:
        /*02a4*/ 	.word	index@(_ZN2at6native54_GLOBAL__N__aa9a477a_21_UpSampleBilinear2d_cu_607db5e336upsample_gen2d_aa_backward_out_frameIN3c104HalfEfNS0_18upsample_antialias21BilinearFilterFunctorEEEvT0_S7_NS_27GenericPackedTensorAccessorIT_Lm4ENS_16DefaultPtrTraitsElEENS8_IKS9_Lm4ESA_lEERKT1_)
        /*02a8*/ 	.word	0x00000028


	//----- nvinfo : EIATTR_FRAME_SIZE
	.align		4
.L_141:
        /*02ac*/ 	.byte	0x04, 0x11
        /*02ae*/ 	.short	(.L_143 - .L_142)
	.align		4
.L_142:
        /*02b0*/ 	.word	index@($__internal_11_$__cuda_sm20_dblrcp_rn_slowpath_v3)
        /*02b4*/ 	.word	0x00000000


	//----- nvinfo : EIATTR_FRAME_SIZE
	.align		4
.L_143:
        /*02b8*/ 	.byte	0x04, 0x11
        /*02ba*/ 	.short	(.L_145 - .L_144)
	.align		4
.L_144:
        /*02bc*/ 	.word	index@(_ZN2at6native54_GLOBAL__N__aa9a477a_21_UpSampleBilinear2d_cu_607db5e336upsample_gen2d_aa_backward_out_frameIN3c104HalfEfNS0_18upsample_antialias21BilinearFilterFunctorEEEvT0_S7_NS_27GenericPackedTensorAccessorIT_Lm4ENS_16DefaultPtrTraitsElEENS8_IKS9_Lm4ESA_lEERKT1_)
        /*02c0*/ 	.word	0x00000000


	//----- nvinfo : EIATTR_REGCOUNT
	.align		4
.L_145:
        /*02c4*/ 	.byte	0x04, 0x2f
        /*02c6*/ 	.short	(.L_147 - .L_146)
	.align		4
.L_146:
        /*02c8*/ 	.word	index@(_ZN2at6native54_GLOBAL__N__aa9a477a_21_UpSampleBilinear2d_cu_607db5e336upsample_gen2d_aa_backward_out_frameIN3c108BFloat16EfNS0_18upsample_antialias21BilinearFilterFunctorEEEvT0_S7_NS_27GenericPackedTensorAccessorIT_Lm4ENS_16DefaultPtrTraitsElEENS8_IKS9_Lm4ESA_lEERKT1_)
        /*02cc*/ 	.word	0x00000028


	//----- nvinfo : EIATTR_FRAME_SIZE
	.align		4
.L_147:
        /*02d0*/ 	.byte	0x04, 0x11
        /*02d2*/ 	.short	(.L_149 - .L_148)
	.align		4
.L_148:
        /*02d4*/ 	.word	index@($__internal_10_$__cuda_sm20_dblrcp_rn_slowpath_v3)
        /*02d8*/ 	.word	0x00000000


	//----- nvinfo : EIATTR_FRAME_SIZE
	.align		4
.L_149:
        /*02dc*/ 	.byte	0x04, 0x11
        /*02de*/ 	.short	(.L_151 - .L_150)
	.align		4
.L_150:
        /*02e0*/ 	.word	index@(_ZN2at6native54_GLOBAL__N__aa9a477a_21_UpSampleBilinear2d_cu_607db5e336upsample_gen2d_aa_backward_out_frameIN3c108BFloat16EfNS0_18upsample_antialias21BilinearFilterFunctorEEEvT0_S7_NS_27GenericPackedTensorAccessorIT_Lm4ENS_16DefaultPtrTraitsElEENS8_IKS9_Lm4ESA_lEERKT1_)
        /*02e4*/ 	.word	0x00000000


	//----- nvinfo : EIATTR_REGCOUNT
	.align		4
.L_151:
        /*02e8*/ 	.byte	0x04, 0x2f
        /*02ea*/ 	.short	(.L_153 - .L_152)
	.align		4
.L_152:
        /*02ec*/ 	.word	index@(_ZN2at6native54_GLOBAL__N__aa9a477a_21_UpSampleBilinear2d_cu_607db5e327upsample_gen2d_aa_out_frameIddNS0_18upsample_antialias20BicubicFilterFunctorEEEvT0_S5_NS_27GenericPackedTensorAccessorIKT_Lm4ENS_16DefaultPtrTraitsElEENS6_IS7_Lm4ES9_lEERKT1_)
        /*02f0*/ 	.word	0x00000030


	//----- nvinfo : EIATTR_FRAME_SIZE
	.align		4
.L_153:
        /*02f4*/ 	.byte	0x04, 0x11
        /*02f6*/ 	.short	(.L_155 - .L_154)
	.align		4
.L_154:
        /*02f8*/ 	.word	index@($__internal_9_$__cuda_sm20_div_rn_f64_full)
        /*02fc*/ 	.word	0x00000000


	//----- nvinfo : EIATTR_FRAME_SIZE
	.align		4
.L_155:
        /*0300*/ 	.byte	0x04, 0x11
        /*0302*/ 	.short	(.L_157 - .L_156)
	.align		4
.L_156:
        /*0304*/ 	.word	index@($__internal_8_$__cuda_sm20_dblrcp_rn_slowpath_v3)
        /*0308*/ 	.word	0x00000000


	//----- nvinfo : EIATTR_FRAME_SIZE
	.align		4
.L_157:
        /*030c*/ 	.byte	0x04, 0x11
        /*030e*/ 	.short	(.L_159 - .L_158)
	.align		4
.L_158:
        /*0310*/ 	.word	index@(_ZN2at6native54_GLOBAL__N__aa9a477a_21_UpSampleBilinear2d_cu_607db5e327upsample_gen2d_aa_out_frameIddNS0_18upsample_antialias20BicubicFilterFunctorEEEvT0_S5_NS_27GenericPackedTensorAccessorIKT_Lm4ENS_16DefaultPtrTraitsElEENS6_IS7_Lm4ES9_lEERKT1_)
        /*0314*/ 	.word	0x00000000


	//----- nvinfo : EIATTR_REGCOUNT
	.align		4
.L_159:
        /*0318*/ 	.byte	0x04, 0x2f
        /*031a*/ 	.short	(.L_161 - .L_160)
	.align		4
.L_160:
        /*031c*/ 	.word	index@(_ZN2at6native54_GLOBAL__N__aa9a477a_21_UpSampleBilinear2d_cu_607db5e327upsample_gen2d_aa_out_frameIffNS0_18upsample_antialias20BicubicFilterFunctorEEEvT0_S5_NS_27GenericPackedTensorAccessorIKT_Lm4ENS_16DefaultPtrTraitsElEENS6_IS7_Lm4ES9_lEERKT1_)
        /*0320*/ 	.word	0x00000028


	//----- nvinfo : EIATTR_FRAME_SIZE
	.align		4
.L_161:
        /*0324*/ 	.byte	0x04, 0x11
        /*0326*/ 	.short	(.L_163 - .L_162)
	.align		4
.L_162:
        /*0328*/ 	.word	index@($__internal_7_$__cuda_sm20_dblrcp_rn_slowpath_v3)
        /*032c*/ 	.word	0x00000000


	//----- nvinfo : EIATTR_FRAME_SIZE
	.align		4
.L_163:
        /*0330*/ 	.byte	0x04, 0x11
        /*0332*/ 	.short	(.L_165 - .L_164)
	.align		4
.L_164:
        /*0334*/ 	.word	index@(_ZN2at6native54_GLOBAL__N__aa9a477a_21_UpSampleBilinear2d_cu_607db5e327upsample_gen2d_aa_out_frameIffNS0_18upsample_antialias20BicubicFilterFunctorEEEvT0_S5_NS_27GenericPackedTensorAccessorIKT_Lm4ENS_16DefaultPtrTraitsElEENS6_IS7_Lm4ES9_lEERKT1_)
        /*0338*/ 	.word	0x00000000


	//----- nvinfo : EIATTR_REGCOUNT
	.align		4
.L_165:
        /*033c*/ 	.byte	0x04, 0x2f
        /*033e*/ 	.short	(.L_167 - .L_166)
	.align		4
.L_166:
        /*0340*/ 	.word	index@(_ZN2at6native54_GLOBAL__N__aa9a477a_21_UpSampleBilinear2d_cu_607db5e327upsample_gen2d_aa_out_frameIN3c104HalfEfNS0_18upsample_antialias20BicubicFilterFunctorEEEvT0_S7_NS_27GenericPackedTensorAccessorIKT_Lm4ENS_16DefaultPtrTraitsElEENS8_IS9_Lm4ESB_lEERKT1_)
        /*0344*/ 	.word	0x00000028


	//----- nvinfo : EIATTR_FRAME_SIZE
	.align		4
.L_167:
        /*0348*/ 	.byte	0x04, 0x11
        /*034a*/ 	.short	(.L_169 - .L_168)
	.align		4
.L_168:
        /*034c*/ 	.word	index@($__internal_6_$__cuda_sm20_dblrcp_rn_slowpath_v3)
        /*0350*/ 	.word	0x00000000


	//----- nvinfo : EIATTR_FRAME_SIZE
	.align		4
.L_169:
        /*0354*/ 	.byte	0x04, 0x11
        /*0356*/ 	.short	(.L_171 - .L_170)
	.align		4
.L_170:
        /*0358*/ 	.word	index@(_ZN2at6native54_GLOBAL__N__aa9a477a_21_UpSampleBilinear2d_cu_607db5e327upsample_gen2d_aa_out_frameIN3c104HalfEfNS0_18upsample_antialias20BicubicFilterFunctorEEEvT0_S7_NS_27GenericPackedTensorAccessorIKT_Lm4ENS_16DefaultPtrTraitsElEENS8_IS9_Lm4ESB_lEERKT1_)
        /*035c*/ 	.word	0x00000000


	//----- nvinfo : EIATTR_REGCOUNT
	.align		4
.L_171:
        /*0360*/ 	.byte	0x04, 0x2f
        /*0362*/ 	.short	(.L_173 - .L_172)
	.align		4
.L_172:
        /*0364*/ 	.word	index@(_ZN2at6native54_GLOBAL__N__aa9a477a_21_UpSampleBilinear2d_cu_607db5e327upsample_gen2d_aa_out_frameIN3c108BFloat16EfNS0_18upsample_antialias20BicubicFilterFunctorEEEvT0_S7_NS_27GenericPackedTensorAccessorIKT_Lm4ENS_16DefaultPtrTraitsElEENS8_IS9_Lm4ESB_lEERKT1_)
        /*0368*/ 	.word	0x00000028


	//----- nvinfo : EIATTR_FRAME_SIZE
	.align		4
.L_173:
        /*036c*/ 	.byte	0x04, 0x11
        /*036e*/ 	.short	(.L_175 - .L_174)
	.align		4
.L_174:
        /*0370*/ 	.word	index@($__internal_5_$__cuda_sm20_dblrcp_rn_slowpath_v3)
        /*0374*/ 	.word	0x00000000


	//----- nvinfo : EIATTR_FRAME_SIZE
	.align		4
.L_175:
        /*0378*/ 	.byte	0x04, 0x11
        /*037a*/ 	.short	(.L_177 - .L_176)
	.align		4
.L_176:
        /*037c*/ 	.word	index@(_ZN2at6native54_GLOBAL__N__aa9a477a_21_UpSampleBilinear2d_cu_607db5e327upsample_gen2d_aa_out_frameIN3c108BFloat16EfNS0_18upsample_antialias20BicubicFilterFunctorEEEvT0_S7_NS_27GenericPackedTensorAccessorIKT_Lm4ENS_16DefaultPtrTraitsElEENS8_IS9_Lm4ESB_lEERKT1_)
        /*0380*/ 	.word	0x00000000


	//----- nvinfo : EIATTR_REGCOUNT
	.align		4
.L_177:
        /*0384*/ 	.byte	0x04, 0x2f
        /*0386*/ 	.short	(.L_179 - .L_178)
	.align		4
.L_178:
        /*0388*/ 	.word	index@(_ZN2at6native54_GLOBAL__N__aa9a477a_21_UpSampleBilinear2d_cu_607db5e336upsample_gen2d_aa_backward_out_frameIddNS0_18upsample_antialias20BicubicFilterFunctorEEEvT0_S5_NS_27GenericPackedTensorAccessorIT_Lm4ENS_16DefaultPtrTraitsElEENS6_IKS7_Lm4ES8_lEERKT1_)
        /*038c*/ 	.word	0x00000030


	//----- nvinfo : EIATTR_FRAME_SIZE
	.align		4
.L_179:
        /*0390*/ 	.byte	0x04, 0x11
        /*0392*/ 	.short	(.L_181 - .L_180)
	.align		4
.L_180:
        /*0394*/ 	.word	index@($__internal_4_$__cuda_sm20_div_rn_f64_full)
        /*0398*/ 	.word	0x00000000


	//----- nvinfo : EIATTR_FRAME_SIZE
	.align		4
.L_181:
        /*039c*/ 	.byte	0x04, 0x11
        /*039e*/ 	.short	(.L_183 - .L_182)
	.align		4
.L_182:
        /*03a0*/ 	.word	index@($__internal_3_$__cuda_sm20_dblrcp_rn_slowpath_v3)
        /*03a4*/ 	.word	0x00000000


	//----- nvinfo : EIATTR_FRAME_SIZE
	.align		4
.L_183:
        /*03a8*/ 	.byte	0x04, 0x11
        /*03aa*/ 	.short	(.L_185 - .L_184)
	.align		4
.L_184:
        /*03ac*/ 	.word	index@(_ZN2at6native54_GLOBAL__N__aa9a477a_21_UpSampleBilinear2d_cu_607db5e336upsample_gen2d_aa_backward_out_frameIddNS0_18upsample_antialias20BicubicFilterFunctorEEEvT0_S5_NS_27GenericPackedTensorAccessorIT_Lm4ENS_16DefaultPtrTraitsElEENS6_IKS7_Lm4ES8_lEERKT1_)
        /*03b0*/ 	.word	0x00000000


	//----- nvinfo : EIATTR_REGCOUNT
	.align		4
.L_185:
        /*03b4*/ 	.byte	0x04, 0x2f
        /*03b6*/ 	.short	(.L_187 - .L_186)
	.align		4
.L_186:
        /*03b8*/ 	.word	index@(_ZN2at6native54_GLOBAL__N__aa9a477a_21_UpSampleBilinear2d_cu_607db5e336upsample_gen2d_aa_backward_out_frameIffNS0_18upsample_antialias20BicubicFilterFunctorEEEvT0_S5_NS_27GenericPackedTensorAccessorIT_Lm4ENS_16DefaultPtrTraitsElEENS6_IKS7_Lm4ES8_lEERKT1_)
        /*03bc*/ 	.word	0x00000030


	//----- nvinfo : EIATTR_FRAME_SIZE
	.align		4
.L_187:
        /*03c0*/ 	.byte	0x04, 0x11
        /*03c2*/ 	.short	(.L_189 - .L_188)
	.align		4
.L_188:
        /*03c4*/ 	.word	index@($__internal_2_$__cuda_sm20_dblrcp_rn_slowpath_v3)
        /*03c8*/ 	.word	0x00000000


	//----- nvinfo : EIATTR_FRAME_SIZE
	.align		4
.L_189:
        /*03cc*/ 	.byte	0x04, 0x11
        /*03ce*/ 	.short	(.L_191 - .L_190)
	.align		4
.L_190:
        /*03d0*/ 	.word	index@(_ZN2at6native54_GLOBAL__N__aa9a477a_21_UpSampleBilinear2d_cu_607db5e336upsample_gen2d_aa_backward_out_frameIffNS0_18upsample_antialias20BicubicFilterFunctorEEEvT0_S5_NS_27GenericPackedTensorAccessorIT_Lm4ENS_16DefaultPtrTraitsElEENS6_IKS7_Lm4ES8_lEERKT1_)
        /*03d4*/ 	.word	0x00000000


	//----- nvinfo : EIATTR_REGCOUNT
	.align		4
.L_191:
        /*03d8*/ 	.byte	0x04, 0x2f
        /*03da*/ 	.short	(.L_193 - .L_192)
	.align		4
.L_192:
        /*03dc*/ 	.word	index@(_ZN2at6native54_GLOBAL__N__aa9a477a_21_UpSampleBilinear2d_cu_607db5e336upsample_gen2d_aa_backward_out_frameIN3c104HalfEfNS0_18upsample_antialias20BicubicFilterFunctorEEEvT0_S7_NS_27GenericPackedTensorAccessorIT_Lm4ENS_16DefaultPtrTraitsElEENS8_IKS9_Lm4ESA_lEERKT1_)
        /*03e0*/ 	.word	0x00000028


	//----- nvinfo : EIATTR_FRAME_SIZE
	.align		4
.L_193:
        /*03e4*/ 	.byte	0x04, 0x11
        /*03e6*/ 	.short	(.L_195 - .L_194)
	.align		4
.L_194:
        /*03e8*/ 	.word	index@($__internal_1_$__cuda_sm20_dblrcp_rn_slowpath_v3)
        /*03ec*/ 	.word	0x00000000


	//----- nvinfo : EIATTR_FRAME_SIZE
	.align		4
.L_195:
        /*03f0*/ 	.byte	0x04, 0x11
        /*03f2*/ 	.short	(.L_197 - .L_196)
	.align		4
.L_196:
        /*03f4*/ 	.word	index@(_ZN2at6native54_GLOBAL__N__aa9a477a_21_UpSampleBilinear2d_cu_607db5e336upsample_gen2d_aa_backward_out_frameIN3c104HalfEfNS0_18upsample_antialias20BicubicFilterFunctorEEEvT0_S7_NS_27GenericPackedTensorAccessorIT_Lm4ENS_16DefaultPtrTraitsElEENS8_IKS9_Lm4ESA_lEERKT1_)
        /*03f8*/ 	.word	0x00000000


	//----- nvinfo : EIATTR_REGCOUNT
	.align		4
.L_197:
        /*03fc*/ 	.byte	0x04, 0x2f
        /*03fe*/ 	.short	(.L_199 - .L_198)
	.align		4
.L_198:
        /*0400*/ 	.word	index@(_ZN2at6native54_GLOBAL__N__aa9a477a_21_UpSampleBilinear2d_cu_607db5e336upsample_gen2d_aa_backward_out_frameIN3c108BFloat16EfNS0_18upsample_antialias20BicubicFilterFunctorEEEvT0_S7_NS_27GenericPackedTensorAccessorIT_Lm4ENS_16DefaultPtrTraitsElEENS8_IKS9_Lm4ESA_lEERKT1_)
        /*0404*/ 	.word	0x00000028


	//----- nvinfo : EIATTR_FRAME_SIZE
	.align		4
.L_199:
        /*0408*/ 	.byte	0x04, 0x11
        /*040a*/ 	.short	(.L_201 - .L_200)
	.align		4
.L_200:
        /*040c*/ 	.word	index@($__internal_0_$__cuda_sm20_dblrcp_rn_slowpath_v3)
        /*0410*/ 	.word	0x00000000


	//----- nvinfo : EIATTR_FRAME_SIZE
	.align		4
.L_201:
        /*0414*/ 	.byte	0x04, 0x11
        /*0416*/ 	.short	(.L_203 - .L_202)
	.align		4
.L_202:
        /*0418*/ 	.word	index@(_ZN2at6native54_GLOBAL__N__aa9a477a_21_UpSampleBilinear2d_cu_607db5e336upsample_gen2d_aa_backward_out_frameIN3c108BFloat16EfNS0_18upsample_antialias20BicubicFilterFunctorEEEvT0_S7_NS_27GenericPackedTensorAccessorIT_Lm4ENS_16DefaultPtrTraitsElEENS8_IKS9_Lm4ESA_lEERKT1_)
        /*041c*/ 	.word	0x00000000


	//----- nvinfo : EIATTR_MIN_STACK_SIZE
	.align		4
.L_203:
        /*0420*/ 	.byte	0x04, 0x12
        /*0422*/ 	.short	(.L_205 - .L_204)
	.align		4
.L_204:
        /*0424*/ 	.word	index@(_ZN2at6native54_GLOBAL__N__aa9a477a_21_UpSampleBilinear2d_cu_607db5e336upsample_gen2d_aa_backward_out_frameIN3c108BFloat16EfNS0_18upsample_antialias20BicubicFilterFunctorEEEvT0_S7_NS_27GenericPackedTensorAccessorIT_Lm4ENS_16DefaultPtrTraitsElEENS8_IKS9_Lm4ESA_lEERKT1_)
        /*0428*/ 	.word	0x00000000


	//----- nvinfo : EIATTR_MIN_STACK_SIZE
	.align		4
.L_205:
        /*042c*/ 	.byte	0x04, 0x12
        /*042e*/ 	.short	(.L_207 - .L_206)
	.align		4
.L_206:
        /*0430*/ 	.word	index@(_ZN2at6native54_GLOBAL__N__aa9a477a_21_UpSampleBilinear2d_cu_607db5e336upsample_gen2d_aa_backward_out_frameIN3c104HalfEfNS0_18upsample_antialias20BicubicFilterFunctorEEEvT0_S7_NS_27GenericPackedTensorAccessorIT_Lm4ENS_16DefaultPtrTraitsElEENS8_IKS9_Lm4ESA_lEERKT1_)
        /*0434*/ 	.word	0x00000000


	//----- nvinfo : EIATTR_MIN_STACK_SIZE
	.align		4
.L_207:
        /*0438*/ 	.byte	0x04, 0x12
        /*043a*/ 	.short	(.L_209 - .L_208)
	.align		4
.L_208:
        /*043c*/ 	.word	index@(_ZN2at6native54_GLOBAL__N__aa9a477a_21_UpSampleBilinear2d_cu_607db5e336upsample_gen2d_aa_backward_out_frameIffNS0_18upsample_antialias20BicubicFilterFunctorEEEvT0_S5_NS_27GenericPackedTensorAccessorIT_Lm4ENS_16DefaultPtrTraitsElEENS6_IKS7_Lm4ES8_lEERKT1_)
        /*0440*/ 	.word	0x00000000


	//----- nvinfo : EIATTR_MIN_STACK_SIZE
	.align		4
.L_209:
        /*0444*/ 	.byte	0x04, 0x12
        /*0446*/ 	.short	(.L_211 - .L_210)
	.align		4
.L_210:
        /*0448*/ 	.word	index@(_ZN2at6native54_GLOBAL__N__aa9a477a_21_UpSampleBilinear2d_cu_607db5e336upsample_gen2d_aa_backward_out_frameIddNS0_18upsample_antialias20BicubicFilterFunctorEEEvT0_S5_NS_27GenericPackedTensorAccessorIT_Lm4ENS_16DefaultPtrTraitsElEENS6_IKS7_Lm4ES8_lEERKT1_)
        /*044c*/ 	.word	0x00000000


	//----- nvinfo : EIATTR_MIN_STACK_SIZE
	.align		4
.L_211:
        /*0450*/ 	.byte	0x04, 0x12
        /*0452*/ 	.short	(.L_213 - .L_212)
	.align		4
.L_212:
        /*0454*/ 	.word	index@(_ZN2at6native54_GLOBAL__N__aa9a477a_21_UpSampleBilinear2d_cu_607db5e327upsample_gen2d_aa_out_frameIN3c108BFloat16EfNS0_18upsample_antialias20BicubicFilterFunctorEEEvT0_S7_NS_27GenericPackedTensorAccessorIKT_Lm4ENS_16DefaultPtrTraitsElEENS8_IS9_Lm4ESB_lEERKT1_)
        /*0458*/ 	.word	0x00000000


	//----- nvinfo : EIATTR_MIN_STACK_SIZE
	.align		4
.L_213:
        /*045c*/ 	.byte	0x04, 0x12
        /*045e*/ 	.short	(.L_215 - .L_214)
	.align		4
.L_214:
        /*0460*/ 	.word	index@(_ZN2at6native54_GLOBAL__N__aa9a477a_21_UpSampleBilinear2d_cu_607db5e327upsample_gen2d_aa_out_frameIN3c104HalfEfNS0_18upsample_antialias20BicubicFilterFunctorEEEvT0_S7_NS_27GenericPackedTensorAccessorIKT_Lm4ENS_16DefaultPtrTraitsElEENS8_IS9_Lm4ESB_lEERKT1_)
        /*0464*/ 	.word	0x00000000


	//----- nvinfo : EIATTR_MIN_STACK_SIZE
	.align		4
.L_215:
        /*0468*/ 	.byte	0x04, 0x12
        /*046a*/ 	.short	(.L_217 - .L_216)
	.align		4
.L_216:
        /*046c*/ 	.word	index@(_ZN2at6native54_GLOBAL__N__aa9a477a_21_UpSampleBilinear2d_cu_607db5e327upsample_gen2d_aa_out_frameIffNS0_18upsample_antialias20BicubicFilterFunctorEEEvT0_S5_NS_27GenericPackedTensorAccessorIKT_Lm4ENS_16DefaultPtrTraitsElEENS6_IS7_Lm4ES9_lEERKT1_)
        /*0470*/ 	.word	0x00000000


	//----- nvinfo : EIATTR_MIN_STACK_SIZE
	.align		4
.L_217:
        /*0474*/ 	.byte	0x04, 0x12
        /*0476*/ 	.short	(.L_219 - .L_218)
	.align		4
.L_218:
        /*0478*/ 	.word	index@(_ZN2at6native54_GLOBAL__N__aa9a477a_21_UpSampleBilinear2d_cu_607db5e327upsample_gen2d_aa_out_frameIddNS0_18upsample_antialias20BicubicFilterFunctorEEEvT0_S5_NS_27GenericPackedTensorAccessorIKT_Lm4ENS_16DefaultPtrTraitsElEENS6_IS7_Lm4ES9_lEERKT1_)
        /*047c*/ 	.word	0x00000000


	//----- nvinfo : EIATTR_MIN_STACK_SIZE
	.align		4
.L_219:
        /*0480*/ 	.byte	0x04, 0x12
        /*0482*/ 	.short	(.L_221 - .L_220)
	.align		4
.L_220:
        /*0484*/ 	.word	index@(_ZN2at6native54_GLOBAL__N__aa9a477a_21_UpSampleBilinear2d_cu_607db5e336upsample_gen2d_aa_backward_out_frameIN3c108BFloat16EfNS0_18upsample_antialias21BilinearFilterFunctorEEEvT0_S7_NS_27GenericPackedTensorAccessorIT_Lm4ENS_16DefaultPtrTraitsElEENS8_IKS9_Lm4ESA_lEERKT1_)
        /*0488*/ 	.word	0x00000000


	//----- nvinfo : EIATTR_MIN_STACK_SIZE
	.align		4
.L_221:
        /*048c*/ 	.byte	0x04, 0x12
        /*048e*/ 	.short	(.L_223 - .L_222)
	.align		4
.L_222:
        /*0490*/ 	.word	index@(_ZN2at6native54_GLOBAL__N__aa9a477a_21_UpSampleBilinear2d_cu_607db5e336upsample_gen2d_aa_backward_out_frameIN3c104HalfEfNS0_18upsample_antialias21BilinearFilterFunctorEEEvT0_S7_NS_27GenericPackedTensorAccessorIT_Lm4ENS_16DefaultPtrTraitsElEENS8_IKS9_Lm4ESA_lEERKT1_)
        /*0494*/ 	.word	0x00000000


	//----- nvinfo : EIATTR_MIN_STACK_SIZE
	.align		4
.L_223:
        /*0498*/ 	.byte	0x04, 0x12
        /*049a*/ 	.short	(.L_225 - .L_224)
	.align		4
.L_224:
        /*049c*/ 	.word	index@(_ZN2at6native54_GLOBAL__N__aa9a477a_21_UpSampleBilinear2d_cu_607db5e336upsample_gen2d_aa_backward_out_frameIffNS0_18upsample_antialias21BilinearFilterFunctorEEEvT0_S5_NS_27GenericPackedTensorAccessorIT_Lm4ENS_16DefaultPtrTraitsElEENS6_IKS7_Lm4ES8_lEERKT1_)
        /*04a0*/ 	.word	0x00000000


	//----- nvinfo : EIATTR_MIN_STACK_SIZE
	.align		4
.L_225:
        /*04a4*/ 	.byte	0x04, 0x12
        /*04a6*/ 	.short	(.L_227 - .L_226)
	.align		4
.L_226:
        /*04a8*/ 	.word	index@(_ZN2at6native54_GLOBAL__N__aa9a477a_21_UpSampleBilinear2d_cu_607db5e336upsample_gen2d_aa_backward_out_frameIddNS0_18upsample_antialias21BilinearFilterFunctorEEEvT0_S5_NS_27GenericPackedTensorAccessorIT_Lm4ENS_16DefaultPtrTraitsElEENS6_IKS7_Lm4ES8_lEERKT1_)
        /*04ac*/ 	.word	0x00000000


	//----- nvinfo : EIATTR_MIN_STACK_SIZE
	.align		4
.L_227:
        /*04b0*/ 	.byte	0x04, 0x12
        /*04b2*/ 	.short	(.L_229 - .L_228)
	.align		4
.L_228:
        /*04b4*/ 	.word	index@(_ZN2at6native54_GLOBAL__N__aa9a477a_21_UpSampleBilinear2d_cu_607db5e327upsample_gen2d_aa_out_frameIN3c108BFloat16EfNS0_18upsample_antialias21BilinearFilterFunctorEEEvT0_S7_NS_27GenericPackedTensorAccessorIKT_Lm4ENS_16DefaultPtrTraitsElEENS8_IS9_Lm4ESB_lEERKT1_)
        /*04b8*/ 	.word	0x00000000


	//----- nvinfo : EIATTR_MIN_STACK_SIZE
	.align		4
.L_229:
        /*04bc*/ 	.byte	0x04, 0x12
        /*04be*/ 	.short	(.L_231 - .L_230)
	.align		4
.L_230:
        /*04c0*/ 	.word	index@(_ZN2at6native54_GLOBAL__N__aa9a477a_21_UpSampleBilinear2d_cu_607db5e327upsample_gen2d_aa_out_frameIN3c104HalfEfNS0_18upsample_antialias21BilinearFilterFunctorEEEvT0_S7_NS_27GenericPackedTensorAccessorIKT_Lm4ENS_16DefaultPtrTraitsElEENS8_IS9_Lm4ESB_lEERKT1_)
        /*04c4*/ 	.word	0x00000000


	//----- nvinfo : EIATTR_MIN_STACK_SIZE
	.align		4
.L_231:
        /*04c8*/ 	.byte	0x04, 0x12
        /*04ca*/ 	.short	(.L_233 - .L_232)
	.align		4
.L_232:
        /*04cc*/ 	.word	index@(_ZN2at6native54_GLOBAL__N__aa9a477a_21_UpSampleBilinear2d_cu_607db5e327upsample_gen2d_aa_out_frameIffNS0_18upsample_antialias21BilinearFilterFunctorEEEvT0_S5_NS_27GenericPackedTensorAccessorIKT_Lm4ENS_16DefaultPtrTraitsElEENS6_IS7_Lm4ES9_lEERKT1_)
        /*04d0*/ 	.word	0x00000000


	//----- nvinfo : EIATTR_MIN_STACK_SIZE
	.align		4
.L_233:
        /*04d4*/ 	.byte	0x04, 0x12
        /*04d6*/ 	.short	(.L_235 - .L_234)
	.align		4
.L_234:
        /*04d8*/ 	.word	index@(_ZN2at6native54_GLOBAL__N__aa9a477a_21_UpSampleBilinear2d_cu_607db5e327upsample_gen2d_aa_out_frameIddNS0_18upsample_antialias21BilinearFilterFunctorEEEvT0_S5_NS_27GenericPackedTensorAccessorIKT_Lm4ENS_16DefaultPtrTraitsElEENS6_IS7_Lm4ES9_lEERKT1_)
        /*04dc*/ 	.word	0x00000000


	//----- nvinfo : EIATTR_MIN_STACK_SIZE
	.align		4
.L_235:
        /*04e0*/ 	.byte	0x04, 0x12
        /*04e2*/ 	.short	(.L_237 - .L_236)
	.align		4
.L_236:
        /*04e4*/ 	.word	index@(_ZN2at6native54_GLOBAL__N__aa9a477a_21_UpSampleBilinear2d_cu_607db5e338upsample_bilinear2d_backward_out_frameIN3c108BFloat16EfEEvmiiiiT0_S5_bPT_PKS6_)
        /*04e8*/ 	.word	0x00000000


	//----- nvinfo : EIATTR_MIN_STACK_SIZE
	.align		4
.L_237:
        /*04ec*/ 	.byte	0x04, 0x12
        /*04ee*/ 	.short	(.L_239 - .L_238)
	.align		4
.L_238:
        /*04f0*/ 	.word	index@(_ZN2at6native54_GLOBAL__N__aa9a477a_21_UpSampleBilinear2d_cu_607db5e343upsample_bilinear2d_backward_nhwc_out_frameIN3c108BFloat16EfEEviiiiT0_S5_bPT_PKS6_imm)
        /*04f4*/ 	.word	0x00000000


	//----- nvinfo : EIATTR_MIN_STACK_SIZE
	.align		4
.L_239:
        /*04f8*/ 	.byte	0x04, 0x12
        /*04fa*/ 	.short	(.L_241 - .L_240)
	.align		4
.L_240:
        /*04fc*/ 	.word	index@(_ZN2at6native54_GLOBAL__N__aa9a477a_21_UpSampleBilinear2d_cu_607db5e338upsample_bilinear2d_backward_out_frameIN3c104HalfEfEEvmiiiiT0_S5_bPT_PKS6_)
        /*0500*/ 	.word	0x00000000


	//----- nvinfo : EIATTR_MIN_STACK_SIZE
	.align		4
.L_241:
        /*0504*/ 	.byte	0x04, 0x12
        /*0506*/ 	.short	(.L_243 - .L_242)
	.align		4
.L_242:
        /*0508*/ 	.word	index@(_ZN2at6native54_GLOBAL__N__aa9a477a_21_UpSampleBilinear2d_cu_607db5e343upsample_bilinear2d_backward_nhwc_out_frameIN3c104HalfEfEEviiiiT0_S5_bPT_PKS6_imm)
        /*050c*/ 	.word	0x00000000


	//----- nvinfo : EIATTR_MIN_STACK_SIZE
	.align		4
.L_243:
        /*0510*/ 	.byte	0x04, 0x12
        /*0512*/ 	.short	(.L_245 - .L_244)
	.align		4
.L_244:
        /*0514*/ 	.word	index@(_ZN2at6native54_GLOBAL__N__aa9a477a_21_UpSampleBilinear2d_cu_607db5e338upsample_bilinear2d_backward_out_frameIffEEvmiiiiT0_S3_bPT_PKS4_)
        /*0518*/ 	.word	0x00000000


	//----- nvinfo : EIATTR_MIN_STACK_SIZE
	.align		4
.L_245:
        /*051c*/ 	.byte	0x04, 0x12
        /*051e*/ 	.short	(.L_247 - .L_246)
	.align		4
.L_246:
        /*0520*/ 	.word	index@(_ZN2at6native54_GLOBAL__N__aa9a477a_21_UpSampleBilinear2d_cu_607db5e343upsample_bilinear2d_backward_nhwc_out_frameIffEEviiiiT0_S3_bPT_PKS4_imm)
        /*0524*/ 	.word	0x00000000


	//----- nvinfo : EIATTR_MIN_STACK_SIZE
	.align		4
.L_247:
        /*0528*/ 	.byte	0x04, 0x12
        /*052a*/ 	.short	(.L_249 - .L_248)
	.align		4
.L_248:
        /*052c*/ 	.word	index@(_ZN2at6native54_GLOBAL__N__aa9a477a_21_UpSampleBilinear2d_cu_607db5e338upsample_bilinear2d_backward_out_frameIddEEvmiiiiT0_S3_bPT_PKS4_)
        /*0530*/ 	.word	0x00000000


	//----- nvinfo : EIATTR_MIN_STACK_SIZE
	.align		4
.L_249:
        /*0534*/ 	.byte	0x04, 0x12
        /*0536*/ 	.short	(.L_251 - .L_250)
	.align		4
.L_250:
        /*0538*/ 	.word	index@(_ZN2at6native54_GLOBAL__N__aa9a477a_21_UpSampleBilinear2d_cu_607db5e343upsample_bilinear2d_backward_nhwc_out_frameIddEEviiiiT0_S3_bPT_PKS4_imm)
        /*053c*/ 	.word	0x00000000


	//----- nvinfo : EIATTR_MIN_STACK_SIZE
	.align		4
.L_251:
        /*0540*/ 	.byte	0x04, 0x12
        /*0542*/ 	.short	(.L_253 - .L_252)
	.align		4
.L_252:
        /*0544*/ 	.word	index@(_ZN2at6native54_GLOBAL__N__aa9a477a_21_UpSampleBilinear2d_cu_607db5e329upsample_bilinear2d_out_frameIN3c108BFloat16EfEEviT0_S5_bNS_27GenericPackedTensorAccessorIKT_Lm4ENS_16DefaultPtrTraitsElEENS6_IS7_Lm4ES9_lEE)
        /*0548*/ 	.word	0x00000000


	//----- nvinfo : EIATTR_MIN_STACK_SIZE
	.align		4
.L_253:
        /*054c*/ 	.byte	0x04, 0x12
        /*054e*/ 	.short	(.L_255 - .L_254)
	.align		4
.L_254:
        /*0550*/ 	.word	index@(_ZN2at6native54_GLOBAL__N__aa9a477a_21_UpSampleBilinear2d_cu_607db5e334upsample_bilinear2d_nhwc_out_frameIN3c108BFloat16EfEEvT0_S5_biiiiiPKT_PS6_i)
        /*0554*/ 	.word	0x00000000


	//----- nvinfo : EIATTR_MIN_STACK_SIZE
	.align		4
.L_255:
        /*0558*/ 	.byte	0x04, 0x12
        /*055a*/ 	.short	(.L_257 - .L_256)
	.align		4
.L_256:
        /*055c*/ 	.word	index@(_ZN2at6native54_GLOBAL__N__aa9a477a_21_UpSampleBilinear2d_cu_607db5e329upsample_bilinear2d_out_frameIN3c104HalfEfEEviT0_S5_bNS_27GenericPackedTensorAccessorIKT_Lm4ENS_16DefaultPtrTraitsElEENS6_IS7_Lm4ES9_lEE)
        /*0560*/ 	.word	0x00000000


	//----- nvinfo : EIATTR_MIN_STACK_SIZE
	.align		4
.L_257:
        /*0564*/ 	.byte	0x04, 0x12
        /*0566*/ 	.short	(.L_259 - .L_258)
	.align		4
.L_258:
        /*0568*/ 	.word	index@(_ZN2at6native54_GLOBAL__N__aa9a477a_21_UpSampleBilinear2d_cu_607db5e334upsample_bilinear2d_nhwc_out_frameIN3c104HalfEfEEvT0_S5_biiiiiPKT_PS6_i)
        /*056c*/ 	.word	0x00000000


	//----- nvinfo : EIATTR_MIN_STACK_SIZE
	.align		4
.L_259:
        /*0570*/ 	.byte	0x04, 0x12
        /*0572*/ 	.short	(.L_261 - .L_260)
	.align		4
.L_260:
        /*0574*/ 	.word	index@(_ZN2at6native54_GLOBAL__N__aa9a477a_21_UpSampleBilinear2d_cu_607db5e329upsample_bilinear2d_out_frameIffEEviT0_S3_bNS_27GenericPackedTensorAccessorIKT_Lm4ENS_16DefaultPtrTraitsElEENS4_IS5_Lm4ES7_lEE)
        /*0578*/ 	.word	0x00000050


	//----- nvinfo : EIATTR_MIN_STACK_SIZE
	.align		4
.L_261:
        /*057c*/ 	.byte	0x04, 0x12
        /*057e*/ 	.short	(.L_263 - .L_262)
	.align		4
.L_262:
        /*0580*/ 	.word	index@(_ZN2at6native54_GLOBAL__N__aa9a477a_21_UpSampleBilinear2d_cu_607db5e334upsample_bilinear2d_nhwc_out_frameIffEEvT0_S3_biiiiiPKT_PS4_i)
        /*0584*/ 	.word	0x00000000


	//----- nvinfo : EIATTR_MIN_STACK_SIZE
	.align		4
.L_263:
        /*0588*/ 	.byte	0x04, 0x12
        /*058a*/ 	.short	(.L_265 - .L_264)
	.align		4
.L_264:
        /*058c*/ 	.word	index@(_ZN2at6native54_GLOBAL__N__aa9a477a_21_UpSampleBilinear2d_cu_607db5e329upsample_bilinear2d_out_frameIddEEviT0_S3_bNS_27GenericPackedTensorAccessorIKT_Lm4ENS_16DefaultPtrTraitsElEENS4_IS5_Lm4ES7_lEE)
        /*0590*/ 	.word	0x00000070


	//----- nvinfo : EIATTR_MIN_STACK_SIZE
	.align		4
.L_265:
        /*0594*/ 	.byte	0x04, 0x12
        /*0596*/ 	.short	(.L_267 - .L_266)
	.align		4
.L_266:
        /*0598*/ 	.word	index@(_ZN2at6native54_GLOBAL__N__aa9a477a_21_UpSampleBilinear2d_cu_607db5e334upsample_bilinear2d_nhwc_out_frameIddEEvT0_S3_biiiiiPKT_PS4_i)
        /*059c*/ 	.word	0x00000000
.L_267:


//--------------------- .nv.compat                --------------------------
	.section	.nv.compat,"",@"SHT_CUDA_COMPAT_INFO"
	.align	4
        /*0000*/ 	.byte	0x02, 0x09, 0x01, 0x00, 0x02, 0x02, 0x01, 0x00, 0x02, 0x05, 0x05, 0x00, 0x03, 0x07, 0x01, 0x01
        /*0010*/ 	.byte	0x02, 0x03, 0x00, 0x00, 0x02, 0x06, 0x01, 0x00, 0x04, 0x0b, 0x08, 0x00, 0x01, 0x00, 0x00, 0x00
        /*0020*/ 	.byte	0x00, 0x00, 0x00, 0x00


//--------------------- .nv.info._ZN2at6native54_GLOBAL__N__aa9a477a_21_UpSampleBilinear2d_cu_607db5e336upsample_gen2d_aa_backward_out_frameIN3c108BFloat16EfNS0_18upsample_antialias20BicubicFilterFunctorEEEvT0_S7_NS_27GenericPackedTensorAccessorIT_Lm4ENS_16DefaultPtrTraitsElEENS8_IKS9_Lm4ESA_lEERKT1_ --------------------------
	.section	.nv.info._ZN2at6native54_GLOBAL__N__aa9a477a_21_UpSampleBilinear2d_cu_607db5e336upsample_gen2d_aa_backward_out_frameIN3c108BFloat16EfNS0_18upsample_antialias20BicubicFilterFunctorEEEvT0_S7_NS_27GenericPackedTensorAccessorIT_Lm4ENS_16DefaultPtrTraitsElEENS8_IKS9_Lm4ESA_lEERKT1_,"",@"SHT_CUDA_INFO"
	.sectionflags	@""
	.align	4


	//----- nvinfo : EIATTR_CUDA_API_VERSION
	.align		4
        /*0000*/ 	.byte	0x04, 0x37
        /*0002*/ 	.short	(.L_269 - .L_268)
.L_268:
        /*0004*/ 	.word	0x00000082


	//----- nvinfo : EIATTR_KPARAM_INFO
	.align		4
.L_269:
        /*0008*/ 	.byte	0x04, 0x17
        /*000a*/ 	.short	(.L_271 - .L_270)
.L_270:
        /*000c*/ 	.word	0x00000000
        /*0010*/ 	.short	0x0004
        /*0012*/ 	.short	0x0098
        /*0014*/ 	.byte	0x00, 0xf5, 0x21, 0x00


	//----- nvinfo : EIATTR_KPARAM_INFO
	.align		4
.L_271:
        /*0018*/ 	.byte	0x04, 0x17
        /*001a*/ 	.short	(.L_273 - .L_272)
.L_272:
        /*001c*/ 	.word	0x00000000
        /*0020*/ 	.short	0x0003
        /*0022*/ 	.short	0x0050
        /*0024*/ 	.byte	0x00, 0xf0, 0x21, 0x01


	//----- nvinfo : EIATTR_KPARAM_INFO
	.align		4
.L_273:
        /*0028*/ 	.byte	0x04, 0x17
        /*002a*/ 	.short	(.L_275 - .L_274)
.L_274:
        /*002c*/ 	.word	0x00000000
        /*0030*/ 	.short	0x0002
        /*0032*/ 	.short	0x0008
        /*0034*/ 	.byte	0x00, 0xf0, 0x21, 0x01


	//----- nvinfo : EIATTR_KPARAM_INFO
	.align		4
.L_275:
        /*0038*/ 	.byte	0x04, 0x17
        /*003a*/ 	.short	(.L_277 - .L_276)
.L_276:
        /*003c*/ 	.word	0x00000000
        /*0040*/ 	.short	0x0001
        /*0042*/ 	.short	0x0004
        /*0044*/ 	.byte	0x00, 0xf0, 0x11, 0x00


	//----- nvinfo : EIATTR_KPARAM_INFO
	.align		4
.L_277:
        /*0048*/ 	.byte	0x04, 0x17
        /*004a*/ 	.short	(.L_279 - .L_278)
.L_278:
        /*004c*/ 	.word	0x00000000
        /*0050*/ 	.short	0x0000
        /*0052*/ 	.short	0x0000
        /*0054*/ 	.byte	0x00, 0xf0, 0x11, 0x00


	//----- nvinfo : EIATTR_SPARSE_MMA_MASK
	.align		4
.L_279:
        /*0058*/ 	.byte	0x03, 0x50
        /*005a*/ 	.short	0x0000


	//----- nvinfo : EIATTR_MAXREG_COUNT
	.align		4
        /*005c*/ 	.byte	0x03, 0x1b
        /*005e*/ 	.short	0x00ff


	//----- nvinfo : EIATTR_NUM_BARRIERS
	.align		4
        /*0060*/ 	.byte	0x02, 0x4c
        /*0062*/ 	.byte	0x01
	.zero		1


	//----- nvinfo : EIATTR_MERCURY_ISA_VERSION
	.align		4
        /*0064*/ 	.byte	0x03, 0x5f
        /*0066*/ 	.short	0x0101


	//----- nvinfo : EIATTR_VRC_CTA_INIT_COUNT
	.align		4
        /*0068*/ 	.byte	0x02, 0x4a
	.zero		1
	.zero		1


	//----- nvinfo : EIATTR_ATOM16_EMUL_INSTR_REG_MAP
	.align		4
        /*006c*/ 	.byte	0x04, 0x2e
        /*006e*/ 	.short	(.L_281 - .L_280)


	//   ....[0]....
.L_280:
        /*0070*/ 	.word	0x00003980
        /*0074*/ 	.short	0x0023
        /*0076*/ 	.short	0x0000


	//   ....[1]....
        /*0078*/ 	.word	0x00003a60
        /*007c*/ 	.short	0x0023
        /*007e*/ 	.short	0x0000


	//   ....[2]....
        /*0080*/ 	.word	0x00003b90
        /*0084*/ 	.short	0x0023
        /*0086*/ 	.short	0x0000


	//   ....[3]....
        /*0088*/ 	.word	0x00003c40
        /*008c*/ 	.short	0x0023
        /*008e*/ 	.short	0x0000


	//   ....[4]....
        /*0090*/ 	.word	0x00003d70
        /*0094*/ 	.short	0x0023
        /*0096*/ 	.short	0x0000


	//   ....[5]....
        /*0098*/ 	.word	0x00003e20
        /*009c*/ 	.short	0x0023
        /*009e*/ 	.short	0x0000


	//   ....[6]....
        /*00a0*/ 	.word	0x00003f50
        /*00a4*/ 	.short	0x0023
        /*00a6*/ 	.short	0x0000


	//   ....[7]....
        /*00a8*/ 	.word	0x00004000
        /*00ac*/ 	.short	0x0023
        /*00ae*/ 	.short	0x0000


	//   ....[8]....
        /*00b0*/ 	.word	0x00004130
        /*00b4*/ 	.short	0x0023
        /*00b6*/ 	.short	0x0000


	//   ....[9]....
        /*00b8*/ 	.word	0x000041e0
        /*00bc*/ 	.short	0x0023
        /*00be*/ 	.short	0x0000


	//   ....[10]....
        /*00c0*/ 	.word	0x00004310
        /*00c4*/ 	.short	0x0023
        /*00c6*/ 	.short	0x0000


	//   ....[11]....
        /*00c8*/ 	.word	0x000043c0
        /*00cc*/ 	.short	0x0023
        /*00ce*/ 	.short	0x0000


	//   ....[12]....
        /*00d0*/ 	.word	0x000044f0
        /*00d4*/ 	.short	0x0023
        /*00d6*/ 	.short	0x0000


	//   ....[13]....
        /*00d8*/ 	.word	0x000045a0
        /*00dc*/ 	.short	0x0023
        /*00de*/ 	.short	0x0000


	//   ....[14]....
        /*00e0*/ 	.word	0x00004690
        /*00e4*/ 	.short	0x0017
        /*00e6*/ 	.short	0x0000


	//   ....[15]....
        /*00e8*/ 	.word	0x00004780
        /*00ec*/ 	.short	0x0017
        /*00ee*/ 	.short	0x0000


	//   ....[16]....
        /*00f0*/ 	.word	0x00004990
        /*00f4*/ 	.short	0x0021
        /*00f6*/ 	.short	0x0000


	//   ....[17]....
        /*00f8*/ 	.word	0x00004a50
        /*00fc*/ 	.short	0x0021
        /*00fe*/ 	.short	0x0000


	//   ....[18]....
        /*0100*/ 	.word	0x00004b80
        /*0104*/ 	.short	0x0021
        /*0106*/ 	.short	0x0000


	//   ....[19]....
        /*0108*/ 	.word	0x00004c30
        /*010c*/ 	.short	0x0021
        /*010e*/ 	.short	0x0000


	//   ....[20]....
        /*0110*/ 	.word	0x00004d60
        /*0114*/ 	.short	0x0021
        /*0116*/ 	.short	0x0000


	//   ....[21]....
        /*0118*/ 	.word	0x00004e10
        /*011c*/ 	.short	0x0021
        /*011e*/ 	.short	0x0000


	//   ....[22]....
        /*0120*/ 	.word	0x00004f00
        /*0124*/ 	.short	0x0017
        /*0126*/ 	.short	0x0000


	//   ....[23]....
        /*0128*/ 	.word	0x00004ff0
        /*012c*/ 	.short	0x0017
        /*012e*/ 	.short	0x0000


	//   ....[24]....
        /*0130*/ 	.word	0x000051d0
        /*0134*/ 	.short	0x0021
        /*0136*/ 	.short	0x0000


	//   ....[25]....
        /*0138*/ 	.word	0x00005290
        /*013c*/ 	.short	0x0021
        /*013e*/ 	.short	0x0000


	//   ....[26]....
        /*0140*/ 	.word	0x00005380
        /*0144*/ 	.short	0x0017
        /*0146*/ 	.short	0x0000


	//   ....[27]....
        /*0148*/ 	.word	0x00005470
        /*014c*/ 	.short	0x0017
        /*014e*/ 	.short	0x0000


	//   ....[28]....
        /*0150*/ 	.word	0x000055d0
        /*0154*/ 	.short	0x0015
        /*0156*/ 	.short	0x0000


	//   ....[29]....
        /*0158*/ 	.word	0x000056c0
        /*015c*/ 	.short	0x0015
        /*015e*/ 	.short	0x0000


	//----- nvinfo : EIATTR_EXIT_INSTR_OFFSETS
	.align		4
.L_281:
        /*0160*/ 	.byte	0x04, 0x1c
        /*0162*/ 	.short	(.L_283 - .L_282)


	//   ....[0]....
.L_282:
        /*0164*/ 	.word	0x000000d0


	//   ....[1]....
        /*0168*/ 	.word	0x00000190


	//   ....[2]....
        /*016c*/ 	.word	0x000006d0


	//   ....[3]....
        /*0170*/ 	.word	0x000032b0


	//   ....[4]....
        /*0174*/ 	.word	0x00005780


	//----- nvinfo : EIATTR_MAX_THREADS
	.align		4
.L_283:
        /*0178*/ 	.byte	0x04, 0x05
        /*017a*/ 	.short	(.L_285 - .L_284)
.L_284:
        /*017c*/ 	.word	0x00000100
        /*0180*/ 	.word	0x00000001
        /*0184*/ 	.word	0x00000001


	//----- nvinfo : EIATTR_CRS_STACK_SIZE
	.align		4
.L_285:
        /*0188*/ 	.byte	0x04, 0x1e
        /*018a*/ 	.short	(.L_287 - .L_286)
.L_286:
        /*018c*/ 	.word	0x00000000


	//----- nvinfo : EIATTR_CBANK_PARAM_SIZE
	.align		4
.L_287:
        /*0190*/ 	.byte	0x03, 0x19
        /*0192*/ 	.short	0x00a0


	//----- nvinfo : EIATTR_PARAM_CBANK
	.align		4
        /*0194*/ 	.byte	0x04, 0x0a
        /*0196*/ 	.short	(.L_289 - .L_288)
	.align		4
.L_288:
        /*0198*/ 	.word	index@(.nv.constant0._ZN2at6native54_GLOBAL__N__aa9a477a_21_UpSampleBilinear2d_cu_607db5e336upsample_gen2d_aa_backward_out_frameIN3c108BFloat16EfNS0_18upsample_antialias20BicubicFilterFunctorEEEvT0_S7_NS_27GenericPackedTensorAccessorIT_Lm4ENS_16DefaultPtrTraitsElEENS8_IKS9_Lm4ESA_lEERKT1_)
        /*019c*/ 	.short	0x0380
        /*019e*/ 	.short	0x00a0


	//----- nvinfo : EIATTR_SW_WAR
	.align		4
.L_289:
        /*01a0*/ 	.byte	0x04, 0x36
        /*01a2*/ 	.short	(.L_291 - .L_290)
.L_290:
        /*01a4*/ 	.word	0x00000008
.L_291:


//--------------------- .nv.info._ZN2at6native54_GLOBAL__N__aa9a477a_21_UpSampleBilinear2d_cu_607db5e336upsample_gen2d_aa_backward_out_frameIN3c104HalfEfNS0_18upsample_antialias20BicubicFilterFunctorEEEvT0_S7_NS_27GenericPackedTensorAccessorIT_Lm4ENS_16DefaultPtrTraitsElEENS8_IKS9_Lm4ESA_lEERKT1_ --------------------------
	.section	.nv.info._ZN2at6native54_GLOBAL__N__aa9a477a_21_UpSampleBilinear2d_cu_607db5e336upsample_gen2d_aa_backward_out_frameIN3c104HalfEfNS0_18upsample_antialias20BicubicFilterFunctorEEEvT0_S7_NS_27GenericPackedTensorAccessorIT_Lm4ENS_16DefaultPtrTraitsElEENS8_IKS9_Lm4ESA_lEERKT1_,"",@"SHT_CUDA_INFO"
	.sectionflags	@""
	.align	4


	//----- nvinfo : EIATTR_CUDA_API_VERSION
	.align		4
        /*0000*/ 	.byte	0x04, 0x37
        /*0002*/ 	.short	(.L_293 - .L_292)
.L_292:
        /*0004*/ 	.word	0x00000082


	//----- nvinfo : EIATTR_KPARAM_INFO
	.align		4
.L_293:
        /*0008*/ 	.byte	0x04, 0x17
        /*000a*/ 	.short	(.L_295 - .L_294)
.L_294:
        /*000c*/ 	.word	0x00000000
        /*0010*/ 	.short	0x0004
        /*0012*/ 	.short	0x0098
        /*0014*/ 	.byte	0x00, 0xf5, 0x21, 0x00


	//----- nvinfo : EIATTR_KPARAM_INFO
	.align		4
.L_295:
        /*0018*/ 	.byte	0x04, 0x17
        /*001a*/ 	.short	(.L_297 - .L_296)
.L_296:
        /*001c*/ 	.word	0x00000000
        /*0020*/ 	.short	0x0003
        /*0022*/ 	.short	0x0050
        /*0024*/ 	.byte	0x00, 0xf0, 0x21, 0x01


	//----- nvinfo : EIATTR_KPARAM_INFO
	.align		4
.L_297:
        /*0028*/ 	.byte	0x04, 0x17
        /*002a*/ 	.short	(.L_299 - .L_298)
.L_298:
        /*002c*/ 	.word	0x00000000
        /*0030*/ 	.short	0x0002
        /*0032*/ 	.short	0x0008
        /*0034*/ 	.byte	0x00, 0xf0, 0x21, 0x01


	//----- nvinfo : EIATTR_KPARAM_INFO
	.align		4
.L_299:
        /*0038*/ 	.byte	0x04, 0x17
        /*003a*/ 	.short	(.L_301 - .L_300)
.L_300:
        /*003c*/ 	.word	0x00000000
        /*0040*/ 	.short	0x0001
        /*0042*/ 	.short	0x0004
        /*0044*/ 	.byte	0x00, 0xf0, 0x11, 0x00


	//----- nvinfo : EIATTR_KPARAM_INFO
	.align		4
.L_301:
        /*0048*/ 	.byte	0x04, 0x17
        /*004a*/ 	.short	(.L_303 - .L_302)
.L_302:
        /*004c*/ 	.word	0x00000000
        /*0050*/ 	.short	0x0000
        /*0052*/ 	.short	0x0000
        /*0054*/ 	.byte	0x00, 0xf0, 0x11, 0x00


	//----- nvinfo : EIATTR_SPARSE_MMA_MASK
	.align		4
.L_303:
        /*0058*/ 	.byte	0x03, 0x50
        /*005a*/ 	.short	0x0000


	//----- nvinfo : EIATTR_MAXREG_COUNT
	.align		4
        /*005c*/ 	.byte	0x03, 0x1b
        /*005e*/ 	.short	0x00ff


	//----- nvinfo : EIATTR_NUM_BARRIERS
	.align		4
        /*0060*/ 	.byte	0x02, 0x4c
        /*0062*/ 	.byte	0x01
	.zero		1


	//----- nvinfo : EIATTR_MERCURY_ISA_VERSION
	.align		4
        /*0064*/ 	.byte	0x03, 0x5f
        /*0066*/ 	.short	0x0101


	//----- nvinfo : EIATTR_VRC_CTA_INIT_COUNT
	.align		4
        /*0068*/ 	.byte	0x02, 0x4a
	.zero		1
	.zero		1


	//----- nvinfo : EIATTR_ATOM16_EMUL_INSTR_REG_MAP
	.align		4
        /*006c*/ 	.byte	0x04, 0x2e
        /*006e*/ 	.short	(.L_305 - .L_304)


	//   ....[0]....
.L_304:
        /*0070*/ 	.word	0x00003980
        /*0074*/ 	.short	0x0023
        /*0076*/ 	.short	0x0000


	//   ....[1]....
        /*0078*/ 	.word	0x00003a60
        /*007c*/ 	.short	0x0023
        /*007e*/ 	.short	0x0000


	//   ....[2]....
        /*0080*/ 	.word	0x00003bb0
        /*0084*/ 	.short	0x0023
        /*0086*/ 	.short	0x0000


	//   ....[3]....
        /*0088*/ 	.word	0x00003c40
        /*008c*/ 	.short	0x0023
        /*008e*/ 	.short	0x0000


	//   ....[4]....
        /*0090*/ 	.word	0x00003d90
        /*0094*/ 	.short	0x0023
        /*0096*/ 	.short	0x0000


	//   ....[5]....
        /*0098*/ 	.word	0x00003e20
        /*009c*/ 	.short	0x0023
        /*009e*/ 	.short	0x0000


	//   ....[6]....
        /*00a0*/ 	.word	0x00003f70
        /*00a4*/ 	.short	0x0023
        /*00a6*/ 	.short	0x0000


	//   ....[7]....
        /*00a8*/ 	.word	0x00004000
        /*00ac*/ 	.short	0x0023
        /*00ae*/ 	.short	0x0000


	//   ....[8]....
        /*00b0*/ 	.word	0x00004150
        /*00b4*/ 	.short	0x0023
        /*00b6*/ 	.short	0x0000


	//   ....[9]....
        /*00b8*/ 	.word	0x000041e0
        /*00bc*/ 	.short	0x0023
        /*00be*/ 	.short	0x0000


	//   ....[10]....
        /*00c0*/ 	.word	0x00004330
        /*00c4*/ 	.short	0x0023
        /*00c6*/ 	.short	0x0000


	//   ....[11]....
        /*00c8*/ 	.word	0x000043c0
        /*00cc*/ 	.short	0x0023
        /*00ce*/ 	.short	0x0000


	//   ....[12]....
        /*00d0*/ 	.word	0x00004510
        /*00d4*/ 	.short	0x0023
        /*00d6*/ 	.short	0x0000


	//   ....[13]....
        /*00d8*/ 	.word	0x000045a0
        /*00dc*/ 	.short	0x0023
        /*00de*/ 	.short	0x0000


	//   ....[14]....
        /*00e0*/ 	.word	0x00004690
        /*00e4*/ 	.short	0x0017
        /*00e6*/ 	.short	0x0000


	//   ....[15]....
        /*00e8*/ 	.word	0x00004780
        /*00ec*/ 	.short	0x0017
        /*00ee*/ 	.short	0x0000


	//   ....[16]....
        /*00f0*/ 	.word	0x00004990
        /*00f4*/ 	.short	0x0021
        /*00f6*/ 	.short	0x0000


	//   ....[17]....
        /*00f8*/ 	.word	0x00004a50
        /*00fc*/ 	.short	0x0021
        /*00fe*/ 	.short	0x0000


	//   ....[18]....
        /*0100*/ 	.word	0x00004ba0
        /*0104*/ 	.short	0x0021
        /*0106*/ 	.short	0x0000


	//   ....[19]....
        /*0108*/ 	.word	0x00004c30
        /*010c*/ 	.short	0x0021
        /*010e*/ 	.short	0x0000


	//   ....[20]....
        /*0110*/ 	.word	0x00004d80
        /*0114*/ 	.short	0x0021
        /*0116*/ 	.short	0x0000


	//   ....[21]....
        /*0118*/ 	.word	0x00004e10
        /*011c*/ 	.short	0x0021
        /*011e*/ 	.short	0x0000


	//   ....[22]....
        /*0120*/ 	.word	0x00004f00
        /*0124*/ 	.short	0x0017
        /*0126*/ 	.short	0x0000


	//   ....[23]....
        /*0128*/ 	.word	0x00004ff0
        /*012c*/ 	.short	0x0017
        /*012e*/ 	.short	0x0000


	//   ....[24]....
        /*0130*/ 	.word	0x000051d0
        /*0134*/ 	.short	0x0021
        /*0136*/ 	.short	0x0000


	//   ....[25]....
        /*0138*/ 	.word	0x00005290
        /*013c*/ 	.short	0x0021
        /*013e*/ 	.short	0x0000


	//   ....[26]....
        /*0140*/ 	.word	0x00005380
        /*0144*/ 	.short	0x0017
        /*0146*/ 	.short	0x0000


	//   ....[27]....
        /*0148*/ 	.word	0x00005470
        /*014c*/ 	.short	0x0017
        /*014e*/ 	.short	0x0000


	//   ....[28]....
        /*0150*/ 	.word	0x000055c0
        /*0154*/ 	.short	0x0015
        /*0156*/ 	.short	0x0000


	//   ....[29]....
        /*0158*/ 	.word	0x000056c0
        /*015c*/ 	.short	0x0015
        /*015e*/ 	.short	0x0000


	//----- nvinfo : EIATTR_EXIT_INSTR_OFFSETS
	.align		4
.L_305:
        /*0160*/ 	.byte	0x04, 0x1c
        /*0162*/ 	.short	(.L_307 - .L_306)


	//   ....[0]....
.L_306:
        /*0164*/ 	.word	0x000000d0


	//   ....[1]....
        /*0168*/ 	.word	0x00000190


	//   ....[2]....
        /*016c*/ 	.word	0x000006d0


	//   ....[3]....
        /*0170*/ 	.word	0x000032b0


	//   ....[4]....
        /*0174*/ 	.word	0x00005780


	//----- nvinfo : EIATTR_MAX_THREADS
	.align		4
.L_307:
        /*0178*/ 	.byte	0x04, 0x05
        /*017a*/ 	.short	(.L_309 - .L_308)
.L_308:
        /*017c*/ 	.word	0x00000100
        /*0180*/ 	.word	0x00000001
        /*0184*/ 	.word	0x00000001


	//----- nvinfo : EIATTR_CRS_STACK_SIZE
	.align		4
.L_309:
        /*0188*/ 	.byte	0x04, 0x1e
        /*018a*/ 	.short	(.L_311 - .L_310)
.L_310:
        /*018c*/ 	.word	0x00000000


	//----- nvinfo : EIATTR_CBANK_PARAM_SIZE
	.align		4
.L_311:
        /*0190*/ 	.byte	0x03, 0x19
        /*0192*/ 	.short	0x00a0


	//----- nvinfo : EIATTR_PARAM_CBANK
	.align		4
        /*0194*/ 	.byte	0x04, 0x0a
        /*0196*/ 	.short	(.L_313 - .L_312)
	.align		4
.L_312:
        /*0198*/ 	.word	index@(.nv.constant0._ZN2at6native54_GLOBAL__N__aa9a477a_21_UpSampleBilinear2d_cu_607db5e336upsample_gen2d_aa_backward_out_frameIN3c104HalfEfNS0_18upsample_antialias20BicubicFilterFunctorEEEvT0_S7_NS_27GenericPackedTensorAccessorIT_Lm4ENS_16DefaultPtrTraitsElEENS8_IKS9_Lm4ESA_lEERKT1_)
        /*019c*/ 	.short	0x0380
        /*019e*/ 	.short	0x00a0


	//----- nvinfo : EIATTR_SW_WAR
	.align		4
.L_313:
        /*01a0*/ 	.byte	0x04, 0x36
        /*01a2*/ 	.short	(.L_315 - .L_314)
.L_314:
        /*01a4*/ 	.word	0x00000008
.L_315:


//--------------------- .nv.info._ZN2at6native54_GLOBAL__N__aa9a477a_21_UpSampleBilinear2d_cu_607db5e336upsample_gen2d_aa_backward_out_frameIffNS0_18upsample_antialias20BicubicFilterFunctorEEEvT0_S5_NS_27GenericPackedTensorAccessorIT_Lm4ENS_16DefaultPtrTraitsElEENS6_IKS7_Lm4ES8_lEERKT1_ --------------------------
	.section	.nv.info._ZN2at6native54_GLOBAL__N__aa9a477a_21_UpSampleBilinear2d_cu_607db5e336upsample_gen2d_aa_backward_out_frameIffNS0_18upsample_antialias20BicubicFilterFunctorEEEvT0_S5_NS_27GenericPackedTensorAccessorIT_Lm4ENS_16DefaultPtrTraitsElEENS6_IKS7_Lm4ES8_lEERKT1_,"",@"SHT_CUDA_INFO"
	.sectionflags	@""
	.align	4


	//----- nvinfo : EIATTR_CUDA_API_VERSION
	.align		4
        /*0000*/ 	.byte	0x04, 0x37
        /*0002*/ 	.short	(.L_317 - .L_316)
.L_316:
        /*0004*/ 	.word	0x00000082


	//----- nvinfo : EIATTR_KPARAM_INFO
	.align		4
.L_317:
        /*0008*/ 	.byte	0x04, 0x17
        /*000a*/ 	.short	(.L_319 - .L_318)
.L_318:
        /*000c*/ 	.word	0x00000000
        /*0010*/ 	.short	0x0004
        /*0012*/ 	.short	0x0098
        /*0014*/ 	.byte	0x00, 0xf5, 0x21, 0x00


	//----- nvinfo : EIATTR_KPARAM_INFO
	.align		4
.L_319:
        /*0018*/ 	.byte	0x04, 0x17
        /*001a*/ 	.short	(.L_321 - .L_320)
.L_320:
        /*001c*/ 	.word	0x00000000
        /*0020*/ 	.short	0x0003
        /*0022*/ 	.short	0x0050
        /*0024*/ 	.byte	0x00, 0xf0, 0x21, 0x01


	//----- nvinfo : EIATTR_KPARAM_INFO
	.align		4
.L_321:
        /*0028*/ 	.byte	0x04, 0x17
        /*002a*/ 	.short	(.L_323 - .L_322)
.L_322:
        /*002c*/ 	.word	0x00000000
        /*0030*/ 	.short	0x0002
        /*0032*/ 	.short	0x0008
        /*0034*/ 	.byte	0x00, 0xf0, 0x21, 0x01


	//----- nvinfo : EIATTR_KPARAM_INFO
	.align		4
.L_323:
        /*0038*/ 	.byte	0x04, 0x17
        /*003a*/ 	.short	(.L_325 - .L_324)
.L_324:
        /*003c*/ 	.word	0x00000000
        /*0040*/ 	.short	0x0001
        /*0042*/ 	.short	0x0004
        /*0044*/ 	.byte	0x00, 0xf0, 0x11, 0x00


	//----- nvinfo : EIATTR_KPARAM_INFO
	.align		4
.L_325:
        /*0048*/ 	.byte	0x04, 0x17
        /*004a*/ 	.short	(.L_327 - .L_326)
.L_326:
        /*004c*/ 	.word	0x00000000
        /*0050*/ 	.short	0x0000
        /*0052*/ 	.short	0x0000
        /*0054*/ 	.byte	0x00, 0xf0, 0x11, 0x00


	//----- nvinfo : EIATTR_SPARSE_MMA_MASK
	.align		4
.L_327:
        /*0058*/ 	.byte	0x03, 0x50
        /*005a*/ 	.short	0x0000


	//----- nvinfo : EIATTR_MAXREG_COUNT
	.align		4
        /*005c*/ 	.byte	0x03, 0x1b
        /*005e*/ 	.short	0x00ff


	//----- nvinfo : EIATTR_NUM_BARRIERS
	.align		4
        /*0060*/ 	.byte	0x02, 0x4c
        /*0062*/ 	.byte	0x01
	.zero		1


	//----- nvinfo : EIATTR_MERCURY_ISA_VERSION
	.align		4
        /*0064*/ 	.byte	0x03, 0x5f
        /*0066*/ 	.short	0x0101


	//----- nvinfo : EIATTR_VRC_CTA_INIT_COUNT
	.align		4
        /*0068*/ 	.byte	0x02, 0x4a
	.zero		1
	.zero		1


	//----- nvinfo : EIATTR_EXIT_INSTR_OFFSETS
	.align		4
        /*006c*/ 	.byte	0x04, 0x1c
        /*006e*/ 	.short	(.L_329 - .L_328)


	//   ....[0]....
.L_328:
        /*0070*/ 	.word	0x000000d0


	//   ....[1]....
        /*0074*/ 	.word	0x00000190


	//   ....[2]....
        /*0078*/ 	.word	0x000006b0


	//   ....[3]....
        /*007c*/ 	.word	0x00002fc0


	//   ....[4]....
        /*0080*/ 	.word	0x00004170


	//----- nvinfo : EIATTR_MAX_THREADS
	.align		4
.L_329:
        /*0084*/ 	.byte	0x04, 0x05
        /*0086*/ 	.short	(.L_331 - .L_330)
.L_330:
        /*0088*/ 	.word	0x00000100
        /*008c*/ 	.word	0x00000001
        /*0090*/ 	.word	0x00000001


	//----- nvinfo : EIATTR_CRS_STACK_SIZE
	.align		4
.L_331:
        /*0094*/ 	.byte	0x04, 0x1e
        /*0096*/ 	.short	(.L_333 - .L_332)
.L_332:
        /*0098*/ 	.word	0x00000000


	//----- nvinfo : EIATTR_CBANK_PARAM_SIZE
	.align		4
.L_333:
        /*009c*/ 	.byte	0x03, 0x19
        /*009e*/ 	.short	0x00a0


	//----- nvinfo : EIATTR_PARAM_CBANK
	.align		4
        /*00a0*/ 	.byte	0x04, 0x0a
        /*00a2*/ 	.short	(.L_335 - .L_334)
	.align		4
.L_334:
        /*00a4*/ 	.word	index@(.nv.constant0._ZN2at6native54_GLOBAL__N__aa9a477a_21_UpSampleBilinear2d_cu_607db5e336upsample_gen2d_aa_backward_out_frameIffNS0_18upsample_antialias20BicubicFilterFunctorEEEvT0_S5_NS_27GenericPackedTensorAccessorIT_Lm4ENS_16DefaultPtrTraitsElEENS6_IKS7_Lm4ES8_lEERKT1_)
        /*00a8*/ 	.short	0x0380
        /*00aa*/ 	.short	0x00a0


	//----- nvinfo : EIATTR_SW_WAR
	.align		4
.L_335:
        /*00ac*/ 	.byte	0x04, 0x36
        /*00ae*/ 	.short	(.L_337 - .L_336)
.L_336:
        /*00b0*/ 	.word	0x00000008
.L_337:


//--------------------- .nv.info._ZN2at6native54_GLOBAL__N__aa9a477a_21_UpSampleBilinear2d_cu_607db5e336upsample_gen2d_aa_backward_out_frameIddNS0_18upsample_antialias20BicubicFilterFunctorEEEvT0_S5_NS_27GenericPackedTensorAccessorIT_Lm4ENS_16DefaultPtrTraitsElEENS6_IKS7_Lm4ES8_lEERKT1_ --------------------------
	.section	.nv.info._ZN2at6native54_GLOBAL__N__aa9a477a_21_UpSampleBilinear2d_cu_607db5e336upsample_gen2d_aa_backward_out_frameIddNS0_18upsample_antialias20BicubicFilterFunctorEEEvT0_S5_NS_27GenericPackedTensorAccessorIT_Lm4ENS_16DefaultPtrTraitsElEENS6_IKS7_Lm4ES8_lEERKT1_,"",@"SHT_CUDA_INFO"
	.sectionflags	@""
	.align	4


	//----- nvinfo : EIATTR_CUDA_API_VERSION
	.align		4
        /*0000*/ 	.byte	0x04, 0x37
        /*0002*/ 	.short	(.L_339 - .L_338)
.L_338:
        /*0004*/ 	.word	0x00000082


	//----- nvinfo : EIATTR_KPARAM_INFO
	.align		4
.L_339:
        /*0008*/ 	.byte	0x04, 0x17
        /*000a*/ 	.short	(.L_341 - .L_340)
.L_340:
        /*000c*/ 	.word	0x00000000
        /*0010*/ 	.short	0x0004
        /*0012*/ 	.short	0x00a0
        /*0014*/ 	.byte	0x00, 0xf5, 0x21, 0x00


	//----- nvinfo : EIATTR_KPARAM_INFO
	.align		4
.L_341:
        /*0018*/ 	.byte	0x04, 0x17
        /*001a*/ 	.short	(.L_343 - .L_342)
.L_342:
        /*001c*/ 	.word	0x00000000
        /*0020*/ 	.short	0x0003
        /*0022*/ 	.short	0x0058
        /*0024*/ 	.byte	0x00, 0xf0, 0x21, 0x01


	//----- nvinfo : EIATTR_KPARAM_INFO
	.align		4
.L_343:
        /*0028*/ 	.byte	0x04, 0x17
        /*002a*/ 	.short	(.L_345 - .L_344)
.L_344:
        /*002c*/ 	.word	0x00000000
        /*0030*/ 	.short	0x0002
        /*0032*/ 	.short	0x0010
        /*0034*/ 	.byte	0x00, 0xf0, 0x21, 0x01


	//----- nvinfo : EIATTR_KPARAM_INFO
	.align		4
.L_345:
        /*0038*/ 	.byte	0x04, 0x17
        /*003a*/ 	.short	(.L_347 - .L_346)
.L_346:
        /*003c*/ 	.word	0x00000000
        /*0040*/ 	.short	0x0001
        /*0042*/ 	.short	0x0008
        /*0044*/ 	.byte	0x00, 0xf0, 0x21, 0x00


	//----- nvinfo : EIATTR_KPARAM_INFO
	.align		4
.L_347:
        /*0048*/ 	.byte	0x04, 0x17
        /*004a*/ 	.short	(.L_349 - .L_348)
.L_348:
        /*004c*/ 	.word	0x00000000
        /*0050*/ 	.short	0x0000
        /*0052*/ 	.short	0x0000
        /*0054*/ 	.byte	0x00, 0xf0, 0x21, 0x00


	//----- nvinfo : EIATTR_SPARSE_MMA_MASK
	.align		4
.L_349:
        /*0058*/ 	.byte	0x03, 0x50
        /*005a*/ 	.short	0x0000


	//----- nvinfo : EIATTR_MAXREG_COUNT
	.align		4
        /*005c*/ 	.byte	0x03, 0x1b
        /*005e*/ 	.short	0x00ff


	//----- nvinfo : EIATTR_NUM_BARRIERS
	.align		4
        /*0060*/ 	.byte	0x02, 0x4c
        /*0062*/ 	.byte	0x01
	.zero		1


	//----- nvinfo : EIATTR_MERCURY_ISA_VERSION
	.align		4
        /*0064*/ 	.byte	0x03, 0x5f
        /*0066*/ 	.short	0x0101


	//----- nvinfo : EIATTR_VRC_CTA_INIT_COUNT
	.align		4
        /*0068*/ 	.byte	0x02, 0x4a
	.zero		1
	.zero		1


	//----- nvinfo : EIATTR_EXIT_INSTR_OFFSETS
	.align		4
        /*006c*/ 	.byte	0x04, 0x1c
        /*006e*/ 	.short	(.L_351 - .L_350)


	//   ....[0]....
.L_350:
        /*0070*/ 	.word	0x000000d0


	//   ....[1]....
        /*0074*/ 	.word	0x00000190


	//   ....[2]....
        /*0078*/ 	.word	0x000006a0


	//   ....[3]....
        /*007c*/ 	.word	0x00003dc0


	//   ....[4]....
        /*0080*/ 	.word	0x00004f70


	//----- nvinfo : EIATTR_MAX_THREADS
	.align		4
.L_351:
        /*0084*/ 	.byte	0x04, 0x05
        /*0086*/ 	.short	(.L_353 - .L_352)
.L_352:
        /*0088*/ 	.word	0x00000100
        /*008c*/ 	.word	0x00000001
        /*0090*/ 	.word	0x00000001


	//----- nvinfo : EIATTR_CRS_STACK_SIZE
	.align		4
.L_353:
        /*0094*/ 	.byte	0x04, 0x1e
        /*0096*/ 	.short	(.L_355 - .L_354)
.L_354:
        /*0098*/ 	.word	0x00000000


	//----- nvinfo : EIATTR_CBANK_PARAM_SIZE
	.align		4
.L_355:
        /*009c*/ 	.byte	0x03, 0x19
        /*009e*/ 	.short	0x00a8


	//----- nvinfo : EIATTR_PARAM_CBANK
	.align		4
        /*00a0*/ 	.byte	0x04, 0x0a
        /*00a2*/ 	.short	(.L_357 - .L_356)
	.align		4
.L_356:
        /*00a4*/ 	.word	index@(.nv.constant0._ZN2at6native54_GLOBAL__N__aa9a477a_21_UpSampleBilinear2d_cu_607db5e336upsample_gen2d_aa_backward_out_frameIddNS0_18upsample_antialias20BicubicFilterFunctorEEEvT0_S5_NS_27GenericPackedTensorAccessorIT_Lm4ENS_16DefaultPtrTraitsElEENS6_IKS7_Lm4ES8_lEERKT1_)
        /*00a8*/ 	.short	0x0380
        /*00aa*/ 	.short	0x00a8


	//----- nvinfo : EIATTR_SW_WAR
	.align		4
.L_357:
        /*00ac*/ 	.byte	0x04, 0x36
        /*00ae*/ 	.short	(.L_359 - .L_358)
.L_358:
        /*00b0*/ 	.word	0x00000008
.L_359:


//--------------------- .nv.info._ZN2at6native54_GLOBAL__N__aa9a477a_21_UpSampleBilinear2d_cu_607db5e327upsample_gen2d_aa_out_frameIN3c108BFloat16EfNS0_18upsample_antialias20BicubicFilterFunctorEEEvT0_S7_NS_27GenericPackedTensorAccessorIKT_Lm4ENS_16DefaultPtrTraitsElEENS8_IS9_Lm4ESB_lEERKT1_ --------------------------
	.section	.nv.info._ZN2at6native54_GLOBAL__N__aa9a477a_21_UpSampleBilinear2d_cu_607db5e327upsample_gen2d_aa_out_frameIN3c108BFloat16EfNS0_18upsample_antialias20BicubicFilterFunctorEEEvT0_S7_NS_27GenericPackedTensorAccessorIKT_Lm4ENS_16DefaultPtrTraitsElEENS8_IS9_Lm4ESB_lEERKT1_,"",@"SHT_CUDA_INFO"
	.sectionflags	@""
	.align	4


	//----- nvinfo : EIATTR_CUDA_API_VERSION
	.align		4
        /*0000*/ 	.byte	0x04, 0x37
        /*0002*/ 	.short	(.L_361 - .L_360)
.L_360:
        /*0004*/ 	.word	0x00000082


	//----- nvinfo : EIATTR_KPARAM_INFO
	.align		4
.L_361:
        /*0008*/ 	.byte	0x04, 0x17
        /*000a*/ 	.short	(.L_363 - .L_362)
.L_362:
        /*000c*/ 	.word	0x00000000
        /*0010*/ 	.short	0x0004
        /*0012*/ 	.short	0x0098
        /*0014*/ 	.byte	0x00, 0xf5, 0x21, 0x00


	//----- nvinfo : EIATTR_KPARAM_INFO
	.align		4
.L_363:
        /*0018*/ 	.byte	0x04, 0x17
        /*001a*/ 	.short	(.L_365 - .L_364)
.L_364:
        /*001c*/ 	.word	0x00000000
        /*0020*/ 	.short	0x0003
        /*0022*/ 	.short	0x0050
        /*0024*/ 	.byte	0x00, 0xf0, 0x21, 0x01


	//----- nvinfo : EIATTR_KPARAM_INFO
	.align		4
.L_365:
        /*0028*/ 	.byte	0x04, 0x17
        /*002a*/ 	.short	(.L_367 - .L_366)
.L_366:
        /*002c*/ 	.word	0x00000000
        /*0030*/ 	.short	0x0002
        /*0032*/ 	.short	0x0008
        /*0034*/ 	.byte	0x00, 0xf0, 0x21, 0x01


	//----- nvinfo : EIATTR_KPARAM_INFO
	.align		4
.L_367:
        /*0038*/ 	.byte	0x04, 0x17
        /*003a*/ 	.short	(.L_369 - .L_368)
.L_368:
        /*003c*/ 	.word	0x00000000
        /*0040*/ 	.short	0x0001
        /*0042*/ 	.short	0x0004
        /*0044*/ 	.byte	0x00, 0xf0, 0x11, 0x00


	//----- nvinfo : EIATTR_KPARAM_INFO
	.align		4
.L_369:
        /*0048*/ 	.byte	0x04, 0x17
        /*004a*/ 	.short	(.L_371 - .L_370)
.L_370:
        /*004c*/ 	.word	0x00000000
        /*0050*/ 	.short	0x0000
        /*0052*/ 	.short	0x0000
        /*0054*/ 	.byte	0x00, 0xf0, 0x11, 0x00


	//----- nvinfo : EIATTR_SPARSE_MMA_MASK
	.align		4
.L_371:
        /*0058*/ 	.byte	0x03, 0x50
        /*005a*/ 	.short	0x0000


	//----- nvinfo : EIATTR_MAXREG_COUNT
	.align		4
        /*005c*/ 	.byte	0x03, 0x1b
        /*005e*/ 	.short	0x00ff


	//----- nvinfo : EIATTR_NUM_BARRIERS
	.align		4
        /*0060*/ 	.byte	0x02, 0x4c
        /*0062*/ 	.byte	0x01
	.zero		1


	//----- nvinfo : EIATTR_MERCURY_ISA_VERSION
	.align		4
        /*0064*/ 	.byte	0x03, 0x5f
        /*0066*/ 	.short	0x0101


	//----- nvinfo : EIATTR_VRC_CTA_INIT_COUNT
	.align		4
        /*0068*/ 	.byte	0x02, 0x4a
	.zero		1
	.zero		1


	//----- nvinfo : EIATTR_EXIT_INSTR_OFFSETS
	.align		4
        /*006c*/ 	.byte	0x04, 0x1c
        /*006e*/ 	.short	(.L_373 - .L_372)


	//   ....[0]....
.L_372:
        /*0070*/ 	.word	0x000000d0


	//   ....[1]....
        /*0074*/ 	.word	0x00002cc0


	//   ....[2]....
        /*0078*/ 	.word	0x00006ae0


	//----- nvinfo : EIATTR_MAX_THREADS
	.align		4
.L_373:
        /*007c*/ 	.byte	0x04, 0x05
        /*007e*/ 	.short	(.L_375 - .L_374)
.L_374:
        /*0080*/ 	.word	0x00000100
        /*0084*/ 	.word	0x00000001
        /*0088*/ 	.word	0x00000001


	//----- nvinfo : EIATTR_CRS_STACK_SIZE
	.align		4
.L_375:
        /*008c*/ 	.byte	0x04, 0x1e
        /*008e*/ 	.short	(.L_377 - .L_376)
.L_376:
        /*0090*/ 	.word	0x00000000


	//----- nvinfo : EIATTR_CBANK_PARAM_SIZE
	.align		4
.L_377:
        /*0094*/ 	.byte	0x03, 0x19
        /*0096*/ 	.short	0x00a0


	//----- nvinfo : EIATTR_PARAM_CBANK
	.align		4
        /*0098*/ 	.byte	0x04, 0x0a
        /*009a*/ 	.short	(.L_379 - .L_378)
	.align		4
.L_378:
        /*009c*/ 	.word	index@(.nv.constant0._ZN2at6native54_GLOBAL__N__aa9a477a_21_UpSampleBilinear2d_cu_607db5e327upsample_gen2d_aa_out_frameIN3c108BFloat16EfNS0_18upsample_antialias20BicubicFilterFunctorEEEvT0_S7_NS_27GenericPackedTensorAccessorIKT_Lm4ENS_16DefaultPtrTraitsElEENS8_IS9_Lm4ESB_lEERKT1_)
        /*00a0*/ 	.short	0x0380
        /*00a2*/ 	.short	0x00a0


	//----- nvinfo : EIATTR_SW_WAR
	.align		4
.L_379:
        /*00a4*/ 	.byte	0x04, 0x36
        /*00a6*/ 	.short	(.L_381 - .L_380)
.L_380:
        /*00a8*/ 	.word	0x00000008
.L_381:


//--------------------- .nv.info._ZN2at6native54_GLOBAL__N__aa9a477a_21_UpSampleBilinear2d_cu_607db5e327upsample_gen2d_aa_out_frameIN3c104HalfEfNS0_18upsample_antialias20BicubicFilterFunctorEEEvT0_S7_NS_27GenericPackedTensorAccessorIKT_Lm4ENS_16DefaultPtrTraitsElEENS8_IS9_Lm4ESB_lEERKT1_ --------------------------
	.section	.nv.info._ZN2at6native54_GLOBAL__N__aa9a477a_21_UpSampleBilinear2d_cu_607db5e327upsample_gen2d_aa_out_frameIN3c104HalfEfNS0_18upsample_antialias20BicubicFilterFunctorEEEvT0_S7_NS_27GenericPackedTensorAccessorIKT_Lm4ENS_16DefaultPtrTraitsElEENS8_IS9_Lm4ESB_lEERKT1_,"",@"SHT_CUDA_INFO"
	.sectionflags	@""
	.align	4


	//----- nvinfo : EIATTR_CUDA_API_VERSION
	.align		4
        /*0000*/ 	.byte	0x04, 0x37
        /*0002*/ 	.short	(.L_383 - .L_382)
.L_382:
        /*0004*/ 	.word	0x00000082


	//----- nvinfo : EIATTR_KPARAM_INFO
	.align		4
.L_383:
        /*0008*/ 	.byte	0x04, 0x17
        /*000a*/ 	.short	(.L_385 - .L_384)
.L_384:
        /*000c*/ 	.word	0x00000000
        /*0010*/ 	.short	0x0004
        /*0012*/ 	.short	0x0098
        /*0014*/ 	.byte	0x00, 0xf5, 0x21, 0x00


	//----- nvinfo : EIATTR_KPARAM_INFO
	.align		4
.L_385:
        /*0018*/ 	.byte	0x04, 0x17
        /*001a*/ 	.short	(.L_387 - .L_386)
.L_386:
        /*001c*/ 	.word	0x00000000
        /*0020*/ 	.short	0x0003
        /*0022*/ 	.short	0x0050
        /*0024*/ 	.byte	0x00, 0xf0, 0x21, 0x01


	//----- nvinfo : EIATTR_KPARAM_INFO
	.align		4
.L_387:
        /*0028*/ 	.byte	0x04, 0x17
        /*002a*/ 	.short	(.L_389 - .L_388)
.L_388:
        /*002c*/ 	.word	0x00000000
        /*0030*/ 	.short	0x0002
        /*0032*/ 	.short	0x0008
        /*0034*/ 	.byte	0x00, 0xf0, 0x21, 0x01


	//----- nvinfo : EIATTR_KPARAM_INFO
	.align		4
.L_389:
        /*0038*/ 	.byte	0x04, 0x17
        /*003a*/ 	.short	(.L_391 - .L_390)
.L_390:
        /*003c*/ 	.word	0x00000000
        /*0040*/ 	.short	0x0001
        /*0042*/ 	.short	0x0004
        /*0044*/ 	.byte	0x00, 0xf0, 0x11, 0x00


	//----- nvinfo : EIATTR_KPARAM_INFO
	.align		4
.L_391:
        /*0048*/ 	.byte	0x04, 0x17
        /*004a*/ 	.short	(.L_393 - .L_392)
.L_392:
        /*004c*/ 	.word	0x00000000
        /*0050*/ 	.short	0x0000
        /*0052*/ 	.short	0x0000
        /*0054*/ 	.byte	0x00, 0xf0, 0x11, 0x00


	//----- nvinfo : EIATTR_SPARSE_MMA_MASK
	.align		4
.L_393:
        /*0058*/ 	.byte	0x03, 0x50
        /*005a*/ 	.short	0x0000


	//----- nvinfo : EIATTR_MAXREG_COUNT
	.align		4
        /*005c*/ 	.byte	0x03, 0x1b
        /*005e*/ 	.short	0x00ff


	//----- nvinfo : EIATTR_NUM_BARRIERS
	.align		4
        /*0060*/ 	.byte	0x02, 0x4c
        /*0062*/ 	.byte	0x01
	.zero		1


	//----- nvinfo : EIATTR_MERCURY_ISA_VERSION
	.align		4
        /*0064*/ 	.byte	0x03, 0x5f
        /*0066*/ 	.short	0x0101


	//----- nvinfo : EIATTR_VRC_CTA_INIT_COUNT
	.align		4
        /*0068*/ 	.byte	0x02, 0x4a
	.zero		1
	.zero		1


	//----- nvinfo : EIATTR_EXIT_INSTR_OFFSETS
	.align		4
        /*006c*/ 	.byte	0x04, 0x1c
        /*006e*/ 	.short	(.L_395 - .L_394)


	//   ....[0]....
.L_394:
        /*0070*/ 	.word	0x000000d0


	//   ....[1]....
        /*0074*/ 	.word	0x00002cc0


	//   ....[2]....
        /*0078*/ 	.word	0x000066e0


	//----- nvinfo : EIATTR_MAX_THREADS
	.align		4
.L_395:
        /*007c*/ 	.byte	0x04, 0x05
        /*007e*/ 	.short	(.L_397 - .L_396)
.L_396:
        /*0080*/ 	.word	0x00000100
        /*0084*/ 	.word	0x00000001
        /*0088*/ 	.word	0x00000001


	//----- nvinfo : EIATTR_CRS_STACK_SIZE
	.align		4
.L_397:
        /*008c*/ 	.byte	0x04, 0x1e
        /*008e*/ 	.short	(.L_399 - .L_398)
.L_398:
        /*0090*/ 	.word	0x00000000


	//----- nvinfo : EIATTR_CBANK_PARAM_SIZE
	.align		4
.L_399:
        /*0094*/ 	.byte	0x03, 0x19
        /*0096*/ 	.short	0x00a0


	//----- nvinfo : EIATTR_PARAM_CBANK
	.align		4
        /*0098*/ 	.byte	0x04, 0x0a
        /*009a*/ 	.short	(.L_401 - .L_400)
	.align		4
.L_400:
        /*009c*/ 	.word	index@(.nv.constant0._ZN2at6native54_GLOBAL__N__aa9a477a_21_UpSampleBilinear2d_cu_607db5e327upsample_gen2d_aa_out_frameIN3c104HalfEfNS0_18upsample_antialias20BicubicFilterFunctorEEEvT0_S7_NS_27GenericPackedTensorAccessorIKT_Lm4ENS_16DefaultPtrTraitsElEENS8_IS9_Lm4ESB_lEERKT1_)
        /*00a0*/ 	.short	0x0380
        /*00a2*/ 	.short	0x00a0


	//----- nvinfo : EIATTR_SW_WAR
	.align		4
.L_401:
        /*00a4*/ 	.byte	0x04, 0x36
        /*00a6*/ 	.short	(.L_403 - .L_402)
.L_402:
        /*00a8*/ 	.word	0x00000008
.L_403:


//--------------------- .nv.info._ZN2at6native54_GLOBAL__N__aa9a477a_21_UpSampleBilinear2d_cu_607db5e327upsample_gen2d_aa_out_frameIffNS0_18upsample_antialias20BicubicFilterFunctorEEEvT0_S5_NS_27GenericPackedTensorAccessorIKT_Lm4ENS_16DefaultPtrTraitsElEENS6_IS7_Lm4ES9_lEERKT1_ --------------------------
	.section	.nv.info._ZN2at6native54_GLOBAL__N__aa9a477a_21_UpSampleBilinear2d_cu_607db5e327upsample_gen2d_aa_out_frameIffNS0_18upsample_antialias20BicubicFilterFunctorEEEvT0_S5_NS_27GenericPackedTensorAccessorIKT_Lm4ENS_16DefaultPtrTraitsElEENS6_IS7_Lm4ES9_lEERKT1_,"",@"SHT_CUDA_INFO"
	.sectionflags	@""
	.align	4


	//----- nvinfo : EIATTR_CUDA_API_VERSION
	.align		4
        /*0000*/ 	.byte	0x04, 0x37
        /*0002*/ 	.short	(.L_405 - .L_404)
.L_404:
        /*0004*/ 	.word	0x00000082


	//----- nvinfo : EIATTR_KPARAM_INFO
	.align		4
.L_405:
        /*0008*/ 	.byte	0x04, 0x17
        /*000a*/ 	.short	(.L_407 - .L_406)
.L_406:
        /*000c*/ 	.word	0x00000000
        /*0010*/ 	.short	0x0004
        /*0012*/ 	.short	0x0098
        /*0014*/ 	.byte	0x00, 0xf5, 0x21, 0x00


	//----- nvinfo : EIATTR_KPARAM_INFO
	.align		4
.L_407:
        /*0018*/ 	.byte	0x04, 0x17
        /*001a*/ 	.short	(.L_409 - .L_408)
.L_408:
        /*001c*/ 	.word	0x00000000
        /*0020*/ 	.short	0x0003
        /*0022*/ 	.short	0x0050
        /*0024*/ 	.byte	0x00, 0xf0, 0x21, 0x01


	//----- nvinfo : EIATTR_KPARAM_INFO
	.align		4
.L_409:
        /*0028*/ 	.byte	0x04, 0x17
        /*002a*/ 	.short	(.L_411 - .L_410)
.L_410:
        /*002c*/ 	.word	0x00000000
        /*0030*/ 	.short	0x0002
        /*0032*/ 	.short	0x0008
        /*0034*/ 	.byte	0x00, 0xf0, 0x21, 0x01


	//----- nvinfo : EIATTR_KPARAM_INFO
	.align		4
.L_411:
        /*0038*/ 	.byte	0x04, 0x17
        /*003a*/ 	.short	(.L_413 - .L_412)
.L_412:
        /*003c*/ 	.word	0x00000000
        /*0040*/ 	.short	0x0001
        /*0042*/ 	.short	0x0004
        /*0044*/ 	.byte	0x00, 0xf0, 0x11, 0x00


	//----- nvinfo : EIATTR_KPARAM_INFO
	.align		4
.L_413:
        /*0048*/ 	.byte	0x04, 0x17
        /*004a*/ 	.short	(.L_415 - .L_414)
.L_414:
        /*004c*/ 	.word	0x00000000
        /*0050*/ 	.short	0x0000
        /*0052*/ 	.short	0x0000
        /*0054*/ 	.byte	0x00, 0xf0, 0x11, 0x00


	//----- nvinfo : EIATTR_SPARSE_MMA_MASK
	.align		4
.L_415:
        /*0058*/ 	.byte	0x03, 0x50
        /*005a*/ 	.short	0x0000


	//----- nvinfo : EIATTR_MAXREG_COUNT
	.align		4
        /*005c*/ 	.byte	0x03, 0x1b
        /*005e*/ 	.short	0x00ff


	//----- nvinfo : EIATTR_NUM_BARRIERS
	.align		4
        /*0060*/ 	.byte	0x02, 0x4c
        /*0062*/ 	.byte	0x01
	.zero		1


	//----- nvinfo : EIATTR_MERCURY_ISA_VERSION
	.align		4
        /*0064*/ 	.byte	0x03, 0x5f
        /*0066*/ 	.short	0x0101


	//----- nvinfo : EIATTR_VRC_CTA_INIT_COUNT
	.align		4
        /*0068*/ 	.byte	0x02, 0x4a
	.zero		1
	.zero		1


	//----- nvinfo : EIATTR_EXIT_INSTR_OFFSETS
	.align		4
        /*006c*/ 	.byte	0x04, 0x1c
        /*006e*/ 	.short	(.L_417 - .L_416)


	//   ....[0]....
.L_416:
        /*0070*/ 	.word	0x000000d0


	//   ....[1]....
        /*0074*/ 	.word	0x00002a00


	//   ....[2]....
        /*0078*/ 	.word	0x00004370


	//----- nvinfo : EIATTR_MAX_THREADS
	.align		4
.L_417:
        /*007c*/ 	.byte	0x04, 0x05
        /*007e*/ 	.short	(.L_419 - .L_418)
.L_418:
        /*0080*/ 	.word	0x00000100
        /*0084*/ 	.word	0x00000001
        /*0088*/ 	.word	0x00000001


	//----- nvinfo : EIATTR_CRS_STACK_SIZE
	.align		4
.L_419:
        /*008c*/ 	.byte	0x04, 0x1e
        /*008e*/ 	.short	(.L_421 - .L_420)
.L_420:
        /*0090*/ 	.word	0x00000000


	//----- nvinfo : EIATTR_CBANK_PARAM_SIZE
	.align		4
.L_421:
        /*0094*/ 	.byte	0x03, 0x19
        /*0096*/ 	.short	0x00a0


	//----- nvinfo : EIATTR_PARAM_CBANK
	.align		4
        /*0098*/ 	.byte	0x04, 0x0a
        /*009a*/ 	.short	(.L_423 - .L_422)
	.align		4
.L_422:
        /*009c*/ 	.word	index@(.nv.constant0._ZN2at6native54_GLOBAL__N__aa9a477a_21_UpSampleBilinear2d_cu_607db5e327upsample_gen2d_aa_out_frameIffNS0_18upsample_antialias20BicubicFilterFunctorEEEvT0_S5_NS_27GenericPackedTensorAccessorIKT_Lm4ENS_16DefaultPtrTraitsElEENS6_IS7_Lm4ES9_lEERKT1_)
        /*00a0*/ 	.short	0x0380
        /*00a2*/ 	.short	0x00a0


	//----- nvinfo : EIATTR_SW_WAR
	.align		4
.L_423:
        /*00a4*/ 	.byte	0x04, 0x36
        /*00a6*/ 	.short	(.L_425 - .L_424)
.L_424:
        /*00a8*/ 	.word	0x00000008
.L_425:


//--------------------- .nv.info._ZN2at6native54_GLOBAL__N__aa9a477a_21_UpSampleBilinear2d_cu_607db5e327upsample_gen2d_aa_out_frameIddNS0_18upsample_antialias20BicubicFilterFunctorEEEvT0_S5_NS_27GenericPackedTensorAccessorIKT_Lm4ENS_16DefaultPtrTraitsElEENS6_IS7_Lm4ES9_lEERKT1_ --------------------------
	.section	.nv.info._ZN2at6native54_GLOBAL__N__aa9a477a_21_UpSampleBilinear2d_cu_607db5e327upsample_gen2d_aa_out_frameIddNS0_18upsample_antialias20BicubicFilterFunctorEEEvT0_S5_NS_27GenericPackedTensorAccessorIKT_Lm4ENS_16DefaultPtrTraitsElEENS6_IS7_Lm4ES9_lEERKT1_,"",@"SHT_CUDA_INFO"
	.sectionflags	@""
	.align	4


	//----- nvinfo : EIATTR_CUDA_API_VERSION
	.align		4
        /*0000*/ 	.byte	0x04, 0x37
        /*0002*/ 	.short	(.L_427 - .L_426)
.L_426:
        /*0004*/ 	.word	0x00000082


	//----- nvinfo : EIATTR_KPARAM_INFO
	.align		4
.L_427:
        /*0008*/ 	.byte	0x04, 0x17
        /*000a*/ 	.short	(.L_429 - .L_428)
.L_428:
        /*000c*/ 	.word	0x00000000
        /*0010*/ 	.short	0x0004
        /*0012*/ 	.short	0x00a0
        /*0014*/ 	.byte	0x00, 0xf5, 0x21, 0x00


	//----- nvinfo : EIATTR_KPARAM_INFO
	.align		4
.L_429:
        /*0018*/ 	.byte	0x04, 0x17
        /*001a*/ 	.short	(.L_431 - .L_430)
.L_430:
        /*001c*/ 	.word	0x00000000
        /*0020*/ 	.short	0x0003
        /*0022*/ 	.short	0x0058
        /*0024*/ 	.byte	0x00, 0xf0, 0x21, 0x01


	//----- nvinfo : EIATTR_KPARAM_INFO
	.align		4
.L_431:
        /*0028*/ 	.byte	0x04, 0x17
        /*002a*/ 	.short	(.L_433 - .L_432)
.L_432:
        /*002c*/ 	.word	0x00000000
        /*0030*/ 	.short	0x0002
        /*0032*/ 	.short	0x0010
        /*0034*/ 	.byte	0x00, 0xf0, 0x21, 0x01


	//----- nvinfo : EIATTR_KPARAM_INFO
	.align		4
.L_433:
        /*0038*/ 	.byte	0x04, 0x17
        /*003a*/ 	.short	(.L_435 - .L_434)
.L_434:
        /*003c*/ 	.word	0x00000000
        /*0040*/ 	.short	0x0001
        /*0042*/ 	.short	0x0008
        /*0044*/ 	.byte	0x00, 0xf0, 0x21, 0x00


	//----- nvinfo : EIATTR_KPARAM_INFO
	.align		4
.L_435:
        /*0048*/ 	.byte	0x04, 0x17
        /*004a*/ 	.short	(.L_437 - .L_436)
.L_436:
        /*004c*/ 	.word	0x00000000
        /*0050*/ 	.short	0x0000
        /*0052*/ 	.short	0x0000
        /*0054*/ 	.byte	0x00, 0xf0, 0x21, 0x00


	//----- nvinfo : EIATTR_SPARSE_MMA_MASK
	.align		4
.L_437:
        /*0058*/ 	.byte	0x03, 0x50
        /*005a*/ 	.short	0x0000


	//----- nvinfo : EIATTR_MAXREG_COUNT
	.align		4
        /*005c*/ 	.byte	0x03, 0x1b
        /*005e*/ 	.short	0x00ff


	//----- nvinfo : EIATTR_NUM_BARRIERS
	.align		4
        /*0060*/ 	.byte	0x02, 0x4c
        /*0062*/ 	.byte	0x01
	.zero		1


	//----- nvinfo : EIATTR_MERCURY_ISA_VERSION
	.align		4
        /*0064*/ 	.byte	0x03, 0x5f
        /*0066*/ 	.short	0x0101


	//----- nvinfo : EIATTR_VRC_CTA_INIT_COUNT
	.align		4
        /*0068*/ 	.byte	0x02, 0x4a
	.zero		1
	.zero		1


	//----- nvinfo : EIATTR_EXIT_INSTR_OFFSETS
	.align		4
        /*006c*/ 	.byte	0x04, 0x1c
        /*006e*/ 	.short	(.L_439 - .L_438)


	//   ....[0]....
.L_438:
        /*0070*/ 	.word	0x000000d0


	//   ....[1]....
        /*0074*/ 	.word	0x00003860


	//   ....[2]....
        /*0078*/ 	.word	0x000051b0


	//----- nvinfo : EIATTR_MAX_THREADS
	.align		4
.L_439:
        /*007c*/ 	.byte	0x04, 0x05
        /*007e*/ 	.short	(.L_441 - .L_440)
.L_440:
        /*0080*/ 	.word	0x00000100
        /*0084*/ 	.word	0x00000001
        /*0088*/ 	.word	0x00000001


	//----- nvinfo : EIATTR_CRS_STACK_SIZE
	.align		4
.L_441:
        /*008c*/ 	.byte	0x04, 0x1e
        /*008e*/ 	.short	(.L_443 - .L_442)
.L_442:
        /*0090*/ 	.word	0x00000000


	//----- nvinfo : EIATTR_CBANK_PARAM_SIZE
	.align		4
.L_443:
        /*0094*/ 	.byte	0x03, 0x19
        /*0096*/ 	.short	0x00a8


	//----- nvinfo : EIATTR_PARAM_CBANK
	.align		4
        /*0098*/ 	.byte	0x04, 0x0a
        /*009a*/ 	.short	(.L_445 - .L_444)
	.align		4
.L_444:
        /*009c*/ 	.word	index@(.nv.constant0._ZN2at6native54_GLOBAL__N__aa9a477a_21_UpSampleBilinear2d_cu_607db5e327upsample_gen2d_aa_out_frameIddNS0_18upsample_antialias20BicubicFilterFunctorEEEvT0_S5_NS_27GenericPackedTensorAccessorIKT_Lm4ENS_16DefaultPtrTraitsElEENS6_IS7_Lm4ES9_lEERKT1_)
        /*00a0*/ 	.short	0x0380
        /*00a2*/ 	.short	0x00a8


	//----- nvinfo : EIATTR_SW_WAR
	.align		4
.L_445:
        /*00a4*/ 	.byte	0x04, 0x36
        /*00a6*/ 	.short	(.L_447 - .L_446)
.L_446:
        /*00a8*/ 	.word	0x00000008
.L_447:


//--------------------- .nv.info._ZN2at6native54_GLOBAL__N__aa9a477a_21_UpSampleBilinear2d_cu_607db5e336upsample_gen2d_aa_backward_out_frameIN3c108BFloat16EfNS0_18upsample_antialias21BilinearFilterFunctorEEEvT0_S7_NS_27GenericPackedTensorAccessorIT_Lm4ENS_16DefaultPtrTraitsElEENS8_IKS9_Lm4ESA_lEERKT1_ --------------------------
	.section	.nv.info._ZN2at6native54_GLOBAL__N__aa9a477a_21_UpSampleBilinear2d_cu_607db5e336upsample_gen2d_aa_backward_out_frameIN3c108BFloat16EfNS0_18upsample_antialias21BilinearFilterFunctorEEEvT0_S7_NS_27GenericPackedTensorAccessorIT_Lm4ENS_16DefaultPtrTraitsElEENS8_IKS9_Lm4ESA_lEERKT1_,"",@"SHT_CUDA_INFO"
	.sectionflags	@""
	.align	4


	//----- nvinfo : EIATTR_CUDA_API_VERSION
	.align		4
        /*0000*/ 	.byte	0x04, 0x37
        /*0002*/ 	.short	(.L_449 - .L_448)
.L_448:
        /*0004*/ 	.word	0x00000082


	//----- nvinfo : EIATTR_KPARAM_INFO
	.align		4
.L_449:
        /*0008*/ 	.byte	0x04, 0x17
        /*000a*/ 	.short	(.L_451 - .L_450)
.L_450:
        /*000c*/ 	.word	0x00000000
        /*0010*/ 	.short	0x0004
        /*0012*/ 	.short	0x0098
        /*0014*/ 	.byte	0x00, 0xf5, 0x21, 0x00


	//----- nvinfo : EIATTR_KPARAM_INFO
	.align		4
.L_451:
        /*0018*/ 	.byte	0x04, 0x17
        /*001a*/ 	.short	(.L_453 - .L_452)
.L_452:
        /*001c*/ 	.word	0x00000000
        /*0020*/ 	.short	0x0003
        /*0022*/ 	.short	0x0050
        /*0024*/ 	.byte	0x00, 0xf0, 0x21, 0x01


	//----- nvinfo : EIATTR_KPARAM_INFO
	.align		4
.L_453:
        /*0028*/ 	.byte	0x04, 0x17
        /*002a*/ 	.short	(.L_455 - .L_454)
.L_454:
        /*002c*/ 	.word	0x00000000
        /*0030*/ 	.short	0x0002
        /*0032*/ 	.short	0x0008
        /*0034*/ 	.byte	0x00, 0xf0, 0x21, 0x01


	//----- nvinfo : EIATTR_KPARAM_INFO
	.align		4
.L_455:
        /*0038*/ 	.byte	0x04, 0x17
        /*003a*/ 	.short	(.L_457 - .L_456)
.L_456:
        /*003c*/ 	.word	0x00000000
        /*0040*/ 	.short	0x0001
        /*0042*/ 	.short	0x0004
        /*0044*/ 	.byte	0x00, 0xf0, 0x11, 0x00


	//----- nvinfo : EIATTR_KPARAM_INFO
	.align		4
.L_457:
        /*0048*/ 	.byte	0x04, 0x17
        /*004a*/ 	.short	(.L_459 - .L_458)
.L_458:
        /*004c*/ 	.word	0x00000000
        /*0050*/ 	.short	0x0000
        /*0052*/ 	.short	0x0000
        /*0054*/ 	.byte	0x00, 0xf0, 0x11, 0x00


	//----- nvinfo : EIATTR_SPARSE_MMA_MASK
	.align		4
.L_459:
        /*0058*/ 	.byte	0x03, 0x50
        /*005a*/ 	.short	0x0000


	//----- nvinfo : EIATTR_MAXREG_COUNT
	.align		4
        /*005c*/ 	.byte	0x03, 0x1b
        /*005e*/ 	.short	0x00ff


	//----- nvinfo : EIATTR_NUM_BARRIERS
	.align		4
        /*0060*/ 	.byte	0x02, 0x4c
        /*0062*/ 	.byte	0x01
	.zero		1


	//----- nvinfo : EIATTR_MERCURY_ISA_VERSION
	.align		4
        /*0064*/ 	.byte	0x03, 0x5f
        /*0066*/ 	.short	0x0101


	//----- nvinfo : EIATTR_VRC_CTA_INIT_COUNT
	.align		4
        /*0068*/ 	.byte	0x02, 0x4a
	.zero		1
	.zero		1


	//----- nvinfo : EIATTR_ATOM16_EMUL_INSTR_REG_MAP
	.align		4
        /*006c*/ 	.byte	0x04, 0x2e
        /*006e*/ 	.short	(.L_461 - .L_460)


	//   ....[0]....
.L_460:
        /*0070*/ 	.word	0x00003850
        /*0074*/ 	.short	0x0023
        /*0076*/ 	.short	0x0000


	//   ....[1]....
        /*0078*/ 	.word	0x00003930
        /*007c*/ 	.short	0x0023
        /*007e*/ 	.short	0x0000


	//   ....[2]....
        /*0080*/ 	.word	0x00003a60
        /*0084*/ 	.short	0x0023
        /*0086*/ 	.short	0x0000


	//   ....[3]....
        /*0088*/ 	.word	0x00003b10
        /*008c*/ 	.short	0x0023
        /*008e*/ 	.short	0x0000


	//   ....[4]....
        /*0090*/ 	.word	0x00003c40
        /*0094*/ 	.short	0x0023
        /*0096*/ 	.short	0x0000


	//   ....[5]....
        /*0098*/ 	.word	0x00003cf0
        /*009c*/ 	.short	0x0023
        /*009e*/ 	.short	0x0000


	//   ....[6]....
        /*00a0*/ 	.word	0x00003e20
        /*00a4*/ 	.short	0x0023
        /*00a6*/ 	.short	0x0000


	//   ....[7]....
        /*00a8*/ 	.word	0x00003ed0
        /*00ac*/ 	.short	0x0023
        /*00ae*/ 	.short	0x0000


	//   ....[8]....
        /*00b0*/ 	.word	0x00004000
        /*00b4*/ 	.short	0x0023
        /*00b6*/ 	.short	0x0000


	//   ....[9]....
        /*00b8*/ 	.word	0x000040b0
        /*00bc*/ 	.short	0x0023
        /*00be*/ 	.short	0x0000


	//   ....[10]....
        /*00c0*/ 	.word	0x000041e0
        /*00c4*/ 	.short	0x0023
        /*00c6*/ 	.short	0x0000


	//   ....[11]....
        /*00c8*/ 	.word	0x00004290
        /*00cc*/ 	.short	0x0023
        /*00ce*/ 	.short	0x0000


	//   ....[12]....
        /*00d0*/ 	.word	0x000043c0
        /*00d4*/ 	.short	0x0023
        /*00d6*/ 	.short	0x0000


	//   ....[13]....
        /*00d8*/ 	.word	0x00004470
        /*00dc*/ 	.short	0x0023
        /*00de*/ 	.short	0x0000


	//   ....[14]....
        /*00e0*/ 	.word	0x00004560
        /*00e4*/ 	.short	0x0017
        /*00e6*/ 	.short	0x0000


	//   ....[15]....
        /*00e8*/ 	.word	0x00004650
        /*00ec*/ 	.short	0x0017
        /*00ee*/ 	.short	0x0000


	//   ....[16]....
        /*00f0*/ 	.word	0x00004860
        /*00f4*/ 	.short	0x0021
        /*00f6*/ 	.short	0x0000


	//   ....[17]....
        /*00f8*/ 	.word	0x00004920
        /*00fc*/ 	.short	0x0021
        /*00fe*/ 	.short	0x0000


	//   ....[18]....
        /*0100*/ 	.word	0x00004a50
        /*0104*/ 	.short	0x0021
        /*0106*/ 	.short	0x0000


	//   ....[19]....
        /*0108*/ 	.word	0x00004b00
        /*010c*/ 	.short	0x0021
        /*010e*/ 	.short	0x0000


	//   ....[20]....
        /*0110*/ 	.word	0x00004c30
        /*0114*/ 	.short	0x0021
        /*0116*/ 	.short	0x0000


	//   ....[21]....
        /*0118*/ 	.word	0x00004ce0
        /*011c*/ 	.short	0x0021
        /*011e*/ 	.short	0x0000


	//   ....[22]....
        /*0120*/ 	.word	0x00004dd0
        /*0124*/ 	.short	0x0017
        /*0126*/ 	.short	0x0000


	//   ....[23]....
        /*0128*/ 	.word	0x00004ec0
        /*012c*/ 	.short	0x0017
        /*012e*/ 	.short	0x0000


	//   ....[24]....
        /*0130*/ 	.word	0x000050a0
        /*0134*/ 	.short	0x0021
        /*0136*/ 	.short	0x0000


	//   ....[25]....
        /*0138*/ 	.word	0x00005160
        /*013c*/ 	.short	0x0021
        /*013e*/ 	.short	0x0000


	//   ....[26]....
        /*0140*/ 	.word	0x00005250
        /*0144*/ 	.short	0x0017
        /*0146*/ 	.short	0x0000


	//   ....[27]....
        /*0148*/ 	.word	0x00005340
        /*014c*/ 	.short	0x0017
        /*014e*/ 	.short	0x0000


	//   ....[28]....
        /*0150*/ 	.word	0x000054a0
        /*0154*/ 	.short	0x0015
        /*0156*/ 	.short	0x0000


	//   ....[29]....
        /*0158*/ 	.word	0x00005590
        /*015c*/ 	.short	0x0015
        /*015e*/ 	.short	0x0000


	//----- nvinfo : EIATTR_EXIT_INSTR_OFFSETS
	.align		4
.L_461:
        /*0160*/ 	.byte	0x04, 0x1c
        /*0162*/ 	.short	(.L_463 - .L_462)


	//   ....[0]....
.L_462:
        /*0164*/ 	.word	0x000000d0


	//   ....[1]....
        /*0168*/ 	.word	0x00000190


	//   ....[2]....
        /*016c*/ 	.word	0x000006d0


	//   ....[3]....
        /*0170*/ 	.word	0x00003180


	//   ....[4]....
        /*0174*/ 	.word	0x00005650


	//----- nvinfo : EIATTR_MAX_THREADS
	.align		4
.L_463:
        /*0178*/ 	.byte	0x04, 0x05
        /*017a*/ 	.short	(.L_465 - .L_464)
.L_464:
        /*017c*/ 	.word	0x00000100
        /*0180*/ 	.word	0x00000001
        /*0184*/ 	.word	0x00000001


	//----- nvinfo : EIATTR_CRS_STACK_SIZE
	.align		4
.L_465:
        /*0188*/ 	.byte	0x04, 0x1e
        /*018a*/ 	.short	(.L_467 - .L_466)
.L_466:
        /*018c*/ 	.word	0x00000000


	//----- nvinfo : EIATTR_CBANK_PARAM_SIZE
	.align		4
.L_467:
        /*0190*/ 	.byte	0x03, 0x19
        /*0192*/ 	.short	0x00a0


	//----- nvinfo : EIATTR_PARAM_CBANK
	.align		4
        /*0194*/ 	.byte	0x04, 0x0a
        /*0196*/ 	.short	(.L_469 - .L_468)
	.align		4
.L_468:
        /*0198*/ 	.word	index@(.nv.constant0._ZN2at6native54_GLOBAL__N__aa9a477a_21_UpSampleBilinear2d_cu_607db5e336upsample_gen2d_aa_backward_out_frameIN3c108BFloat16EfNS0_18upsample_antialias21BilinearFilterFunctorEEEvT0_S7_NS_27GenericPackedTensorAccessorIT_Lm4ENS_16DefaultPtrTraitsElEENS8_IKS9_Lm4ESA_lEERKT1_)
        /*019c*/ 	.short	0x0380
        /*019e*/ 	.short	0x00a0


	//----- nvinfo : EIATTR_SW_WAR
	.align		4
.L_469:
        /*01a0*/ 	.byte	0x04, 0x36
        /*01a2*/ 	.short	(.L_471 - .L_470)
.L_470:
        /*01a4*/ 	.word	0x00000008
.L_471:


//--------------------- .nv.info._ZN2at6native54_GLOBAL__N__aa9a477a_21_UpSampleBilinear2d_cu_607db5e336upsample_gen2d_aa_backward_out_frameIN3c104HalfEfNS0_18upsample_antialias21BilinearFilterFunctorEEEvT0_S7_NS_27GenericPackedTensorAccessorIT_Lm4ENS_16DefaultPtrTraitsElEENS8_IKS9_Lm4ESA_lEERKT1_ --------------------------
	.section	.nv.info._ZN2at6native54_GLOBAL__N__aa9a477a_21_UpSampleBilinear2d_cu_607db5e336upsample_gen2d_aa_backward_out_frameIN3c104HalfEfNS0_18upsample_antialias21BilinearFilterFunctorEEEvT0_S7_NS_27GenericPackedTensorAccessorIT_Lm4ENS_16DefaultPtrTraitsElEENS8_IKS9_Lm4ESA_lEERKT1_,"",@"SHT_CUDA_INFO"
	.sectionflags	@""
	.align	4


	//----- nvinfo : EIATTR_CUDA_API_VERSION
	.align		4
        /*0000*/ 	.byte	0x04, 0x37
        /*0002*/ 	.short	(.L_473 - .L_472)
.L_472:
        /*0004*/ 	.word	0x00000082


	//----- nvinfo : EIATTR_KPARAM_INFO
	.align		4
.L_473:
        /*0008*/ 	.byte	0x04, 0x17
        /*000a*/ 	.short	(.L_475 - .L_474)
.L_474:
        /*000c*/ 	.word	0x00000000
        /*0010*/ 	.short	0x0004
        /*0012*/ 	.short	0x0098
        /*0014*/ 	.byte	0x00, 0xf5, 0x21, 0x00


	//----- nvinfo : EIATTR_KPARAM_INFO
	.align		4
.L_475:
        /*0018*/ 	.byte	0x04, 0x17
        /*001a*/ 	.short	(.L_477 - .L_476)
.L_476:
        /*001c*/ 	.word	0x00000000
        /*0020*/ 	.short	0x0003
        /*0022*/ 	.short	0x0050
        /*0024*/ 	.byte	0x00, 0xf0, 0x21, 0x01


	//----- nvinfo : EIATTR_KPARAM_INFO
	.align		4
.L_477:
        /*0028*/ 	.byte	0x04, 0x17
        /*002a*/ 	.short	(.L_479 - .L_478)
.L_478:
        /*002c*/ 	.word	0x00000000
        /*0030*/ 	.short	0x0002
        /*0032*/ 	.short	0x0008
        /*0034*/ 	.byte	0x00, 0xf0, 0x21, 0x01


	//----- nvinfo : EIATTR_KPARAM_INFO
	.align		4
.L_479:
        /*0038*/ 	.byte	0x04, 0x17
        /*003a*/ 	.short	(.L_481 - .L_480)
.L_480:
        /*003c*/ 	.word	0x00000000
        /*0040*/ 	.short	0x0001
        /*0042*/ 	.short	0x0004
        /*0044*/ 	.byte	0x00, 0xf0, 0x11, 0x00


	//----- nvinfo : EIATTR_KPARAM_INFO
	.align		4
.L_481:
        /*0048*/ 	.byte	0x04, 0x17
        /*004a*/ 	.short	(.L_483 - .L_482)
.L_482:
        /*004c*/ 	.word	0x00000000
        /*0050*/ 	.short	0x0000
        /*0052*/ 	.short	0x0000
        /*0054*/ 	.byte	0x00, 0xf0, 0x11, 0x00


	//----- nvinfo : EIATTR_SPARSE_MMA_MASK
	.align		4
.L_483:
        /*0058*/ 	.byte	0x03, 0x50
        /*005a*/ 	.short	0x0000


	//----- nvinfo : EIATTR_MAXREG_COUNT
	.align		4
        /*005c*/ 	.byte	0x03, 0x1b
        /*005e*/ 	.short	0x00ff


	//----- nvinfo : EIATTR_NUM_BARRIERS
	.align		4
        /*0060*/ 	.byte	0x02, 0x4c
        /*0062*/ 	.byte	0x01
	.zero		1


	//----- nvinfo : EIATTR_MERCURY_ISA_VERSION
	.align		4
        /*0064*/ 	.byte	0x03, 0x5f
        /*0066*/ 	.short	0x0101


	//----- nvinfo : EIATTR_VRC_CTA_INIT_COUNT
	.align		4
        /*0068*/ 	.byte	0x02, 0x4a
	.zero		1
	.zero		1


	//----- nvinfo : EIATTR_ATOM16_EMUL_INSTR_REG_MAP
	.align		4
        /*006c*/ 	.byte	0x04, 0x2e
        /*006e*/ 	.short	(.L_485 - .L_484)


	//   ....[0]....
.L_484:
        /*0070*/ 	.word	0x00003850
        /*0074*/ 	.short	0x0023
        /*0076*/ 	.short	0x0000


	//   ....[1]....
        /*0078*/ 	.word	0x00003930
        /*007c*/ 	.short	0x0023
        /*007e*/ 	.short	0x0000


	//   ....[2]....
        /*0080*/ 	.word	0x00003a80
        /*0084*/ 	.short	0x0023
        /*0086*/ 	.short	0x0000


	//   ....[3]....
        /*0088*/ 	.word	0x00003b10
        /*008c*/ 	.short	0x0023
        /*008e*/ 	.short	0x0000


	//   ....[4]....
        /*0090*/ 	.word	0x00003c60
        /*0094*/ 	.short	0x0023
        /*0096*/ 	.short	0x0000


	//   ....[5]....
        /*0098*/ 	.word	0x00003cf0
        /*009c*/ 	.short	0x0023
        /*009e*/ 	.short	0x0000


	//   ....[6]....
        /*00a0*/ 	.word	0x00003e40
        /*00a4*/ 	.short	0x0023
        /*00a6*/ 	.short	0x0000


	//   ....[7]....
        /*00a8*/ 	.word	0x00003ed0
        /*00ac*/ 	.short	0x0023
        /*00ae*/ 	.short	0x0000


	//   ....[8]....
        /*00b0*/ 	.word	0x00004020
        /*00b4*/ 	.short	0x0023
        /*00b6*/ 	.short	0x0000


	//   ....[9]....
        /*00b8*/ 	.word	0x000040b0
        /*00bc*/ 	.short	0x0023
        /*00be*/ 	.short	0x0000


	//   ....[10]....
        /*00c0*/ 	.word	0x00004200
        /*00c4*/ 	.short	0x0023
        /*00c6*/ 	.short	0x0000


	//   ....[11]....
        /*00c8*/ 	.word	0x00004290
        /*00cc*/ 	.short	0x0023
        /*00ce*/ 	.short	0x0000


	//   ....[12]....
        /*00d0*/ 	.word	0x000043e0
        /*00d4*/ 	.short	0x0023
        /*00d6*/ 	.short	0x0000


	//   ....[13]....
        /*00d8*/ 	.word	0x00004470
        /*00dc*/ 	.short	0x0023
        /*00de*/ 	.short	0x0000


	//   ....[14]....
        /*00e0*/ 	.word	0x00004560
        /*00e4*/ 	.short	0x0017
        /*00e6*/ 	.short	0x0000


	//   ....[15]....
        /*00e8*/ 	.word	0x00004650
        /*00ec*/ 	.short	0x0017
        /*00ee*/ 	.short	0x0000


	//   ....[16]....
        /*00f0*/ 	.word	0x00004860
        /*00f4*/ 	.short	0x0021
        /*00f6*/ 	.short	0x0000


	//   ....[17]....
        /*00f8*/ 	.word	0x00004920
        /*00fc*/ 	.short	0x0021
        /*00fe*/ 	.short	0x0000


	//   ....[18]....
        /*0100*/ 	.word	0x00004a70
        /*0104*/ 	.short	0x0021
        /*0106*/ 	.short	0x0000


	//   ....[19]....
        /*0108*/ 	.word	0x00004b00
        /*010c*/ 	.short	0x0021
        /*010e*/ 	.short	0x0000


	//   ....[20]....
        /*0110*/ 	.word	0x00004c50
        /*0114*/ 	.short	0x0021
        /*0116*/ 	.short	0x0000


	//   ....[21]....
        /*0118*/ 	.word	0x00004ce0
        /*011c*/ 	.short	0x0021
        /*011e*/ 	.short	0x0000


	//   ....[22]....
        /*0120*/ 	.word	0x00004dd0
        /*0124*/ 	.short	0x0017
        /*0126*/ 	.short	0x0000


	//   ....[23]....
        /*0128*/ 	.word	0x00004ec0
        /*012c*/ 	.short	0x0017
        /*012e*/ 	.short	0x0000


	//   ....[24]....
        /*0130*/ 	.word	0x000050a0
        /*0134*/ 	.short	0x0021
        /*0136*/ 	.short	0x0000


	//   ....[25]....
        /*0138*/ 	.word	0x00005160
        /*013c*/ 	.short	0x0021
        /*013e*/ 	.short	0x0000


	//   ....[26]....
        /*0140*/ 	.word	0x00005250
        /*0144*/ 	.short	0x0017
        /*0146*/ 	.short	0x0000


	//   ....[27]....
        /*0148*/ 	.word	0x00005340
        /*014c*/ 	.short	0x0017
        /*014e*/ 	.short	0x0000


	//   ....[28]....
        /*0150*/ 	.word	0x00005490
        /*0154*/ 	.short	0x0015
        /*0156*/ 	.short	0x0000


	//   ....[29]....
        /*0158*/ 	.word	0x00005590
        /*015c*/ 	.short	0x0015
        /*015e*/ 	.short	0x0000


	//----- nvinfo : EIATTR_EXIT_INSTR_OFFSETS
	.align		4
.L_485:
        /*0160*/ 	.byte	0x04, 0x1c
        /*0162*/ 	.short	(.L_487 - .L_486)


	//   ....[0]....
.L_486:
        /*0164*/ 	.word	0x000000d0


	//   ....[1]....
        /*0168*/ 	.word	0x00000190


	//   ....[2]....
        /*016c*/ 	.word	0x000006d0


	//   ....[3]....
        /*0170*/ 	.word	0x00003180


	//   ....[4]....
        /*0174*/ 	.word	0x00005650


	//----- nvinfo : EIATTR_MAX_THREADS
	.align		4
.L_487:
        /*0178*/ 	.byte	0x04, 0x05
        /*017a*/ 	.short	(.L_489 - .L_488)
.L_488:
        /*017c*/ 	.word	0x00000100
        /*0180*/ 	.word	0x00000001
        /*0184*/ 	.word	0x00000001


	//----- nvinfo : EIATTR_CRS_STACK_SIZE
	.align		4
.L_489:
        /*0188*/ 	.byte	0x04, 0x1e
        /*018a*/ 	.short	(.L_491 - .L_490)
.L_490:
        /*018c*/ 	.word	0x00000000


	//----- nvinfo : EIATTR_CBANK_PARAM_SIZE
	.align		4
.L_491:
        /*0190*/ 	.byte	0x03, 0x19
        /*0192*/ 	.short	0x00a0


	//----- nvinfo : EIATTR_PARAM_CBANK
	.align		4
        /*0194*/ 	.byte	0x04, 0x0a
        /*0196*/ 	.short	(.L_493 - .L_492)
	.align		4
.L_492:
        /*0198*/ 	.word	index@(.nv.constant0._ZN2at6native54_GLOBAL__N__aa9a477a_21_UpSampleBilinear2d_cu_607db5e336upsample_gen2d_aa_backward_out_frameIN3c104HalfEfNS0_18upsample_antialias21BilinearFilterFunctorEEEvT0_S7_NS_27GenericPackedTensorAccessorIT_Lm4ENS_16DefaultPtrTraitsElEENS8_IKS9_Lm4ESA_lEERKT1_)
        /*019c*/ 	.short	0x0380
        /*019e*/ 	.short	0x00a0


	//----- nvinfo : EIATTR_SW_WAR
	.align		4
.L_493:
        /*01a0*/ 	.byte	0x04, 0x36
        /*01a2*/ 	.short	(.L_495 - .L_494)
.L_494:
        /*01a4*/ 	.word	0x00000008
.L_495:


//--------------------- .nv.info._ZN2at6native54_GLOBAL__N__aa9a477a_21_UpSampleBilinear2d_cu_607db5e336upsample_gen2d_aa_backward_out_frameIffNS0_18upsample_antialias21BilinearFilterFunctorEEEvT0_S5_NS_27GenericPackedTensorAccessorIT_Lm4ENS_16DefaultPtrTraitsElEENS6_IKS7_Lm4ES8_lEERKT1_ --------------------------
	.section	.nv.info._ZN2at6native54_GLOBAL__N__aa9a477a_21_UpSampleBilinear2d_cu_607db5e336upsample_gen2d_aa_backward_out_frameIffNS0_18upsample_antialias21BilinearFilterFunctorEEEvT0_S5_NS_27GenericPackedTensorAccessorIT_Lm4ENS_16DefaultPtrTraitsElEENS6_IKS7_Lm4ES8_lEERKT1_,"",@"SHT_CUDA_INFO"
	.sectionflags	@""
	.align	4


	//----- nvinfo : EIATTR_CUDA_API_VERSION
	.align		4
        /*0000*/ 	.byte	0x04, 0x37
        /*0002*/ 	.short	(.L_497 - .L_496)
.L_496:
        /*0004*/ 	.word	0x00000082


	//----- nvinfo : EIATTR_KPARAM_INFO
	.align		4
.L_497:
        /*0008*/ 	.byte	0x04, 0x17
        /*000a*/ 	.short	(.L_499 - .L_498)
.L_498:
        /*000c*/ 	.word	0x00000000
        /*0010*/ 	.short	0x0004
        /*0012*/ 	.short	0x0098
        /*0014*/ 	.byte	0x00, 0xf5, 0x21, 0x00


	//----- nvinfo : EIATTR_KPARAM_INFO
	.align		4
.L_499:
        /*0018*/ 	.byte	0x04, 0x17
        /*001a*/ 	.short	(.L_501 - .L_500)
.L_500:
        /*001c*/ 	.word	0x00000000
        /*0020*/ 	.short	0x0003
        /*0022*/ 	.short	0x0050
        /*0024*/ 	.byte	0x00, 0xf0, 0x21, 0x01


	//----- nvinfo : EIATTR_KPARAM_INFO
	.align		4
.L_501:
        /*0028*/ 	.byte	0x04, 0x17
        /*002a*/ 	.short	(.L_503 - .L_502)
.L_502:
        /*002c*/ 	.word	0x00000000
        /*0030*/ 	.short	0x0002
        /*0032*/ 	.short	0x0008
        /*0034*/ 	.byte	0x00, 0xf0, 0x21, 0x01


	//----- nvinfo : EIATTR_KPARAM_INFO
	.align		4
.L_503:
        /*0038*/ 	.byte	0x04, 0x17
        /*003a*/ 	.short	(.L_505 - .L_504)
.L_504:
        /*003c*/ 	.word	0x00000000
        /*0040*/ 	.short	0x0001
        /*0042*/ 	.short	0x0004
        /*0044*/ 	.byte	0x00, 0xf0, 0x11, 0x00


	//----- nvinfo : EIATTR_KPARAM_INFO
	.align		4
.L_505:
        /*0048*/ 	.byte	0x04, 0x17
        /*004a*/ 	.short	(.L_507 - .L_506)
.L_506:
        /*004c*/ 	.word	0x00000000
        /*0050*/ 	.short	0x0000
        /*0052*/ 	.short	0x0000
        /*0054*/ 	.byte	0x00, 0xf0, 0x11, 0x00


	//----- nvinfo : EIATTR_SPARSE_MMA_MASK
	.align		4
.L_507:
        /*0058*/ 	.byte	0x03, 0x50
        /*005a*/ 	.short	0x0000


	//----- nvinfo : EIATTR_MAXREG_COUNT
	.align		4
        /*005c*/ 	.byte	0x03, 0x1b
        /*005e*/ 	.short	0x00ff


	//----- nvinfo : EIATTR_NUM_BARRIERS
	.align		4
        /*0060*/ 	.byte	0x02, 0x4c
        /*0062*/ 	.byte	0x01
	.zero		1


	//----- nvinfo : EIATTR_MERCURY_ISA_VERSION
	.align		4
        /*0064*/ 	.byte	0x03, 0x5f
        /*0066*/ 	.short	0x0101


	//----- nvinfo : EIATTR_VRC_CTA_INIT_COUNT
	.align		4
        /*0068*/ 	.byte	0x02, 0x4a
	.zero		1
	.zero		1


	//----- nvinfo : EIATTR_EXIT_INSTR_OFFSETS
	.align		4
        /*006c*/ 	.byte	0x04, 0x1c
        /*006e*/ 	.short	(.L_509 - .L_508)


	//   ....[0]....
.L_508:
        /*0070*/ 	.word	0x000000d0


	//   ....[1]....
        /*0074*/ 	.word	0x00000190


	//   ....[2]....
        /*0078*/ 	.word	0x000006b0


	//   ....[3]....
        /*007c*/ 	.word	0x00002d20


	//   ....[4]....
        /*0080*/ 	.word	0x00003ed0


	//----- nvinfo : EIATTR_MAX_THREADS
	.align		4
.L_509:
        /*0084*/ 	.byte	0x04, 0x05
        /*0086*/ 	.short	(.L_511 - .L_510)
.L_510:
        /*0088*/ 	.word	0x00000100
        /*008c*/ 	.word	0x00000001
        /*0090*/ 	.word	0x00000001


	//----- nvinfo : EIATTR_CRS_STACK_SIZE
	.align		4
.L_511:
        /*0094*/ 	.byte	0x04, 0x1e
        /*0096*/ 	.short	(.L_513 - .L_512)
.L_512:
        /*0098*/ 	.word	0x00000000


	//----- nvinfo : EIATTR_CBANK_PARAM_SIZE
	.align		4
.L_513:
        /*009c*/ 	.byte	0x03, 0x19
        /*009e*/ 	.short	0x00a0


	//----- nvinfo : EIATTR_PARAM_CBANK
	.align		4
        /*00a0*/ 	.byte	0x04, 0x0a
        /*00a2*/ 	.short	(.L_515 - .L_514)
	.align		4
.L_514:
        /*00a4*/ 	.word	index@(.nv.constant0._ZN2at6native54_GLOBAL__N__aa9a477a_21_UpSampleBilinear2d_cu_607db5e336upsample_gen2d_aa_backward_out_frameIffNS0_18upsample_antialias21BilinearFilterFunctorEEEvT0_S5_NS_27GenericPackedTensorAccessorIT_Lm4ENS_16DefaultPtrTraitsElEENS6_IKS7_Lm4ES8_lEERKT1_)
        /*00a8*/ 	.short	0x0380
        /*00aa*/ 	.short	0x00a0


	//----- nvinfo : EIATTR_SW_WAR
	.align		4
.L_515:
        /*00ac*/ 	.byte	0x04, 0x36
        /*00ae*/ 	.short	(.L_517 - .L_516)
.L_516:
        /*00b0*/ 	.word	0x00000008
.L_517:


//--------------------- .nv.info._ZN2at6native54_GLOBAL__N__aa9a477a_21_UpSampleBilinear2d_cu_607db5e336upsample_gen2d_aa_backward_out_frameIddNS0_18upsample_antialias21BilinearFilterFunctorEEEvT0_S5_NS_27GenericPackedTensorAccessorIT_Lm4ENS_16DefaultPtrTraitsElEENS6_IKS7_Lm4ES8_lEERKT1_ --------------------------
	.section	.nv.info._ZN2at6native54_GLOBAL__N__aa9a477a_21_UpSampleBilinear2d_cu_607db5e336upsample_gen2d_aa_backward_out_frameIddNS0_18upsample_antialias21BilinearFilterFunctorEEEvT0_S5_NS_27GenericPackedTensorAccessorIT_Lm4ENS_16DefaultPtrTraitsElEENS6_IKS7_Lm4ES8_lEERKT1_,"",@"SHT_CUDA_INFO"
	.sectionflags	@""
	.align	4


	//----- nvinfo : EIATTR_CUDA_API_VERSION
	.align		4
        /*0000*/ 	.byte	0x04, 0x37
        /*0002*/ 	.short	(.L_519 - .L_518)
.L_518:
        /*0004*/ 	.word	0x00000082


	//----- nvinfo : EIATTR_KPARAM_INFO
	.align		4
.L_519:
        /*0008*/ 	.byte	0x04, 0x17
        /*000a*/ 	.short	(.L_521 - .L_520)
.L_520:
        /*000c*/ 	.word	0x00000000
        /*0010*/ 	.short	0x0004
        /*0012*/ 	.short	0x00a0
        /*0014*/ 	.byte	0x00, 0xf5, 0x21, 0x00


	//----- nvinfo : EIATTR_KPARAM_INFO
	.align		4
.L_521:
        /*0018*/ 	.byte	0x04, 0x17
        /*001a*/ 	.short	(.L_523 - .L_522)
.L_522:
        /*001c*/ 	.word	0x00000000
        /*0020*/ 	.short	0x0003
        /*0022*/ 	.short	0x0058
        /*0024*/ 	.byte	0x00, 0xf0, 0x21, 0x01


	//----- nvinfo : EIATTR_KPARAM_INFO
	.align		4
.L_523:
        /*0028*/ 	.byte	0x04, 0x17
        /*002a*/ 	.short	(.L_525 - .L_524)
.L_524:
        /*002c*/ 	.word	0x00000000
        /*0030*/ 	.short	0x0002
        /*0032*/ 	.short	0x0010
        /*0034*/ 	.byte	0x00, 0xf0, 0x21, 0x01


	//----- nvinfo : EIATTR_KPARAM_INFO
	.align		4
.L_525:
        /*0038*/ 	.byte	0x04, 0x17
        /*003a*/ 	.short	(.L_527 - .L_526)
.L_526:
        /*003c*/ 	.word	0x00000000
        /*0040*/ 	.short	0x0001
        /*0042*/ 	.short	0x0008
        /*0044*/ 	.byte	0x00, 0xf0, 0x21, 0x00


	//----- nvinfo : EIATTR_KPARAM_INFO
	.align		4
.L_527:
        /*0048*/ 	.byte	0x04, 0x17
        /*004a*/ 	.short	(.L_529 - .L_528)
.L_528:
        /*004c*/ 	.word	0x00000000
        /*0050*/ 	.short	0x0000
        /*0052*/ 	.short	0x0000
        /*0054*/ 	.byte	0x00, 0xf0, 0x21, 0x00


	//----- nvinfo : EIATTR_SPARSE_MMA_MASK
	.align		4
.L_529:
        /*0058*/ 	.byte	0x03, 0x50
        /*005a*/ 	.short	0x0000


	//----- nvinfo : EIATTR_MAXREG_COUNT
	.align		4
        /*005c*/ 	.byte	0x03, 0x1b
        /*005e*/ 	.short	0x00ff


	//----- nvinfo : EIATTR_NUM_BARRIERS
	.align		4
        /*0060*/ 	.byte	0x02, 0x4c
        /*0062*/ 	.byte	0x01
	.zero		1


	//----- nvinfo : EIATTR_MERCURY_ISA_VERSION
	.align		4
        /*0064*/ 	.byte	0x03, 0x5f
        /*0066*/ 	.short	0x0101


	//----- nvinfo : EIATTR_VRC_CTA_INIT_COUNT
	.align		4
        /*0068*/ 	.byte	0x02, 0x4a
	.zero		1
	.zero		1


	//----- nvinfo : EIATTR_EXIT_INSTR_OFFSETS
	.align		4
        /*006c*/ 	.byte	0x04, 0x1c
        /*006e*/ 	.short	(.L_531 - .L_530)


	//   ....[0]....
.L_530:
        /*0070*/ 	.word	0x000000d0


	//   ....[1]....
        /*0074*/ 	.word	0x00000190


	//   ....[2]....
        /*0078*/ 	.word	0x000006a0


	//   ....[3]....
        /*007c*/ 	.word	0x00003a50


	//   ....[4]....
        /*0080*/ 	.word	0x00004c00


	//----- nvinfo : EIATTR_MAX_THREADS
	.align		4
.L_531:
        /*0084*/ 	.byte	0x04, 0x05
        /*0086*/ 	.short	(.L_533 - .L_532)
.L_532:
        /*0088*/ 	.word	0x00000100
        /*008c*/ 	.word	0x00000001
        /*0090*/ 	.word	0x00000001


	//----- nvinfo : EIATTR_CRS_STACK_SIZE
	.align		4
.L_533:
        /*0094*/ 	.byte	0x04, 0x1e
        /*0096*/ 	.short	(.L_535 - .L_534)
.L_534:
        /*0098*/ 	.word	0x00000000


	//----- nvinfo : EIATTR_CBANK_PARAM_SIZE
	.align		4
.L_535:
        /*009c*/ 	.byte	0x03, 0x19
        /*009e*/ 	.short	0x00a8


	//----- nvinfo : EIATTR_PARAM_CBANK
	.align		4
        /*00a0*/ 	.byte	0x04, 0x0a
        /*00a2*/ 	.short	(.L_537 - .L_536)
	.align		4
.L_536:
        /*00a4*/ 	.word	index@(.nv.constant0._ZN2at6native54_GLOBAL__N__aa9a477a_21_UpSampleBilinear2d_cu_607db5e336upsample_gen2d_aa_backward_out_frameIddNS0_18upsample_antialias21BilinearFilterFunctorEEEvT0_S5_NS_27GenericPackedTensorAccessorIT_Lm4ENS_16DefaultPtrTraitsElEENS6_IKS7_Lm4ES8_lEERKT1_)
        /*00a8*/ 	.short	0x0380
        /*00aa*/ 	.short	0x00a8


	//----- nvinfo : EIATTR_SW_WAR
	.align		4
.L_537:
        /*00ac*/ 	.byte	0x04, 0x36
        /*00ae*/ 	.short	(.L_539 - .L_538)
.L_538:
        /*00b0*/ 	.word	0x00000008
.L_539:


//--------------------- .nv.info._ZN2at6native54_GLOBAL__N__aa9a477a_21_UpSampleBilinear2d_cu_607db5e327upsample_gen2d_aa_out_frameIN3c108BFloat16EfNS0_18upsample_antialias21BilinearFilterFunctorEEEvT0_S7_NS_27GenericPackedTensorAccessorIKT_Lm4ENS_16DefaultPtrTraitsElEENS8_IS9_Lm4ESB_lEERKT1_ --------------------------
	.section	.nv.info._ZN2at6native54_GLOBAL__N__aa9a477a_21_UpSampleBilinear2d_cu_607db5e327upsample_gen2d_aa_out_frameIN3c108BFloat16EfNS0_18upsample_antialias21BilinearFilterFunctorEEEvT0_S7_NS_27GenericPackedTensorAccessorIKT_Lm4ENS_16DefaultPtrTraitsElEENS8_IS9_Lm4ESB_lEERKT1_,"",@"SHT_CUDA_INFO"
	.sectionflags	@""
	.align	4


	//----- nvinfo : EIATTR_CUDA_API_VERSION
	.align		4
        /*0000*/ 	.byte	0x04, 0x37
        /*0002*/ 	.short	(.L_541 - .L_540)
.L_540:
        /*0004*/ 	.word	0x00000082


	//----- nvinfo : EIATTR_KPARAM_INFO
	.align		4
.L_541:
        /*0008*/ 	.byte	0x04, 0x17
        /*000a*/ 	.short	(.L_543 - .L_542)
.L_542:
        /*000c*/ 	.word	0x00000000
        /*0010*/ 	.short	0x0004
        /*0012*/ 	.short	0x0098
        /*0014*/ 	.byte	0x00, 0xf5, 0x21, 0x00


	//----- nvinfo : EIATTR_KPARAM_INFO
	.align		4
.L_543:
        /*0018*/ 	.byte	0x04, 0x17
        /*001a*/ 	.short	(.L_545 - .L_544)
.L_544:
        /*001c*/ 	.word	0x00000000
        /*0020*/ 	.short	0x0003
        /*0022*/ 	.short	0x0050
        /*0024*/ 	.byte	0x00, 0xf0, 0x21, 0x01


	//----- nvinfo : EIATTR_KPARAM_INFO
	.align		4
.L_545:
        /*0028*/ 	.byte	0x04, 0x17
        /*002a*/ 	.short	(.L_547 - .L_546)
.L_546:
        /*002c*/ 	.word	0x00000000
        /*0030*/ 	.short	0x0002
        /*0032*/ 	.short	0x0008
        /*0034*/ 	.byte	0x00, 0xf0, 0x21, 0x01


	//----- nvinfo : EIATTR_KPARAM_INFO
	.align		4
.L_547:
        /*0038*/ 	.byte	0x04, 0x17
        /*003a*/ 	.short	(.L_549 - .L_548)
.L_548:
        /*003c*/ 	.word	0x00000000
        /*0040*/ 	.short	0x0001
        /*0042*/ 	.short	0x0004
        /*0044*/ 	.byte	0x00, 0xf0, 0x11, 0x00


	//----- nvinfo : EIATTR_KPARAM_INFO
	.align		4
.L_549:
        /*0048*/ 	.byte	0x04, 0x17
        /*004a*/ 	.short	(.L_551 - .L_550)
.L_550:
        /*004c*/ 	.word	0x00000000
        /*0050*/ 	.short	0x0000
        /*0052*/ 	.short	0x0000
        /*0054*/ 	.byte	0x00, 0xf0, 0x11, 0x00


	//----- nvinfo : EIATTR_SPARSE_MMA_MASK
	.align		4
.L_551:
        /*0058*/ 	.byte	0x03, 0x50
        /*005a*/ 	.short	0x0000


	//----- nvinfo : EIATTR_MAXREG_COUNT
	.align		4
        /*005c*/ 	.byte	0x03, 0x1b
        /*005e*/ 	.short	0x00ff


	//----- nvinfo : EIATTR_NUM_BARRIERS
	.align		4
        /*0060*/ 	.byte	0x02, 0x4c
        /*0062*/ 	.byte	0x01
	.zero		1


	//----- nvinfo : EIATTR_MERCURY_ISA_VERSION
	.align		4
        /*0064*/ 	.byte	0x03, 0x5f
        /*0066*/ 	.short	0x0101


	//----- nvinfo : EIATTR_VRC_CTA_INIT_COUNT
	.align		4
        /*0068*/ 	.byte	0x02, 0x4a
	.zero		1
	.zero		1


	//----- nvinfo : EIATTR_EXIT_INSTR_OFFSETS
	.align		4
        /*006c*/ 	.byte	0x04, 0x1c
        /*006e*/ 	.short	(.L_553 - .L_552)


	//   ....[0]....
.L_552:
        /*0070*/ 	.word	0x000000d0


	//   ....[1]....
        /*0074*/ 	.word	0x00002b70


	//   ....[2]....
        /*0078*/ 	.word	0x00006990


	//----- nvinfo : EIATTR_MAX_THREADS
	.align		4
.L_553:
        /*007c*/ 	.byte	0x04, 0x05
        /*007e*/ 	.short	(.L_555 - .L_554)
.L_554:
        /*0080*/ 	.word	0x00000100
        /*0084*/ 	.word	0x00000001
        /*0088*/ 	.word	0x00000001


	//----- nvinfo : EIATTR_CRS_STACK_SIZE
	.align		4
.L_555:
        /*008c*/ 	.byte	0x04, 0x1e
        /*008e*/ 	.short	(.L_557 - .L_556)
.L_556:
        /*0090*/ 	.word	0x00000000


	//----- nvinfo : EIATTR_CBANK_PARAM_SIZE
	.align		4
.L_557:
        /*0094*/ 	.byte	0x03, 0x19
        /*0096*/ 	.short	0x00a0


	//----- nvinfo : EIATTR_PARAM_CBANK
	.align		4
        /*0098*/ 	.byte	0x04, 0x0a
        /*009a*/ 	.short	(.L_559 - .L_558)
	.align		4
.L_558:
        /*009c*/ 	.word	index@(.nv.constant0._ZN2at6native54_GLOBAL__N__aa9a477a_21_UpSampleBilinear2d_cu_607db5e327upsample_gen2d_aa_out_frameIN3c108BFloat16EfNS0_18upsample_antialias21BilinearFilterFunctorEEEvT0_S7_NS_27GenericPackedTensorAccessorIKT_Lm4ENS_16DefaultPtrTraitsElEENS8_IS9_Lm4ESB_lEERKT1_)
        /*00a0*/ 	.short	0x0380
        /*00a2*/ 	.short	0x00a0


	//----- nvinfo : EIATTR_SW_WAR
	.align		4
.L_559:
        /*00a4*/ 	.byte	0x04, 0x36
        /*00a6*/ 	.short	(.L_561 - .L_560)
.L_560:
        /*00a8*/ 	.word	0x00000008
.L_561:


//--------------------- .nv.info._ZN2at6native54_GLOBAL__N__aa9a477a_21_UpSampleBilinear2d_cu_607db5e327upsample_gen2d_aa_out_frameIN3c104HalfEfNS0_18upsample_antialias21BilinearFilterFunctorEEEvT0_S7_NS_27GenericPackedTensorAccessorIKT_Lm4ENS_16DefaultPtrTraitsElEENS8_IS9_Lm4ESB_lEERKT1_ --------------------------
	.section	.nv.info._ZN2at6native54_GLOBAL__N__aa9a477a_21_UpSampleBilinear2d_cu_607db5e327upsample_gen2d_aa_out_frameIN3c104HalfEfNS0_18upsample_antialias21BilinearFilterFunctorEEEvT0_S7_NS_27GenericPackedTensorAccessorIKT_Lm4ENS_16DefaultPtrTraitsElEENS8_IS9_Lm4ESB_lEERKT1_,"",@"SHT_CUDA_INFO"
	.sectionflags	@""
	.align	4


	//----- nvinfo : EIATTR_CUDA_API_VERSION
	.align		4
        /*0000*/ 	.byte	0x04, 0x37
        /*0002*/ 	.short	(.L_563 - .L_562)
.L_562:
        /*0004*/ 	.word	0x00000082


	//----- nvinfo : EIATTR_KPARAM_INFO
	.align		4
.L_563:
        /*0008*/ 	.byte	0x04, 0x17
        /*000a*/ 	.short	(.L_565 - .L_564)
.L_564:
        /*000c*/ 	.word	0x00000000
        /*0010*/ 	.short	0x0004
        /*0012*/ 	.short	0x0098
        /*0014*/ 	.byte	0x00, 0xf5, 0x21, 0x00


	//----- nvinfo : EIATTR_KPARAM_INFO
	.align		4
.L_565:
        /*0018*/ 	.byte	0x04, 0x17
        /*001a*/ 	.short	(.L_567 - .L_566)
.L_566:
        /*001c*/ 	.word	0x00000000
        /*0020*/ 	.short	0x0003
        /*0022*/ 	.short	0x0050
        /*0024*/ 	.byte	0x00, 0xf0, 0x21, 0x01


	//----- nvinfo : EIATTR_KPARAM_INFO
	.align		4
.L_567:
        /*0028*/ 	.byte	0x04, 0x17
        /*002a*/ 	.short	(.L_569 - .L_568)
.L_568:
        /*002c*/ 	.word	0x00000000
        /*0030*/ 	.short	0x0002
        /*0032*/ 	.short	0x0008
        /*0034*/ 	.byte	0x00, 0xf0, 0x21, 0x01


	//----- nvinfo : EIATTR_KPARAM_INFO
	.align		4
.L_569:
        /*0038*/ 	.byte	0x04, 0x17
        /*003a*/ 	.short	(.L_571 - .L_570)
.L_570:
        /*003c*/ 	.word	0x00000000
        /*0040*/ 	.short	0x0001
        /*0042*/ 	.short	0x0004
        /*0044*/ 	.byte	0x00, 0xf0, 0x11, 0x00


	//----- nvinfo : EIATTR_KPARAM_INFO
	.align		4
.L_571:
        /*0048*/ 	.byte	0x04, 0x17
        /*004a*/ 	.short	(.L_573 - .L_572)
.L_572:
        /*004c*/ 	.word	0x00000000
        /*0050*/ 	.short	0x0000
        /*0052*/ 	.short	0x0000
        /*0054*/ 	.byte	0x00, 0xf0, 0x11, 0x00


	//----- nvinfo : EIATTR_SPARSE_MMA_MASK
	.align		4
.L_573:
        /*0058*/ 	.byte	0x03, 0x50
        /*005a*/ 	.short	0x0000


	//----- nvinfo : EIATTR_MAXREG_COUNT
	.align		4
        /*005c*/ 	.byte	0x03, 0x1b
        /*005e*/ 	.short	0x00ff


	//----- nvinfo : EIATTR_NUM_BARRIERS
	.align		4
        /*0060*/ 	.byte	0x02, 0x4c
        /*0062*/ 	.byte	0x01
	.zero		1


	//----- nvinfo : EIATTR_MERCURY_ISA_VERSION
	.align		4
        /*0064*/ 	.byte	0x03, 0x5f
        /*0066*/ 	.short	0x0101


	//----- nvinfo : EIATTR_VRC_CTA_INIT_COUNT
	.align		4
        /*0068*/ 	.byte	0x02, 0x4a
	.zero		1
	.zero		1


	//----- nvinfo : EIATTR_EXIT_INSTR_OFFSETS
	.align		4
        /*006c*/ 	.byte	0x04, 0x1c
        /*006e*/ 	.short	(.L_575 - .L_574)


	//   ....[0]....
.L_574:
        /*0070*/ 	.word	0x000000d0


	//   ....[1]....
        /*0074*/ 	.word	0x00002b70


	//   ....[2]....
        /*0078*/ 	.word	0x00006590


	//----- nvinfo : EIATTR_MAX_THREADS
	.align		4
.L_575:
        /*007c*/ 	.byte	0x04, 0x05
        /*007e*/ 	.short	(.L_577 - .L_576)
.L_576:
        /*0080*/ 	.word	0x00000100
        /*0084*/ 	.word	0x00000001
        /*0088*/ 	.word	0x00000001


	//----- nvinfo : EIATTR_CRS_STACK_SIZE
	.align		4
.L_577:
        /*008c*/ 	.byte	0x04, 0x1e
        /*008e*/ 	.short	(.L_579 - .L_578)
.L_578:
        /*0090*/ 	.word	0x00000000


	//----- nvinfo : EIATTR_CBANK_PARAM_SIZE
	.align		4
.L_579:
        /*0094*/ 	.byte	0x03, 0x19
        /*0096*/ 	.short	0x00a0


	//----- nvinfo : EIATTR_PARAM_CBANK
	.align		4
        /*0098*/ 	.byte	0x04, 0x0a
        /*009a*/ 	.short	(.L_581 - .L_580)
	.align		4
.L_580:
        /*009c*/ 	.word	index@(.nv.constant0._ZN2at6native54_GLOBAL__N__aa9a477a_21_UpSampleBilinear2d_cu_607db5e327upsample_gen2d_aa_out_frameIN3c104HalfEfNS0_18upsample_antialias21BilinearFilterFunctorEEEvT0_S7_NS_27GenericPackedTensorAccessorIKT_Lm4ENS_16DefaultPtrTraitsElEENS8_IS9_Lm4ESB_lEERKT1_)
        /*00a0*/ 	.short	0x0380
        /*00a2*/ 	.short	0x00a0


	//----- nvinfo : EIATTR_SW_WAR
	.align		4
.L_581:
        /*00a4*/ 	.byte	0x04, 0x36
        /*00a6*/ 	.short	(.L_583 - .L_582)
.L_582:
        /*00a8*/ 	.word	0x00000008
.L_583:


//--------------------- .nv.info._ZN2at6native54_GLOBAL__N__aa9a477a_21_UpSampleBilinear2d_cu_607db5e327upsample_gen2d_aa_out_frameIffNS0_18upsample_antialias21BilinearFilterFunctorEEEvT0_S5_NS_27GenericPackedTensorAccessorIKT_Lm4ENS_16DefaultPtrTraitsElEENS6_IS7_Lm4ES9_lEERKT1_ --------------------------
	.section	.nv.info._ZN2at6native54_GLOBAL__N__aa9a477a_21_UpSampleBilinear2d_cu_607db5e327upsample_gen2d_aa_out_frameIffNS0_18upsample_antialias21BilinearFilterFunctorEEEvT0_S5_NS_27GenericPackedTensorAccessorIKT_Lm4ENS_16DefaultPtrTraitsElEENS6_IS7_Lm4ES9_lEERKT1_,"",@"SHT_CUDA_INFO"
	.sectionflags	@""
	.align	4


	//----- nvinfo : EIATTR_CUDA_API_VERSION
	.align		4
        /*0000*/ 	.byte	0x04, 0x37
        /*0002*/ 	.short	(.L_585 - .L_584)
.L_584:
        /*0004*/ 	.word	0x00000082


	//----- nvinfo : EIATTR_KPARAM_INFO
	.align		4
.L_585:
        /*0008*/ 	.byte	0x04, 0x17
        /*000a*/ 	.short	(.L_587 - .L_586)
.L_586:
        /*000c*/ 	.word	0x00000000
        /*0010*/ 	.short	0x0004
        /*0012*/ 	.short	0x0098
        /*0014*/ 	.byte	0x00, 0xf5, 0x21, 0x00


	//----- nvinfo : EIATTR_KPARAM_INFO
	.align		4
.L_587:
        /*0018*/ 	.byte	0x04, 0x17
        /*001a*/ 	.short	(.L_589 - .L_588)
.L_588:
        /*001c*/ 	.word	0x00000000
        /*0020*/ 	.short	0x0003
        /*0022*/ 	.short	0x0050
        /*0024*/ 	.byte	0x00, 0xf0, 0x21, 0x01


	//----- nvinfo : EIATTR_KPARAM_INFO
	.align		4
.L_589:
        /*0028*/ 	.byte	0x04, 0x17
        /*002a*/ 	.short	(.L_591 - .L_590)
.L_590:
        /*002c*/ 	.word	0x00000000
        /*0030*/ 	.short	0x0002
        /*0032*/ 	.short	0x0008
        /*0034*/ 	.byte	0x00, 0xf0, 0x21, 0x01


	//----- nvinfo : EIATTR_KPARAM_INFO
	.align		4
.L_591:
        /*0038*/ 	.byte	0x04, 0x17
        /*003a*/ 	.short	(.L_593 - .L_592)
.L_592:
        /*003c*/ 	.word	0x00000000
        /*0040*/ 	.short	0x0001
        /*0042*/ 	.short	0x0004
        /*0044*/ 	.byte	0x00, 0xf0, 0x11, 0x00


	//----- nvinfo : EIATTR_KPARAM_INFO
	.align		4
.L_593:
        /*0048*/ 	.byte	0x04, 0x17
        /*004a*/ 	.short	(.L_595 - .L_594)
.L_594:
        /*004c*/ 	.word	0x00000000
        /*0050*/ 	.short	0x0000
        /*0052*/ 	.short	0x0000
        /*0054*/ 	.byte	0x00, 0xf0, 0x11, 0x00


	//----- nvinfo : EIATTR_SPARSE_MMA_MASK
	.align		4
.L_595:
        /*0058*/ 	.byte	0x03, 0x50
        /*005a*/ 	.short	0x0000


	//----- nvinfo : EIATTR_MAXREG_COUNT
	.align		4
        /*005c*/ 	.byte	0x03, 0x1b
        /*005e*/ 	.short	0x00ff


	//----- nvinfo : EIATTR_NUM_BARRIERS
	.align		4
        /*0060*/ 	.byte	0x02, 0x4c
        /*0062*/ 	.byte	0x01
	.zero		1


	//----- nvinfo : EIATTR_MERCURY_ISA_VERSION
	.align		4
        /*0064*/ 	.byte	0x03, 0x5f
        /*0066*/ 	.short	0x0101


	//----- nvinfo : EIATTR_VRC_CTA_INIT_COUNT
	.align		4
        /*0068*/ 	.byte	0x02, 0x4a
	.zero		1
	.zero		1


	//----- nvinfo : EIATTR_EXIT_INSTR_OFFSETS
	.align		4
        /*006c*/ 	.byte	0x04, 0x1c
        /*006e*/ 	.short	(.L_597 - .L_596)


	//   ....[0]....
.L_596:
        /*0070*/ 	.word	0x000000d0


	//   ....[1]....
        /*0074*/ 	.word	0x00002740


	//   ....[2]....
        /*0078*/ 	.word	0x000040b0


	//----- nvinfo : EIATTR_MAX_THREADS
	.align		4
.L_597:
        /*007c*/ 	.byte	0x04, 0x05
        /*007e*/ 	.short	(.L_599 - .L_598)
.L_598:
        /*0080*/ 	.word	0x00000100
        /*0084*/ 	.word	0x00000001
        /*0088*/ 	.word	0x00000001


	//----- nvinfo : EIATTR_CRS_STACK_SIZE
	.align		4
.L_599:
        /*008c*/ 	.byte	0x04, 0x1e
        /*008e*/ 	.short	(.L_601 - .L_600)
.L_600:
        /*0090*/ 	.word	0x00000000


	//----- nvinfo : EIATTR_CBANK_PARAM_SIZE
	.align		4
.L_601:
        /*0094*/ 	.byte	0x03, 0x19
        /*0096*/ 	.short	0x00a0


	//----- nvinfo : EIATTR_PARAM_CBANK
	.align		4
        /*0098*/ 	.byte	0x04, 0x0a
        /*009a*/ 	.short	(.L_603 - .L_602)
	.align		4
.L_602:
        /*009c*/ 	.word	index@(.nv.constant0._ZN2at6native54_GLOBAL__N__aa9a477a_21_UpSampleBilinear2d_cu_607db5e327upsample_gen2d_aa_out_frameIffNS0_18upsample_antialias21BilinearFilterFunctorEEEvT0_S5_NS_27GenericPackedTensorAccessorIKT_Lm4ENS_16DefaultPtrTraitsElEENS6_IS7_Lm4ES9_lEERKT1_)
        /*00a0*/ 	.short	0x0380
        /*00a2*/ 	.short	0x00a0


	//----- nvinfo : EIATTR_SW_WAR
	.align		4
.L_603:
        /*00a4*/ 	.byte	0x04, 0x36
        /*00a6*/ 	.short	(.L_605 - .L_604)
.L_604:
        /*00a8*/ 	.word	0x00000008
.L_605:


//--------------------- .nv.info._ZN2at6native54_GLOBAL__N__aa9a477a_21_UpSampleBilinear2d_cu_607db5e327upsample_gen2d_aa_out_frameIddNS0_18upsample_antialias21BilinearFilterFunctorEEEvT0_S5_NS_27GenericPackedTensorAccessorIKT_Lm4ENS_16DefaultPtrTraitsElEENS6_IS7_Lm4ES9_lEERKT1_ --------------------------
	.section	.nv.info._ZN2at6native54_GLOBAL__N__aa9a477a_21_UpSampleBilinear2d_cu_607db5e327upsample_gen2d_aa_out_frameIddNS0_18upsample_antialias21BilinearFilterFunctorEEEvT0_S5_NS_27GenericPackedTensorAccessorIKT_Lm4ENS_16DefaultPtrTraitsElEENS6_IS7_Lm4ES9_lEERKT1_,"",@"SHT_CUDA_INFO"
	.sectionflags	@""
	.align	4


	//----- nvinfo : EIATTR_CUDA_API_VERSION
	.align		4
        /*0000*/ 	.byte	0x04, 0x37
        /*0002*/ 	.short	(.L_607 - .L_606)
.L_606:
        /*0004*/ 	.word	0x00000082


	//----- nvinfo : EIATTR_KPARAM_INFO
	.align		4
.L_607:
        /*0008*/ 	.byte	0x04, 0x17
        /*000a*/ 	.short	(.L_609 - .L_608)
.L_608:
        /*000c*/ 	.word	0x00000000
        /*0010*/ 	.short	0x0004
        /*0012*/ 	.short	0x00a0
        /*0014*/ 	.byte	0x00, 0xf5, 0x21, 0x00


	//----- nvinfo : EIATTR_KPARAM_INFO
	.align		4
.L_609:
        /*0018*/ 	.byte	0x04, 0x17
        /*001a*/ 	.short	(.L_611 - .L_610)
.L_610:
        /*001c*/ 	.word	0x00000000
        /*0020*/ 	.short	0x0003
        /*0022*/ 	.short	0x0058
        /*0024*/ 	.byte	0x00, 0xf0, 0x21, 0x01


	//----- nvinfo : EIATTR_KPARAM_INFO
	.align		4
.L_611:
        /*0028*/ 	.byte	0x04, 0x17
        /*002a*/ 	.short	(.L_613 - .L_612)
.L_612:
        /*002c*/ 	.word	0x00000000
        /*0030*/ 	.short	0x0002
        /*0032*/ 	.short	0x0010
        /*0034*/ 	.byte	0x00, 0xf0, 0x21, 0x01


	//----- nvinfo : EIATTR_KPARAM_INFO
	.align		4
.L_613:
        /*0038*/ 	.byte	0x04, 0x17
        /*003a*/ 	.short	(.L_615 - .L_614)
.L_614:
        /*003c*/ 	.word	0x00000000
        /*0040*/ 	.short	0x0001
        /*0042*/ 	.short	0x0008
        /*0044*/ 	.byte	0x00, 0xf0, 0x21, 0x00


	//----- nvinfo : EIATTR_KPARAM_INFO
	.align		4
.L_615:
        /*0048*/ 	.byte	0x04, 0x17
        /*004a*/ 	.short	(.L_617 - .L_616)
.L_616:
        /*004c*/ 	.word	0x00000000
        /*0050*/ 	.short	0x0000
        /*0052*/ 	.short	0x0000
        /*0054*/ 	.byte	0x00, 0xf0, 0x21, 0x00


	//----- nvinfo : EIATTR_SPARSE_MMA_MASK
	.align		4
.L_617:
        /*0058*/ 	.byte	0x03, 0x50
        /*005a*/ 	.short	0x0000


	//----- nvinfo : EIATTR_MAXREG_COUNT
	.align		4
        /*005c*/ 	.byte	0x03, 0x1b
        /*005e*/ 	.short	0x00ff


	//----- nvinfo : EIATTR_NUM_BARRIERS
	.align		4
        /*0060*/ 	.byte	0x02, 0x4c
        /*0062*/ 	.byte	0x01
	.zero		1


	//----- nvinfo : EIATTR_MERCURY_ISA_VERSION
	.align		4
        /*0064*/ 	.byte	0x03, 0x5f
        /*0066*/ 	.short	0x0101


	//----- nvinfo : EIATTR_VRC_CTA_INIT_COUNT
	.align		4
        /*0068*/ 	.byte	0x02, 0x4a
	.zero		1
	.zero		1


	//----- nvinfo : EIATTR_EXIT_INSTR_OFFSETS
	.align		4
        /*006c*/ 	.byte	0x04, 0x1c
        /*006e*/ 	.short	(.L_619 - .L_618)


	//   ....[0]....
.L_618:
        /*0070*/ 	.word	0x000000d0


	//   ....[1]....
        /*0074*/ 	.word	0x00003500


	//   ....[2]....
        /*0078*/ 	.word	0x00004e50


	//----- nvinfo : EIATTR_MAX_THREADS
	.align		4
.L_619:
        /*007c*/ 	.byte	0x04, 0x05
        /*007e*/ 	.short	(.L_621 - .L_620)
.L_620:
        /*0080*/ 	.word	0x00000100
        /*0084*/ 	.word	0x00000001
        /*0088*/ 	.word	0x00000001


	//----- nvinfo : EIATTR_CRS_STACK_SIZE
	.align		4
.L_621:
        /*008c*/ 	.byte	0x04, 0x1e
        /*008e*/ 	.short	(.L_623 - .L_622)
.L_622:
        /*0090*/ 	.word	0x00000000


	//----- nvinfo : EIATTR_CBANK_PARAM_SIZE
	.align		4
.L_623:
        /*0094*/ 	.byte	0x03, 0x19
        /*0096*/ 	.short	0x00a8


	//----- nvinfo : EIATTR_PARAM_CBANK
	.align		4
        /*0098*/ 	.byte	0x04, 0x0a
        /*009a*/ 	.short	(.L_625 - .L_624)
	.align		4
.L_624:
        /*009c*/ 	.word	index@(.nv.constant0._ZN2at6native54_GLOBAL__N__aa9a477a_21_UpSampleBilinear2d_cu_607db5e327upsample_gen2d_aa_out_frameIddNS0_18upsample_antialias21BilinearFilterFunctorEEEvT0_S5_NS_27GenericPackedTensorAccessorIKT_Lm4ENS_16DefaultPtrTraitsElEENS6_IS7_Lm4ES9_lEERKT1_)
        /*00a0*/ 	.short	0x0380
        /*00a2*/ 	.short	0x00a8


	//----- nvinfo : EIATTR_SW_WAR
	.align		4
.L_625:
        /*00a4*/ 	.byte	0x04, 0x36
        /*00a6*/ 	.short	(.L_627 - .L_626)
.L_626:
        /*00a8*/ 	.word	0x00000008
.L_627:


//--------------------- .nv.info._ZN2at6native54_GLOBAL__N__aa9a477a_21_UpSampleBilinear2d_cu_607db5e338upsample_bilinear2d_backward_out_frameIN3c108BFloat16EfEEvmiiiiT0_S5_bPT_PKS6_ --------------------------
	.section	.nv.info._ZN2at6native54_GLOBAL__N__aa9a477a_21_UpSampleBilinear2d_cu_607db5e338upsample_bilinear2d_backward_out_frameIN3c108BFloat16EfEEvmiiiiT0_S5_bPT_PKS6_,"",@"SHT_CUDA_INFO"
	.sectionflags	@""
	.align	4


	//----- nvinfo : EIATTR_CUDA_API_VERSION
	.align		4
        /*0000*/ 	.byte	0x04, 0x37
        /*0002*/ 	.short	(.L_629 - .L_628)
.L_628:
        /*0004*/ 	.word	0x00000082


	//----- nvinfo : EIATTR_KPARAM_INFO
	.align		4
.L_629:
        /*0008*/ 	.byte	0x04, 0x17
        /*000a*/ 	.short	(.L_631 - .L_630)
.L_630:
        /*000c*/ 	.word	0x00000000
        /*0010*/ 	.short	0x0009
        /*0012*/ 	.short	0x0030
        /*0014*/ 	.byte	0x00, 0xf5, 0x21, 0x00


	//----- nvinfo : EIATTR_KPARAM_INFO
	.align		4
.L_631:
        /*0018*/ 	.byte	0x04, 0x17
        /*001a*/ 	.short	(.L_633 - .L_632)
.L_632:
        /*001c*/ 	.word	0x00000000
        /*0020*/ 	.short	0x0008
        /*0022*/ 	.short	0x0028
        /*0024*/ 	.byte	0x00, 0xf5, 0x21, 0x00


	//----- nvinfo : EIATTR_KPARAM_INFO
	.align		4
.L_633:
        /*0028*/ 	.byte	0x04, 0x17
        /*002a*/ 	.short	(.L_635 - .L_634)
.L_634:
        /*002c*/ 	.word	0x00000000
        /*0030*/ 	.short	0x0007
        /*0032*/ 	.short	0x0020
        /*0034*/ 	.byte	0x00, 0xf0, 0x05, 0x00


	//----- nvinfo : EIATTR_KPARAM_INFO
	.align		4
.L_635:
        /*0038*/ 	.byte	0x04, 0x17
        /*003a*/ 	.short	(.L_637 - .L_636)
.L_636:
        /*003c*/ 	.word	0x00000000
        /*0040*/ 	.short	0x0006
        /*0042*/ 	.short	0x001c
        /*0044*/ 	.byte	0x00, 0xf0, 0x11, 0x00


	//----- nvinfo : EIATTR_KPARAM_INFO
	.align		4
.L_637:
        /*0048*/ 	.byte	0x04, 0x17
        /*004a*/ 	.short	(.L_639 - .L_638)
.L_638:
        /*004c*/ 	.word	0x00000000
        /*0050*/ 	.short	0x0005
        /*0052*/ 	.short	0x0018
        /*0054*/ 	.byte	0x00, 0xf0, 0x11, 0x00


	//----- nvinfo : EIATTR_KPARAM_INFO
	.align		4
.L_639:
        /*0058*/ 	.byte	0x04, 0x17
        /*005a*/ 	.short	(.L_641 - .L_640)
.L_640:
        /*005c*/ 	.word	0x00000000
        /*0060*/ 	.short	0x0004
        /*0062*/ 	.short	0x0014
        /*0064*/ 	.byte	0x00, 0xf0, 0x11, 0x00


	//----- nvinfo : EIATTR_KPARAM_INFO
	.align		4
.L_641:
        /*0068*/ 	.byte	0x04, 0x17
        /*006a*/ 	.short	(.L_643 - .L_642)
.L_642:
        /*006c*/ 	.word	0x00000000
        /*0070*/ 	.short	0x0003
        /*0072*/ 	.short	0x0010
        /*0074*/ 	.byte	0x00, 0xf0, 0x11, 0x00


	//----- nvinfo : EIATTR_KPARAM_INFO
	.align		4
.L_643:
        /*0078*/ 	.byte	0x04, 0x17
        /*007a*/ 	.short	(.L_645 - .L_644)
.L_644:
        /*007c*/ 	.word	0x00000000
        /*0080*/ 	.short	0x0002
        /*0082*/ 	.short	0x000c
        /*0084*/ 	.byte	0x00, 0xf0, 0x11, 0x00


	//----- nvinfo : EIATTR_KPARAM_INFO
	.align		4
.L_645:
        /*0088*/ 	.byte	0x04, 0x17
        /*008a*/ 	.short	(.L_647 - .L_646)
.L_646:
        /*008c*/ 	.word	0x00000000
        /*0090*/ 	.short	0x0001
        /*0092*/ 	.short	0x0008
        /*0094*/ 	.byte	0x00, 0xf0, 0x11, 0x00


	//----- nvinfo : EIATTR_KPARAM_INFO
	.align		4
.L_647:
        /*0098*/ 	.byte	0x04, 0x17
        /*009a*/ 	.short	(.L_649 - .L_648)
.L_648:
        /*009c*/ 	.word	0x00000000
        /*00a0*/ 	.short	0x0000
        /*00a2*/ 	.short	0x0000
        /*00a4*/ 	.byte	0x00, 0xf0, 0x21, 0x00


	//----- nvinfo : EIATTR_SPARSE_MMA_MASK
	.align		4
.L_649:
        /*00a8*/ 	.byte	0x03, 0x50
        /*00aa*/ 	.short	0x0000


	//----- nvinfo : EIATTR_MAXREG_COUNT
	.align		4
        /*00ac*/ 	.byte	0x03, 0x1b
        /*00ae*/ 	.short	0x0040


	//----- nvinfo : EIATTR_MERCURY_ISA_VERSION
	.align		4
        /*00b0*/ 	.byte	0x03, 0x5f
        /*00b2*/ 	.short	0x0101


	//----- nvinfo : EIATTR_VRC_CTA_INIT_COUNT
	.align		4
        /*00b4*/ 	.byte	0x02, 0x4a
	.zero		1
	.zero		1


	//----- nvinfo : EIATTR_ATOM16_EMUL_INSTR_REG_MAP
	.align		4
        /*00b8*/ 	.byte	0x04, 0x2e
        /*00ba*/ 	.short	(.L_651 - .L_650)


	//   ....[0]....
.L_650:
        /*00bc*/ 	.word	0x00000dc0
        /*00c0*/ 	.short	0x0012
        /*00c2*/ 	.short	0x0000


	//   ....[1]....
        /*00c4*/ 	.word	0x00000e20
        /*00c8*/ 	.short	0x0012
        /*00ca*/ 	.short	0x0000


	//   ....[2]....
        /*00cc*/ 	.word	0x00001290
        /*00d0*/ 	.short	0x0012
        /*00d2*/ 	.short	0x0000


	//   ....[3]....
        /*00d4*/ 	.word	0x000012e0
        /*00d8*/ 	.short	0x0012
        /*00da*/ 	.short	0x0000


	//   ....[4]....
        /*00dc*/ 	.word	0x00001790
        /*00e0*/ 	.short	0x0006
        /*00e2*/ 	.short	0x0000


	//   ....[5]....
        /*00e4*/ 	.word	0x000017e0
        /*00e8*/ 	.short	0x0006
        /*00ea*/ 	.short	0x0000


	//   ....[6]....
        /*00ec*/ 	.word	0x00001bf0
        /*00f0*/ 	.short	0x000c
        /*00f2*/ 	.short	0x0000


	//   ....[7]....
        /*00f4*/ 	.word	0x00001c40
        /*00f8*/ 	.short	0x000c
        /*00fa*/ 	.short	0x0000


	//----- nvinfo : EIATTR_EXIT_INSTR_OFFSETS
	.align		4
.L_651:
        /*00fc*/ 	.byte	0x04, 0x1c
        /*00fe*/ 	.short	(.L_653 - .L_652)


	//   ....[0]....
.L_652:
        /*0100*/ 	.word	0x00000180


	//   ....[1]....
        /*0104*/ 	.word	0x00001d10


	//----- nvinfo : EIATTR_MAX_THREADS
	.align		4
.L_653:
        /*0108*/ 	.byte	0x04, 0x05
        /*010a*/ 	.short	(.L_655 - .L_654)
.L_654:
        /*010c*/ 	.word	0x00000400
        /*0110*/ 	.word	0x00000001
        /*0114*/ 	.word	0x00000001


	//----- nvinfo : EIATTR_CRS_STACK_SIZE
	.align		4
.L_655:
        /*0118*/ 	.byte	0x04, 0x1e
        /*011a*/ 	.short	(.L_657 - .L_656)
.L_656:
        /*011c*/ 	.word	0x00000000


	//----- nvinfo : EIATTR_CBANK_PARAM_SIZE
	.align		4
.L_657:
        /*0120*/ 	.byte	0x03, 0x19
        /*0122*/ 	.short	0x0038


	//----- nvinfo : EIATTR_PARAM_CBANK
	.align		4
        /*0124*/ 	.byte	0x04, 0x0a
        /*0126*/ 	.short	(.L_659 - .L_658)
	.align		4
.L_658:
        /*0128*/ 	.word	index@(.nv.constant0._ZN2at6native54_GLOBAL__N__aa9a477a_21_UpSampleBilinear2d_cu_607db5e338upsample_bilinear2d_backward_out_frameIN3c108BFloat16EfEEvmiiiiT0_S5_bPT_PKS6_)
        /*012c*/ 	.short	0x0380
        /*012e*/ 	.short	0x0038


	//----- nvinfo : EIATTR_SW_WAR
	.align		4
.L_659:
        /*0130*/ 	.byte	0x04, 0x36
        /*0132*/ 	.short	(.L_661 - .L_660)
.L_660:
        /*0134*/ 	.word	0x00000008
.L_661:


//--------------------- .nv.info._ZN2at6native54_GLOBAL__N__aa9a477a_21_UpSampleBilinear2d_cu_607db5e343upsample_bilinear2d_backward_nhwc_out_frameIN3c108BFloat16EfEEviiiiT0_S5_bPT_PKS6_imm --------------------------
	.section	.nv.info._ZN2at6native54_GLOBAL__N__aa9a477a_21_UpSampleBilinear2d_cu_607db5e343upsample_bilinear2d_backward_nhwc_out_frameIN3c108BFloat16EfEEviiiiT0_S5_bPT_PKS6_imm,"",@"SHT_CUDA_INFO"
	.sectionflags	@""
	.align	4


	//----- nvinfo : EIATTR_CUDA_API_VERSION
	.align		4
        /*0000*/ 	.byte	0x04, 0x37
        /*0002*/ 	.short	(.L_663 - .L_662)
.L_662:
        /*0004*/ 	.word	0x00000082


	//----- nvinfo : EIATTR_KPARAM_INFO
	.align		4
.L_663:
        /*0008*/ 	.byte	0x04, 0x17
        /*000a*/ 	.short	(.L_665 - .L_664)
.L_664:
        /*000c*/ 	.word	0x00000000
        /*0010*/ 	.short	0x000b
        /*0012*/ 	.short	0x0040
        /*0014*/ 	.byte	0x00, 0xf0, 0x21, 0x00


	//----- nvinfo : EIATTR_KPARAM_INFO
	.align		4
.L_665:
        /*0018*/ 	.byte	0x04, 0x17
        /*001a*/ 	.short	(.L_667 - .L_666)
.L_666:
        /*001c*/ 	.word	0x00000000
        /*0020*/ 	.short	0x000a
        /*0022*/ 	.short	0x0038
        /*0024*/ 	.byte	0x00, 0xf0, 0x21, 0x00


	//----- nvinfo : EIATTR_KPARAM_INFO
	.align		4
.L_667:
        /*0028*/ 	.byte	0x04, 0x17
        /*002a*/ 	.short	(.L_669 - .L_668)
.L_668:
        /*002c*/ 	.word	0x00000000
        /*0030*/ 	.short	0x0009
        /*0032*/ 	.short	0x0030
        /*0034*/ 	.byte	0x00, 0xf0, 0x11, 0x00


	//----- nvinfo : EIATTR_KPARAM_INFO
	.align		4
.L_669:
        /*0038*/ 	.byte	0x04, 0x17
        /*003a*/ 	.short	(.L_671 - .L_670)
.L_670:
        /*003c*/ 	.word	0x00000000
        /*0040*/ 	.short	0x0008
        /*0042*/ 	.short	0x0028
        /*0044*/ 	.byte	0x00, 0xf5, 0x21, 0x00


	//----- nvinfo : EIATTR_KPARAM_INFO
	.align		4
.L_671:
        /*0048*/ 	.byte	0x04, 0x17
        /*004a*/ 	.short	(.L_673 - .L_672)
.L_672:
        /*004c*/ 	.word	0x00000000
        /*0050*/ 	.short	0x0007
        /*0052*/ 	.short	0x0020
        /*0054*/ 	.byte	0x00, 0xf5, 0x21, 0x00


	//----- nvinfo : EIATTR_KPARAM_INFO
	.align		4
.L_673:
        /*0058*/ 	.byte	0x04, 0x17
        /*005a*/ 	.short	(.L_675 - .L_674)
.L_674:
        /*005c*/ 	.word	0x00000000
        /*0060*/ 	.short	0x0006
        /*0062*/ 	.short	0x0018
        /*0064*/ 	.byte	0x00, 0xf0, 0x05, 0x00


	//----- nvinfo : EIATTR_KPARAM_INFO
	.align		4
.L_675:
        /*0068*/ 	.byte	0x04, 0x17
        /*006a*/ 	.short	(.L_677 - .L_676)
.L_676:
        /*006c*/ 	.word	0x00000000
        /*0070*/ 	.short	0x0005
        /*0072*/ 	.short	0x0014
        /*0074*/ 	.byte	0x00, 0xf0, 0x11, 0x00


	//----- nvinfo : EIATTR_KPARAM_INFO
	.align		4
.L_677:
        /*0078*/ 	.byte	0x04, 0x17
        /*007a*/ 	.short	(.L_679 - .L_678)
.L_678:
        /*007c*/ 	.word	0x00000000
        /*0080*/ 	.short	0x0004
        /*0082*/ 	.short	0x0010
        /*0084*/ 	.byte	0x00, 0xf0, 0x11, 0x00


	//----- nvinfo : EIATTR_KPARAM_INFO
	.align		4
.L_679:
        /*0088*/ 	.byte	0x04, 0x17
        /*008a*/ 	.short	(.L_681 - .L_680)
.L_680:
        /*008c*/ 	.word	0x00000000
        /*0090*/ 	.short	0x0003
        /*0092*/ 	.short	0x000c
        /*0094*/ 	.byte	0x00, 0xf0, 0x11, 0x00


	//----- nvinfo : EIATTR_KPARAM_INFO
	.align		4
.L_681:
        /*0098*/ 	.byte	0x04, 0x17
        /*009a*/ 	.short	(.L_683 - .L_682)
.L_682:
        /*009c*/ 	.word	0x00000000
        /*00a0*/ 	.short	0x0002
        /*00a2*/ 	.short	0x0008
        /*00a4*/ 	.byte	0x00, 0xf0, 0x11, 0x00


	//----- nvinfo : EIATTR_KPARAM_INFO
	.align		4
.L_683:
        /*00a8*/ 	.byte	0x04, 0x17
        /*00aa*/ 	.short	(.L_685 - .L_684)
.L_684:
        /*00ac*/ 	.word	0x00000000
        /*00b0*/ 	.short	0x0001
        /*00b2*/ 	.short	0x0004
        /*00b4*/ 	.byte	0x00, 0xf0, 0x11, 0x00


	//----- nvinfo : EIATTR_KPARAM_INFO
	.align		4
.L_685:
        /*00b8*/ 	.byte	0x04, 0x17
        /*00ba*/ 	.short	(.L_687 - .L_686)
.L_686:
        /*00bc*/ 	.word	0x00000000
        /*00c0*/ 	.short	0x0000
        /*00c2*/ 	.short	0x0000
        /*00c4*/ 	.byte	0x00, 0xf0, 0x11, 0x00


	//----- nvinfo : EIATTR_SPARSE_MMA_MASK
	.align		4
.L_687:
        /*00c8*/ 	.byte	0x03, 0x50
        /*00ca*/ 	.short	0x0000


	//----- nvinfo : EIATTR_MAXREG_COUNT
	.align		4
        /*00cc*/ 	.byte	0x03, 0x1b
        /*00ce*/ 	.short	0x0040


	//----- nvinfo : EIATTR_MERCURY_ISA_VERSION
	.align		4
        /*00d0*/ 	.byte	0x03, 0x5f
        /*00d2*/ 	.short	0x0101


	//----- nvinfo : EIATTR_VRC_CTA_INIT_COUNT
	.align		4
        /*00d4*/ 	.byte	0x02, 0x4a
	.zero		1
	.zero		1


	//----- nvinfo : EIATTR_ATOM16_EMUL_INSTR_REG_MAP
	.align		4
        /*00d8*/ 	.byte	0x04, 0x2e
        /*00da*/ 	.short	(.L_689 - .L_688)


	//   ....[0]....
.L_688:
        /*00dc*/ 	.word	0x00000d10
        /*00e0*/ 	.short	0x0008
        /*00e2*/ 	.short	0x0000


	//   ....[1]....
        /*00e4*/ 	.word	0x00000d70
        /*00e8*/ 	.short	0x0008
        /*00ea*/ 	.short	0x0000


	//   ....[2]....
        /*00ec*/ 	.word	0x00001230
        /*00f0*/ 	.short	0x0008
        /*00f2*/ 	.short	0x0000


	//   ....[3]....
        /*00f4*/ 	.word	0x00001280
        /*00f8*/ 	.short	0x0008
        /*00fa*/ 	.short	0x0000


	//   ....[4]....
        /*00fc*/ 	.word	0x000017c0
        /*0100*/ 	.short	0x000e
        /*0102*/ 	.short	0x0000


	//   ....[5]....
        /*0104*/ 	.word	0x00001810
        /*0108*/ 	.short	0x000e
        /*010a*/ 	.short	0x0000


	//   ....[6]....
        /*010c*/ 	.word	0x00001c20
        /*0110*/ 	.short	0x0002
        /*0112*/ 	.short	0x0000


	//   ....[7]....
        /*0114*/ 	.word	0x00001c70
        /*0118*/ 	.short	0x0002
        /*011a*/ 	.short	0x0000


	//----- nvinfo : EIATTR_EXIT_INSTR_OFFSETS
	.align		4
.L_689:
        /*011c*/ 	.byte	0x04, 0x1c
        /*011e*/ 	.short	(.L_691 - .L_690)


	//   ....[0]....
.L_690:
        /*0120*/ 	.word	0x00000090


	//   ....[1]....
        /*0124*/ 	.word	0x000019a0


	//   ....[2]....
        /*0128*/ 	.word	0x00001a30


	//   ....[3]....
        /*012c*/ 	.word	0x00001a70


	//   ....[4]....
        /*0130*/ 	.word	0x00001b00


	//   ....[5]....
        /*0134*/ 	.word	0x00001b90


	//   ....[6]....
        /*0138*/ 	.word	0x00001bd0


	//   ....[7]....
        /*013c*/ 	.word	0x00001cb0


	//----- nvinfo : EIATTR_MAX_THREADS
	.align		4
.L_691:
        /*0140*/ 	.byte	0x04, 0x05
        /*0142*/ 	.short	(.L_693 - .L_692)
.L_692:
        /*0144*/ 	.word	0x00000400
        /*0148*/ 	.word	0x00000001
        /*014c*/ 	.word	0x00000001


	//----- nvinfo : EIATTR_CRS_STACK_SIZE
	.align		4
.L_693:
        /*0150*/ 	.byte	0x04, 0x1e
        /*0152*/ 	.short	(.L_695 - .L_694)
.L_694:
        /*0154*/ 	.word	0x00000000


	//----- nvinfo : EIATTR_CBANK_PARAM_SIZE
	.align		4
.L_695:
        /*0158*/ 	.byte	0x03, 0x19
        /*015a*/ 	.short	0x0048


	//----- nvinfo : EIATTR_PARAM_CBANK
	.align		4
        /*015c*/ 	.byte	0x04, 0x0a
        /*015e*/ 	.short	(.L_697 - .L_696)
	.align		4
.L_696:
        /*0160*/ 	.word	index@(.nv.constant0._ZN2at6native54_GLOBAL__N__aa9a477a_21_UpSampleBilinear2d_cu_607db5e343upsample_bilinear2d_backward_nhwc_out_frameIN3c108BFloat16EfEEviiiiT0_S5_bPT_PKS6_imm)
        /*0164*/ 	.short	0x0380
        /*0166*/ 	.short	0x0048


	//----- nvinfo : EIATTR_SW_WAR
	.align		4
.L_697:
        /*0168*/ 	.byte	0x04, 0x36
        /*016a*/ 	.short	(.L_699 - .L_698)
.L_698:
        /*016c*/ 	.word	0x00000008
.L_699:


//--------------------- .nv.info._ZN2at6native54_GLOBAL__N__aa9a477a_21_UpSampleBilinear2d_cu_607db5e338upsample_bilinear2d_backward_out_frameIN3c104HalfEfEEvmiiiiT0_S5_bPT_PKS6_ --------------------------
	.section	.nv.info._ZN2at6native54_GLOBAL__N__aa9a477a_21_UpSampleBilinear2d_cu_607db5e338upsample_bilinear2d_backward_out_frameIN3c104HalfEfEEvmiiiiT0_S5_bPT_PKS6_,"",@"SHT_CUDA_INFO"
	.sectionflags	@""
	.align	4


	//----- nvinfo : EIATTR_CUDA_API_VERSION
	.align		4
        /*0000*/ 	.byte	0x04, 0x37
        /*0002*/ 	.short	(.L_701 - .L_700)
.L_700:
        /*0004*/ 	.word	0x00000082


	//----- nvinfo : EIATTR_KPARAM_INFO
	.align		4
.L_701:
        /*0008*/ 	.byte	0x04, 0x17
        /*000a*/ 	.short	(.L_703 - .L_702)
.L_702:
        /*000c*/ 	.word	0x00000000
        /*0010*/ 	.short	0x0009
        /*0012*/ 	.short	0x0030
        /*0014*/ 	.byte	0x00, 0xf5, 0x21, 0x00


	//----- nvinfo : EIATTR_KPARAM_INFO
	.align		4
.L_703:
        /*0018*/ 	.byte	0x04, 0x17
        /*001a*/ 	.short	(.L_705 - .L_704)
.L_704:
        /*001c*/ 	.word	0x00000000
        /*0020*/ 	.short	0x0008
        /*0022*/ 	.short	0x0028
        /*0024*/ 	.byte	0x00, 0xf5, 0x21, 0x00


	//----- nvinfo : EIATTR_KPARAM_INFO
	.align		4
.L_705:
        /*0028*/ 	.byte	0x04, 0x17
        /*002a*/ 	.short	(.L_707 - .L_706)
.L_706:
        /*002c*/ 	.word	0x00000000
        /*0030*/ 	.short	0x0007
        /*0032*/ 	.short	0x0020
        /*0034*/ 	.byte	0x00, 0xf0, 0x05, 0x00


	//----- nvinfo : EIATTR_KPARAM_INFO
	.align		4
.L_707:
        /*0038*/ 	.byte	0x04, 0x17
        /*003a*/ 	.short	(.L_709 - .L_708)
.L_708:
        /*003c*/ 	.word	0x00000000
        /*0040*/ 	.short	0x0006
        /*0042*/ 	.short	0x001c
        /*0044*/ 	.byte	0x00, 0xf0, 0x11, 0x00


	//----- nvinfo : EIATTR_KPARAM_INFO
	.align		4
.L_709:
        /*0048*/ 	.byte	0x04, 0x17
        /*004a*/ 	.short	(.L_711 - .L_710)
.L_710:
        /*004c*/ 	.word	0x00000000
        /*0050*/ 	.short	0x0005
        /*0052*/ 	.short	0x0018
        /*0054*/ 	.byte	0x00, 0xf0, 0x11, 0x00


	//----- nvinfo : EIATTR_KPARAM_INFO
	.align		4
.L_711:
        /*0058*/ 	.byte	0x04, 0x17
        /*005a*/ 	.short	(.L_713 - .L_712)
.L_712:
        /*005c*/ 	.word	0x00000000
        /*0060*/ 	.short	0x0004
        /*0062*/ 	.short	0x0014
        /*0064*/ 	.byte	0x00, 0xf0, 0x11, 0x00


	//----- nvinfo : EIATTR_KPARAM_INFO
	.align		4
.L_713:
        /*0068*/ 	.byte	0x04, 0x17
        /*006a*/ 	.short	(.L_715 - .L_714)
.L_714:
        /*006c*/ 	.word	0x00000000
        /*0070*/ 	.short	0x0003
        /*0072*/ 	.short	0x0010
        /*0074*/ 	.byte	0x00, 0xf0, 0x11, 0x00


	//----- nvinfo : EIATTR_KPARAM_INFO
	.align		4
.L_715:
        /*0078*/ 	.byte	0x04, 0x17
        /*007a*/ 	.short	(.L_717 - .L_716)
.L_716:
        /*007c*/ 	.word	0x00000000
        /*0080*/ 	.short	0x0002
        /*0082*/ 	.short	0x000c
        /*0084*/ 	.byte	0x00, 0xf0, 0x11, 0x00


	//----- nvinfo : EIATTR_KPARAM_INFO
	.align		4
.L_717:
        /*0088*/ 	.byte	0x04, 0x17
        /*008a*/ 	.short	(.L_719 - .L_718)
.L_718:
        /*008c*/ 	.word	0x00000000
        /*0090*/ 	.short	0x0001
        /*0092*/ 	.short	0x0008
        /*0094*/ 	.byte	0x00, 0xf0, 0x11, 0x00


	//----- nvinfo : EIATTR_KPARAM_INFO
	.align		4
.L_719:
        /*0098*/ 	.byte	0x04, 0x17
        /*009a*/ 	.short	(.L_721 - .L_720)
.L_720:
        /*009c*/ 	.word	0x00000000
        /*00a0*/ 	.short	0x0000
        /*00a2*/ 	.short	0x0000
        /*00a4*/ 	.byte	0x00, 0xf0, 0x21, 0x00


	//----- nvinfo : EIATTR_SPARSE_MMA_MASK
	.align		4
.L_721:
        /*00a8*/ 	.byte	0x03, 0x50
        /*00aa*/ 	.short	0x0000


	//----- nvinfo : EIATTR_MAXREG_COUNT
	.align		4
        /*00ac*/ 	.byte	0x03, 0x1b
        /*00ae*/ 	.short	0x0040


	//----- nvinfo : EIATTR_MERCURY_ISA_VERSION
	.align		4
        /*00b0*/ 	.byte	0x03, 0x5f
        /*00b2*/ 	.short	0x0101


	//----- nvinfo : EIATTR_VRC_CTA_INIT_COUNT
	.align		4
        /*00b4*/ 	.byte	0x02, 0x4a
	.zero		1
	.zero		1


	//----- nvinfo : EIATTR_ATOM16_EMUL_INSTR_REG_MAP
	.align		4
        /*00b8*/ 	.byte	0x04, 0x2e
        /*00ba*/ 	.short	(.L_723 - .L_722)


	//   ....[0]....
.L_722:
        /*00bc*/ 	.word	0x00000dc0
        /*00c0*/ 	.short	0x0012
        /*00c2*/ 	.short	0x0000


	//   ....[1]....
        /*00c4*/ 	.word	0x00000e20
        /*00c8*/ 	.short	0x0012
        /*00ca*/ 	.short	0x0000


	//   ....[2]....
        /*00cc*/ 	.word	0x00001290
        /*00d0*/ 	.short	0x0012
        /*00d2*/ 	.short	0x0000


	//   ....[3]....
        /*00d4*/ 	.word	0x000012e0
        /*00d8*/ 	.short	0x0012
        /*00da*/ 	.short	0x0000


	//   ....[4]....
        /*00dc*/ 	.word	0x00001790
        /*00e0*/ 	.short	0x0006
        /*00e2*/ 	.short	0x0000


	//   ....[5]....
        /*00e4*/ 	.word	0x000017e0
        /*00e8*/ 	.short	0x0006
        /*00ea*/ 	.short	0x0000


	//   ....[6]....
        /*00ec*/ 	.word	0x00001be0
        /*00f0*/ 	.short	0x000c
        /*00f2*/ 	.short	0x0000


	//   ....[7]....
        /*00f4*/ 	.word	0x00001c30
        /*00f8*/ 	.short	0x000c
        /*00fa*/ 	.short	0x0000


	//----- nvinfo : EIATTR_EXIT_INSTR_OFFSETS
	.align		4
.L_723:
        /*00fc*/ 	.byte	0x04, 0x1c
        /*00fe*/ 	.short	(.L_725 - .L_724)


	//   ....[0]....
.L_724:
        /*0100*/ 	.word	0x00000180


	//   ....[1]....
        /*0104*/ 	.word	0x00001d00


	//----- nvinfo : EIATTR_MAX_THREADS
	.align		4
.L_725:
        /*0108*/ 	.byte	0x04, 0x05
        /*010a*/ 	.short	(.L_727 - .L_726)
.L_726:
        /*010c*/ 	.word	0x00000400
        /*0110*/ 	.word	0x00000001
        /*0114*/ 	.word	0x00000001


	//----- nvinfo : EIATTR_CRS_STACK_SIZE
	.align		4
.L_727:
        /*0118*/ 	.byte	0x04, 0x1e
        /*011a*/ 	.short	(.L_729 - .L_728)
.L_728:
        /*011c*/ 	.word	0x00000000


	//----- nvinfo : EIATTR_CBANK_PARAM_SIZE
	.align		4
.L_729:
        /*0120*/ 	.byte	0x03, 0x19
        /*0122*/ 	.short	0x0038


	//----- nvinfo : EIATTR_PARAM_CBANK
	.align		4
        /*0124*/ 	.byte	0x04, 0x0a
        /*0126*/ 	.short	(.L_731 - .L_730)
	.align		4
.L_730:
        /*0128*/ 	.word	index@(.nv.constant0._ZN2at6native54_GLOBAL__N__aa9a477a_21_UpSampleBilinear2d_cu_607db5e338upsample_bilinear2d_backward_out_frameIN3c104HalfEfEEvmiiiiT0_S5_bPT_PKS6_)
        /*012c*/ 	.short	0x0380
        /*012e*/ 	.short	0x0038


	//----- nvinfo : EIATTR_SW_WAR
	.align		4
.L_731:
        /*0130*/ 	.byte	0x04, 0x36
        /*0132*/ 	.short	(.L_733 - .L_732)
.L_732:
        /*0134*/ 	.word	0x00000008
.L_733:


//--------------------- .nv.info._ZN2at6native54_GLOBAL__N__aa9a477a_21_UpSampleBilinear2d_cu_607db5e343upsample_bilinear2d_backward_nhwc_out_frameIN3c104HalfEfEEviiiiT0_S5_bPT_PKS6_imm --------------------------
	.section	.nv.info._ZN2at6native54_GLOBAL__N__aa9a477a_21_UpSampleBilinear2d_cu_607db5e343upsample_bilinear2d_backward_nhwc_out_frameIN3c104HalfEfEEviiiiT0_S5_bPT_PKS6_imm,"",@"SHT_CUDA_INFO"
	.sectionflags	@""
	.align	4


	//----- nvinfo : EIATTR_CUDA_API_VERSION
	.align		4
        /*0000*/ 	.byte	0x04, 0x37
        /*0002*/ 	.short	(.L_735 - .L_734)
.L_734:
        /*0004*/ 	.word	0x00000082


	//----- nvinfo : EIATTR_KPARAM_INFO
	.align		4
.L_735:
        /*0008*/ 	.byte	0x04, 0x17
        /*000a*/ 	.short	(.L_737 - .L_736)
.L_736:
        /*000c*/ 	.word	0x00000000
        /*0010*/ 	.short	0x000b
        /*0012*/ 	.short	0x0040
        /*0014*/ 	.byte	0x00, 0xf0, 0x21, 0x00


	//----- nvinfo : EIATTR_KPARAM_INFO
	.align		4
.L_737:
        /*0018*/ 	.byte	0x04, 0x17
        /*001a*/ 	.short	(.L_739 - .L_738)
.L_738:
        /*001c*/ 	.word	0x00000000
        /*0020*/ 	.short	0x000a
        /*0022*/ 	.short	0x0038
        /*0024*/ 	.byte	0x00, 0xf0, 0x21, 0x00


	//----- nvinfo : EIATTR_KPARAM_INFO
	.align		4
.L_739:
        /*0028*/ 	.byte	0x04, 0x17
        /*002a*/ 	.short	(.L_741 - .L_740)
.L_740:
        /*002c*/ 	.word	0x00000000
        /*0030*/ 	.short	0x0009
        /*0032*/ 	.short	0x0030
        /*0034*/ 	.byte	0x00, 0xf0, 0x11, 0x00


	//----- nvinfo : EIATTR_KPARAM_INFO
	.align		4
.L_741:
        /*0038*/ 	.byte	0x04, 0x17
        /*003a*/ 	.short	(.L_743 - .L_742)
.L_742:
        /*003c*/ 	.word	0x00000000
        /*0040*/ 	.short	0x0008
        /*0042*/ 	.short	0x0028
        /*0044*/ 	.byte	0x00, 0xf5, 0x21, 0x00


	//----- nvinfo : EIATTR_KPARAM_INFO
	.align		4
.L_743:
        /*0048*/ 	.byte	0x04, 0x17
        /*004a*/ 	.short	(.L_745 - .L_744)
.L_744:
        /*004c*/ 	.word	0x00000000
        /*0050*/ 	.short	0x0007
        /*0052*/ 	.short	0x0020
        /*0054*/ 	.byte	0x00, 0xf5, 0x21, 0x00


	//----- nvinfo : EIATTR_KPARAM_INFO
	.align		4
.L_745:
        /*0058*/ 	.byte	0x04, 0x17
        /*005a*/ 	.short	(.L_747 - .L_746)
.L_746:
        /*005c*/ 	.word	0x00000000
        /*0060*/ 	.short	0x0006
        /*0062*/ 	.short	0x0018
        /*0064*/ 	.byte	0x00, 0xf0, 0x05, 0x00


	//----- nvinfo : EIATTR_KPARAM_INFO
	.align		4
.L_747:
        /*0068*/ 	.byte	0x04, 0x17
        /*006a*/ 	.short	(.L_749 - .L_748)
.L_748:
        /*006c*/ 	.word	0x00000000
        /*0070*/ 	.short	0x0005
        /*0072*/ 	.short	0x0014
        /*0074*/ 	.byte	0x00, 0xf0, 0x11, 0x00


	//----- nvinfo : EIATTR_KPARAM_INFO
	.align		4
.L_749:
        /*0078*/ 	.byte	0x04, 0x17
        /*007a*/ 	.short	(.L_751 - .L_750)
.L_750:
        /*007c*/ 	.word	0x00000000
        /*0080*/ 	.short	0x0004
        /*0082*/ 	.short	0x0010
        /*0084*/ 	.byte	0x00, 0xf0, 0x11, 0x00


	//----- nvinfo : EIATTR_KPARAM_INFO
	.align		4
.L_751:
        /*0088*/ 	.byte	0x04, 0x17
        /*008a*/ 	.short	(.L_753 - .L_752)
.L_752:
        /*008c*/ 	.word	0x00000000
        /*0090*/ 	.short	0x0003
        /*0092*/ 	.short	0x000c
        /*0094*/ 	.byte	0x00, 0xf0, 0x11, 0x00


	//----- nvinfo : EIATTR_KPARAM_INFO
	.align		4
.L_753:
        /*0098*/ 	.byte	0x04, 0x17
        /*009a*/ 	.short	(.L_755 - .L_754)
.L_754:
        /*009c*/ 	.word	0x00000000
        /*00a0*/ 	.short	0x0002
        /*00a2*/ 	.short	0x0008
        /*00a4*/ 	.byte	0x00, 0xf0, 0x11, 0x00


	//----- nvinfo : EIATTR_KPARAM_INFO
	.align		4
.L_755:
        /*00a8*/ 	.byte	0x04, 0x17
        /*00aa*/ 	.short	(.L_757 - .L_756)
.L_756:
        /*00ac*/ 	.word	0x00000000
        /*00b0*/ 	.short	0x0001
        /*00b2*/ 	.short	0x0004
        /*00b4*/ 	.byte	0x00, 0xf0, 0x11, 0x00


	//----- nvinfo : EIATTR_KPARAM_INFO
	.align		4
.L_757:
        /*00b8*/ 	.byte	0x04, 0x17
        /*00ba*/ 	.short	(.L_759 - .L_758)
.L_758:
        /*00bc*/ 	.word	0x00000000
        /*00c0*/ 	.short	0x0000
        /*00c2*/ 	.short	0x0000
        /*00c4*/ 	.byte	0x00, 0xf0, 0x11, 0x00


	//----- nvinfo : EIATTR_SPARSE_MMA_MASK
	.align		4
.L_759:
        /*00c8*/ 	.byte	0x03, 0x50
        /*00ca*/ 	.short	0x0000


	//----- nvinfo : EIATTR_MAXREG_COUNT
	.align		4
        /*00cc*/ 	.byte	0x03, 0x1b
        /*00ce*/ 	.short	0x0040


	//----- nvinfo : EIATTR_MERCURY_ISA_VERSION
	.align		4
        /*00d0*/ 	.byte	0x03, 0x5f
        /*00d2*/ 	.short	0x0101


	//----- nvinfo : EIATTR_VRC_CTA_INIT_COUNT
	.align		4
        /*00d4*/ 	.byte	0x02, 0x4a
	.zero		1
	.zero		1


	//----- nvinfo : EIATTR_ATOM16_EMUL_INSTR_REG_MAP
	.align		4
        /*00d8*/ 	.byte	0x04, 0x2e
        /*00da*/ 	.short	(.L_761 - .L_760)


	//   ....[0]....
.L_760:
        /*00dc*/ 	.word	0x00000d10
        /*00e0*/ 	.short	0x0008
        /*00e2*/ 	.short	0x0000


	//   ....[1]....
        /*00e4*/ 	.word	0x00000d70
        /*00e8*/ 	.short	0x0008
        /*00ea*/ 	.short	0x0000


	//   ....[2]....
        /*00ec*/ 	.word	0x00001230
        /*00f0*/ 	.short	0x0008
        /*00f2*/ 	.short	0x0000


	//   ....[3]....
        /*00f4*/ 	.word	0x00001280
        /*00f8*/ 	.short	0x0008
        /*00fa*/ 	.short	0x0000


	//   ....[4]....
        /*00fc*/ 	.word	0x000017c0
        /*0100*/ 	.short	0x000e
        /*0102*/ 	.short	0x0000


	//   ....[5]....
        /*0104*/ 	.word	0x00001810
        /*0108*/ 	.short	0x000e
        /*010a*/ 	.short	0x0000


	//   ....[6]....
        /*010c*/ 	.word	0x00001c20
        /*0110*/ 	.short	0x0002
        /*0112*/ 	.short	0x0000


	//   ....[7]....
        /*0114*/ 	.word	0x00001c70
        /*0118*/ 	.short	0x0002
        /*011a*/ 	.short	0x0000


	//----- nvinfo : EIATTR_EXIT_INSTR_OFFSETS
	.align		4
.L_761:
        /*011c*/ 	.byte	0x04, 0x1c
        /*011e*/ 	.short	(.L_763 - .L_762)


	//   ....[0]....
.L_762:
        /*0120*/ 	.word	0x00000090


	//   ....[1]....
        /*0124*/ 	.word	0x00001990


	//   ....[2]....
        /*0128*/ 	.word	0x00001a30


	//   ....[3]....
        /*012c*/ 	.word	0x00001a70


	//   ....[4]....
        /*0130*/ 	.word	0x00001af0


	//   ....[5]....
        /*0134*/ 	.word	0x00001b90


	//   ....[6]....
        /*0138*/ 	.word	0x00001bd0


	//   ....[7]....
        /*013c*/ 	.word	0x00001cb0


	//----- nvinfo : EIATTR_MAX_THREADS
	.align		4
.L_763:
        /*0140*/ 	.byte	0x04, 0x05
        /*0142*/ 	.short	(.L_765 - .L_764)
.L_764:
        /*0144*/ 	.word	0x00000400
        /*0148*/ 	.word	0x00000001
        /*014c*/ 	.word	0x00000001


	//----- nvinfo : EIATTR_CRS_STACK_SIZE
	.align		4
.L_765:
        /*0150*/ 	.byte	0x04, 0x1e
        /*0152*/ 	.short	(.L_767 - .L_766)
.L_766:
        /*0154*/ 	.word	0x00000000


	//----- nvinfo : EIATTR_CBANK_PARAM_SIZE
	.align		4
.L_767:
        /*0158*/ 	.byte	0x03, 0x19
        /*015a*/ 	.short	0x0048


	//----- nvinfo : EIATTR_PARAM_CBANK
	.align		4
        /*015c*/ 	.byte	0x04, 0x0a
        /*015e*/ 	.short	(.L_769 - .L_768)
	.align		4
.L_768:
        /*0160*/ 	.word	index@(.nv.constant0._ZN2at6native54_GLOBAL__N__aa9a477a_21_UpSampleBilinear2d_cu_607db5e343upsample_bilinear2d_backward_nhwc_out_frameIN3c104HalfEfEEviiiiT0_S5_bPT_PKS6_imm)
        /*0164*/ 	.short	0x0380
        /*0166*/ 	.short	0x0048


	//----- nvinfo : EIATTR_SW_WAR
	.align		4
.L_769:
        /*0168*/ 	.byte	0x04, 0x36
        /*016a*/ 	.short	(.L_771 - .L_770)
.L_770:
        /*016c*/ 	.word	0x00000008
.L_771:


//--------------------- .nv.info._ZN2at6native54_GLOBAL__N__aa9a477a_21_UpSampleBilinear2d_cu_607db5e338upsample_bilinear2d_backward_out_frameIffEEvmiiiiT0_S3_bPT_PKS4_ --------------------------
	.section	.nv.info._ZN2at6native54_GLOBAL__N__aa9a477a_21_UpSampleBilinear2d_cu_607db5e338upsample_bilinear2d_backward_out_frameIffEEvmiiiiT0_S3_bPT_PKS4_,"",@"SHT_CUDA_INFO"
	.sectionflags	@""
	.align	4


	//----- nvinfo : EIATTR_CUDA_API_VERSION
	.align		4
        /*0000*/ 	.byte	0x04, 0x37
        /*0002*/ 	.short	(.L_773 - .L_772)
.L_772:
        /*0004*/ 	.word	0x00000082


	//----- nvinfo : EIATTR_KPARAM_INFO
	.align		4
.L_773:
        /*0008*/ 	.byte	0x04, 0x17
        /*000a*/ 	.short	(.L_775 - .L_774)
.L_774:
        /*000c*/ 	.word	0x00000000
        /*0010*/ 	.short	0x0009
        /*0012*/ 	.short	0x0030
        /*0014*/ 	.byte	0x00, 0xf5, 0x21, 0x00


	//----- nvinfo : EIATTR_KPARAM_INFO
	.align		4
.L_775:
        /*0018*/ 	.byte	0x04, 0x17
        /*001a*/ 	.short	(.L_777 - .L_776)
.L_776:
        /*001c*/ 	.word	0x00000000
        /*0020*/ 	.short	0x0008
        /*0022*/ 	.short	0x0028
        /*0024*/ 	.byte	0x00, 0xf5, 0x21, 0x00


	//----- nvinfo : EIATTR_KPARAM_INFO
	.align		4
.L_777:
        /*0028*/ 	.byte	0x04, 0x17
        /*002a*/ 	.short	(.L_779 - .L_778)
.L_778:
        /*002c*/ 	.word	0x00000000
        /*0030*/ 	.short	0x0007
        /*0032*/ 	.short	0x0020
        /*0034*/ 	.byte	0x00, 0xf0, 0x05, 0x00


	//----- nvinfo : EIATTR_KPARAM_INFO
	.align		4
.L_779:
        /*0038*/ 	.byte	0x04, 0x17
        /*003a*/ 	.short	(.L_781 - .L_780)
.L_780:
        /*003c*/ 	.word	0x00000000
        /*0040*/ 	.short	0x0006
        /*0042*/ 	.short	0x001c
        /*0044*/ 	.byte	0x00, 0xf0, 0x11, 0x00


	//----- nvinfo : EIATTR_KPARAM_INFO
	.align		4
.L_781:
        /*0048*/ 	.byte	0x04, 0x17
        /*004a*/ 	.short	(.L_783 - .L_782)
.L_782:
        /*004c*/ 	.word	0x00000000
        /*0050*/ 	.short	0x0005
        /*0052*/ 	.short	0x0018
        /*0054*/ 	.byte	0x00, 0xf0, 0x11, 0x00


	//----- nvinfo : EIATTR_KPARAM_INFO
	.align		4
.L_783:
        /*0058*/ 	.byte	0x04, 0x17
        /*005a*/ 	.short	(.L_785 - .L_784)
.L_784:
        /*005c*/ 	.word	0x00000000
        /*0060*/ 	.short	0x0004
        /*0062*/ 	.short	0x0014
        /*0064*/ 	.byte	0x00, 0xf0, 0x11, 0x00


	//----- nvinfo : EIATTR_KPARAM_INFO
	.align		4
.L_785:
        /*0068*/ 	.byte	0x04, 0x17
        /*006a*/ 	.short	(.L_787 - .L_786)
.L_786:
        /*006c*/ 	.word	0x00000000
        /*0070*/ 	.short	0x0003
        /*0072*/ 	.short	0x0010
        /*0074*/ 	.byte	0x00, 0xf0, 0x11, 0x00


	//----- nvinfo : EIATTR_KPARAM_INFO
	.align		4
.L_787:
        /*0078*/ 	.byte	0x04, 0x17
        /*007a*/ 	.short	(.L_789 - .L_788)
.L_788:
        /*007c*/ 	.word	0x00000000
        /*0080*/ 	.short	0x0002
        /*0082*/ 	.short	0x000c
        /*0084*/ 	.byte	0x00, 0xf0, 0x11, 0x00


	//----- nvinfo : EIATTR_KPARAM_INFO
	.align		4
.L_789:
        /*0088*/ 	.byte	0x04, 0x17
        /*008a*/ 	.short	(.L_791 - .L_790)
.L_790:
        /*008c*/ 	.word	0x00000000
        /*0090*/ 	.short	0x0001
        /*0092*/ 	.short	0x0008
        /*0094*/ 	.byte	0x00, 0xf0, 0x11, 0x00


	//----- nvinfo : EIATTR_KPARAM_INFO
	.align		4
.L_791:
        /*0098*/ 	.byte	0x04, 0x17
        /*009a*/ 	.short	(.L_793 - .L_792)
.L_792:
        /*009c*/ 	.word	0x00000000
        /*00a0*/ 	.short	0x0000
        /*00a2*/ 	.short	0x0000
        /*00a4*/ 	.byte	0x00, 0xf0, 0x21, 0x00


	//----- nvinfo : EIATTR_SPARSE_MMA_MASK
	.align		4
.L_793:
        /*00a8*/ 	.byte	0x03, 0x50
        /*00aa*/ 	.short	0x0000


	//----- nvinfo : EIATTR_MAXREG_COUNT
	.align		4
        /*00ac*/ 	.byte	0x03, 0x1b
        /*00ae*/ 	.short	0x0040


	//----- nvinfo : EIATTR_MERCURY_ISA_VERSION
	.align		4
        /*00b0*/ 	.byte	0x03, 0x5f
        /*00b2*/ 	.short	0x0101


	//----- nvinfo : EIATTR_VRC_CTA_INIT_COUNT
	.align		4
        /*00b4*/ 	.byte	0x02, 0x4a
	.zero		1
	.zero		1


	//----- nvinfo : EIATTR_EXIT_INSTR_OFFSETS
	.align		4
        /*00b8*/ 	.byte	0x04, 0x1c
        /*00ba*/ 	.short	(.L_795 - .L_794)


	//   ....[0]....
.L_794:
        /*00bc*/ 	.word	0x00000140


	//   ....[1]....
        /*00c0*/ 	.word	0x00000c70


	//   ....[2]....
        /*00c4*/ 	.word	0x000015c0


	//----- nvinfo : EIATTR_MAX_THREADS
	.align		4
.L_795:
        /*00c8*/ 	.byte	0x04, 0x05
        /*00ca*/ 	.short	(.L_797 - .L_796)
.L_796:
        /*00cc*/ 	.word	0x00000400
        /*00d0*/ 	.word	0x00000001
        /*00d4*/ 	.word	0x00000001


	//----- nvinfo : EIATTR_CRS_STACK_SIZE
	.align		4
.L_797:
        /*00d8*/ 	.byte	0x04, 0x1e
        /*00da*/ 	.short	(.L_799 - .L_798)
.L_798:
        /*00dc*/ 	.word	0x00000000


	//----- nvinfo : EIATTR_CBANK_PARAM_SIZE
	.align		4
.L_799:
        /*00e0*/ 	.byte	0x03, 0x19
        /*00e2*/ 	.short	0x0038


	//----- nvinfo : EIATTR_PARAM_CBANK
	.align		4
        /*00e4*/ 	.byte	0x04, 0x0a
        /*00e6*/ 	.short	(.L_801 - .L_800)
	.align		4
.L_800:
        /*00e8*/ 	.word	index@(.nv.constant0._ZN2at6native54_GLOBAL__N__aa9a477a_21_UpSampleBilinear2d_cu_607db5e338upsample_bilinear2d_backward_out_frameIffEEvmiiiiT0_S3_bPT_PKS4_)
        /*00ec*/ 	.short	0x0380
        /*00ee*/ 	.short	0x0038


	//----- nvinfo : EIATTR_SW_WAR
	.align		4
.L_801:
        /*00f0*/ 	.byte	0x04, 0x36
        /*00f2*/ 	.short	(.L_803 - .L_802)
.L_802:
        /*00f4*/ 	.word	0x00000008
.L_803:


//--------------------- .nv.info._ZN2at6native54_GLOBAL__N__aa9a477a_21_UpSampleBilinear2d_cu_607db5e343upsample_bilinear2d_backward_nhwc_out_frameIffEEviiiiT0_S3_bPT_PKS4_imm --------------------------
	.section	.nv.info._ZN2at6native54_GLOBAL__N__aa9a477a_21_UpSampleBilinear2d_cu_607db5e343upsample_bilinear2d_backward_nhwc_out_frameIffEEviiiiT0_S3_bPT_PKS4_imm,"",@"SHT_CUDA_INFO"
	.sectionflags	@""
	.align	4


	//----- nvinfo : EIATTR_CUDA_API_VERSION
	.align		4
        /*0000*/ 	.byte	0x04, 0x37
        /*0002*/ 	.short	(.L_805 - .L_804)
.L_804:
        /*0004*/ 	.word	0x00000082


	//----- nvinfo : EIATTR_KPARAM_INFO
	.align		4
.L_805:
        /*0008*/ 	.byte	0x04, 0x17
        /*000a*/ 	.short	(.L_807 - .L_806)
.L_806:
        /*000c*/ 	.word	0x00000000
        /*0010*/ 	.short	0x000b
        /*0012*/ 	.short	0x0040
        /*0014*/ 	.byte	0x00, 0xf0, 0x21, 0x00


	//----- nvinfo : EIATTR_KPARAM_INFO
	.align		4
.L_807:
        /*0018*/ 	.byte	0x04, 0x17
        /*001a*/ 	.short	(.L_809 - .L_808)
.L_808:
        /*001c*/ 	.word	0x00000000
        /*0020*/ 	.short	0x000a
        /*0022*/ 	.short	0x0038
        /*0024*/ 	.byte	0x00, 0xf0, 0x21, 0x00


	//----- nvinfo : EIATTR_KPARAM_INFO
	.align		4
.L_809:
        /*0028*/ 	.byte	0x04, 0x17
        /*002a*/ 	.short	(.L_811 - .L_810)
.L_810:
        /*002c*/ 	.word	0x00000000
        /*0030*/ 	.short	0x0009
        /*0032*/ 	.short	0x0030
        /*0034*/ 	.byte	0x00, 0xf0, 0x11, 0x00


	//----- nvinfo : EIATTR_KPARAM_INFO
	.align		4
.L_811:
        /*0038*/ 	.byte	0x04, 0x17
        /*003a*/ 	.short	(.L_813 - .L_812)
.L_812:
        /*003c*/ 	.word	0x00000000
        /*0040*/ 	.short	0x0008
        /*0042*/ 	.short	0x0028
        /*0044*/ 	.byte	0x00, 0xf5, 0x21, 0x00


	//----- nvinfo : EIATTR_KPARAM_INFO
	.align		4
.L_813:
        /*0048*/ 	.byte	0x04, 0x17
        /*004a*/ 	.short	(.L_815 - .L_814)
.L_814:
        /*004c*/ 	.word	0x00000000
        /*0050*/ 	.short	0x0007
        /*0052*/ 	.short	0x0020
        /*0054*/ 	.byte	0x00, 0xf5, 0x21, 0x00


	//----- nvinfo : EIATTR_KPARAM_INFO
	.align		4
.L_815:
        /*0058*/ 	.byte	0x04, 0x17
        /*005a*/ 	.short	(.L_817 - .L_816)
.L_816:
        /*005c*/ 	.word	0x00000000
        /*0060*/ 	.short	0x0006
        /*0062*/ 	.short	0x0018
        /*0064*/ 	.byte	0x00, 0xf0, 0x05, 0x00


	//----- nvinfo : EIATTR_KPARAM_INFO
	.align		4
.L_817:
        /*0068*/ 	.byte	0x04, 0x17
        /*006a*/ 	.short	(.L_819 - .L_818)
.L_818:
        /*006c*/ 	.word	0x00000000
        /*0070*/ 	.short	0x0005
        /*0072*/ 	.short	0x0014
        /*0074*/ 	.byte	0x00, 0xf0, 0x11, 0x00


	//----- nvinfo : EIATTR_KPARAM_INFO
	.align		4
.L_819:
        /*0078*/ 	.byte	0x04, 0x17
        /*007a*/ 	.short	(.L_821 - .L_820)
.L_820:
        /*007c*/ 	.word	0x00000000
        /*0080*/ 	.short	0x0004
        /*0082*/ 	.short	0x0010
        /*0084*/ 	.byte	0x00, 0xf0, 0x11, 0x00


	//----- nvinfo : EIATTR_KPARAM_INFO
	.align		4
.L_821:
        /*0088*/ 	.byte	0x04, 0x17
        /*008a*/ 	.short	(.L_823 - .L_822)
.L_822:
        /*008c*/ 	.word	0x00000000
        /*0090*/ 	.short	0x0003
        /*0092*/ 	.short	0x000c
        /*0094*/ 	.byte	0x00, 0xf0, 0x11, 0x00


	//----- nvinfo : EIATTR_KPARAM_INFO
	.align		4
.L_823:
        /*0098*/ 	.byte	0x04, 0x17
        /*009a*/ 	.short	(.L_825 - .L_824)
.L_824:
        /*009c*/ 	.word	0x00000000
        /*00a0*/ 	.short	0x0002
        /*00a2*/ 	.short	0x0008
        /*00a4*/ 	.byte	0x00, 0xf0, 0x11, 0x00


	//----- nvinfo : EIATTR_KPARAM_INFO
	.align		4
.L_825:
        /*00a8*/ 	.byte	0x04, 0x17
        /*00aa*/ 	.short	(.L_827 - .L_826)
.L_826:
        /*00ac*/ 	.word	0x00000000
        /*00b0*/ 	.short	0x0001
        /*00b2*/ 	.short	0x0004
        /*00b4*/ 	.byte	0x00, 0xf0, 0x11, 0x00


	//----- nvinfo : EIATTR_KPARAM_INFO
	.align		4
.L_827:
        /*00b8*/ 	.byte	0x04, 0x17
        /*00ba*/ 	.short	(.L_829 - .L_828)
.L_828:
        /*00bc*/ 	.word	0x00000000
        /*00c0*/ 	.short	0x0000
        /*00c2*/ 	.short	0x0000
        /*00c4*/ 	.byte	0x00, 0xf0, 0x11, 0x00


	//----- nvinfo : EIATTR_SPARSE_MMA_MASK
	.align		4
.L_829:
        /*00c8*/ 	.byte	0x03, 0x50
        /*00ca*/ 	.short	0x0000


	//----- nvinfo : EIATTR_MAXREG_COUNT
	.align		4
        /*00cc*/ 	.byte	0x03, 0x1b
        /*00ce*/ 	.short	0x0040


	//----- nvinfo : EIATTR_MERCURY_ISA_VERSION
	.align		4
        /*00d0*/ 	.byte	0x03, 0x5f
        /*00d2*/ 	.short	0x0101


	//----- nvinfo : EIATTR_VRC_CTA_INIT_COUNT
	.align		4
        /*00d4*/ 	.byte	0x02, 0x4a
	.zero		1
	.zero		1


	//----- nvinfo : EIATTR_EXIT_INSTR_OFFSETS
	.align		4
        /*00d8*/ 	.byte	0x04, 0x1c
        /*00da*/ 	.short	(.L_831 - .L_830)


	//   ....[0]....
.L_830:
        /*00dc*/ 	.word	0x00000090


	//   ....[1]....
        /*00e0*/ 	.word	0x00000c30


	//----- nvinfo : EIATTR_MAX_THREADS
	.align		4
.L_831:
        /*00e4*/ 	.byte	0x04, 0x05
        /*00e6*/ 	.short	(.L_833 - .L_832)
.L_832:
        /*00e8*/ 	.word	0x00000400
        /*00ec*/ 	.word	0x00000001
        /*00f0*/ 	.word	0x00000001


	//----- nvinfo : EIATTR_CBANK_PARAM_SIZE
	.align		4
.L_833:
        /*00f4*/ 	.byte	0x03, 0x19
        /*00f6*/ 	.short	0x0048


	//----- nvinfo : EIATTR_PARAM_CBANK
	.align		4
        /*00f8*/ 	.byte	0x04, 0x0a
        /*00fa*/ 	.short	(.L_835 - .L_834)
	.align		4
.L_834:
        /*00fc*/ 	.word	index@(.nv.constant0._ZN2at6native54_GLOBAL__N__aa9a477a_21_UpSampleBilinear2d_cu_607db5e343upsample_bilinear2d_backward_nhwc_out_frameIffEEviiiiT0_S3_bPT_PKS4_imm)
        /*0100*/ 	.short	0x0380
        /*0102*/ 	.short	0x0048


	//----- nvinfo : EIATTR_SW_WAR
	.align		4
.L_835:
        /*0104*/ 	.byte	0x04, 0x36
        /*0106*/ 	.short	(.L_837 - .L_836)
.L_836:
        /*0108*/ 	.word	0x00000008
.L_837:


//--------------------- .nv.info._ZN2at6native54_GLOBAL__N__aa9a477a_21_UpSampleBilinear2d_cu_607db5e338upsample_bilinear2d_backward_out_frameIddEEvmiiiiT0_S3_bPT_PKS4_ --------------------------
	.section	.nv.info._ZN2at6native54_GLOBAL__N__aa9a477a_21_UpSampleBilinear2d_cu_607db5e338upsample_bilinear2d_backward_out_frameIddEEvmiiiiT0_S3_bPT_PKS4_,"",@"SHT_CUDA_INFO"
	.sectionflags	@""
	.align	4


	//----- nvinfo : EIATTR_CUDA_API_VERSION
	.align		4
        /*0000*/ 	.byte	0x04, 0x37
        /*0002*/ 	.short	(.L_839 - .L_838)
.L_838:
        /*0004*/ 	.word	0x00000082


	//----- nvinfo : EIATTR_KPARAM_INFO
	.align		4
.L_839:
        /*0008*/ 	.byte	0x04, 0x17
        /*000a*/ 	.short	(.L_841 - .L_840)
.L_840:
        /*000c*/ 	.word	0x00000000
        /*0010*/ 	.short	0x0009
        /*0012*/ 	.short	0x0038
        /*0014*/ 	.byte	0x00, 0xf5, 0x21, 0x00


	//----- nvinfo : EIATTR_KPARAM_INFO
	.align		4
.L_841:
        /*0018*/ 	.byte	0x04, 0x17
        /*001a*/ 	.short	(.L_843 - .L_842)
.L_842:
        /*001c*/ 	.word	0x00000000
        /*0020*/ 	.short	0x0008
        /*0022*/ 	.short	0x0030
        /*0024*/ 	.byte	0x00, 0xf5, 0x21, 0x00


	//----- nvinfo : EIATTR_KPARAM_INFO
	.align		4
.L_843:
        /*0028*/ 	.byte	0x04, 0x17
        /*002a*/ 	.short	(.L_845 - .L_844)
.L_844:
        /*002c*/ 	.word	0x00000000
        /*0030*/ 	.short	0x0007
        /*0032*/ 	.short	0x0028
        /*0034*/ 	.byte	0x00, 0xf0, 0x05, 0x00


	//----- nvinfo : EIATTR_KPARAM_INFO
	.align		4
.L_845:
        /*0038*/ 	.byte	0x04, 0x17
        /*003a*/ 	.short	(.L_847 - .L_846)
.L_846:
        /*003c*/ 	.word	0x00000000
        /*0040*/ 	.short	0x0006
        /*0042*/ 	.short	0x0020
        /*0044*/ 	.byte	0x00, 0xf0, 0x21, 0x00


	//----- nvinfo : EIATTR_KPARAM_INFO
	.align		4
.L_847:
        /*0048*/ 	.byte	0x04, 0x17
        /*004a*/ 	.short	(.L_849 - .L_848)
.L_848:
        /*004c*/ 	.word	0x00000000
        /*0050*/ 	.short	0x0005
        /*0052*/ 	.short	0x0018
        /*0054*/ 	.byte	0x00, 0xf0, 0x21, 0x00


	//----- nvinfo : EIATTR_KPARAM_INFO
	.align		4
.L_849:
        /*0058*/ 	.byte	0x04, 0x17
        /*005a*/ 	.short	(.L_851 - .L_850)
.L_850:
        /*005c*/ 	.word	0x00000000
        /*0060*/ 	.short	0x0004
        /*0062*/ 	.short	0x0014
        /*0064*/ 	.byte	0x00, 0xf0, 0x11, 0x00


	//----- nvinfo : EIATTR_KPARAM_INFO
	.align		4
.L_851:
        /*0068*/ 	.byte	0x04, 0x17
        /*006a*/ 	.short	(.L_853 - .L_852)
.L_852:
        /*006c*/ 	.word	0x00000000
        /*0070*/ 	.short	0x0003
        /*0072*/ 	.short	0x0010
        /*0074*/ 	.byte	0x00, 0xf0, 0x11, 0x00


	//----- nvinfo : EIATTR_KPARAM_INFO
	.align		4
.L_853:
        /*0078*/ 	.byte	0x04, 0x17
        /*007a*/ 	.short	(.L_855 - .L_854)
.L_854:
        /*007c*/ 	.word	0x00000000
        /*0080*/ 	.short	0x0002
        /*0082*/ 	.short	0x000c
        /*0084*/ 	.byte	0x00, 0xf0, 0x11, 0x00


	//----- nvinfo : EIATTR_KPARAM_INFO
	.align		4
.L_855:
        /*0088*/ 	.byte	0x04, 0x17
        /*008a*/ 	.short	(.L_857 - .L_856)
.L_856:
        /*008c*/ 	.word	0x00000000
        /*0090*/ 	.short	0x0001
        /*0092*/ 	.short	0x0008
        /*0094*/ 	.byte	0x00, 0xf0, 0x11, 0x00


	//----- nvinfo : EIATTR_KPARAM_INFO
	.align		4
.L_857:
        /*0098*/ 	.byte	0x04, 0x17
        /*009a*/ 	.short	(.L_859 - .L_858)
.L_858:
        /*009c*/ 	.word	0x00000000
        /*00a0*/ 	.short	0x0000
        /*00a2*/ 	.short	0x0000
        /*00a4*/ 	.byte	0x00, 0xf0, 0x21, 0x00


	//----- nvinfo : EIATTR_SPARSE_MMA_MASK
	.align		4
.L_859:
        /*00a8*/ 	.byte	0x03, 0x50
        /*00aa*/ 	.short	0x0000


	//----- nvinfo : EIATTR_MAXREG_COUNT
	.align		4
        /*00ac*/ 	.byte	0x03, 0x1b
        /*00ae*/ 	.short	0x0040


	//----- nvinfo : EIATTR_MERCURY_ISA_VERSION
	.align		4
        /*00b0*/ 	.byte	0x03, 0x5f
        /*00b2*/ 	.short	0x0101


	//----- nvinfo : EIATTR_VRC_CTA_INIT_COUNT
	.align		4
        /*00b4*/ 	.byte	0x02, 0x4a
	.zero		1
	.zero		1


	//----- nvinfo : EIATTR_EXIT_INSTR_OFFSETS
	.align		4
        /*00b8*/ 	.byte	0x04, 0x1c
        /*00ba*/ 	.short	(.L_861 - .L_860)


	//   ....[0]....
.L_860:
        /*00bc*/ 	.word	0x00000140


	//   ....[1]....
        /*00c0*/ 	.word	0x00000d20


	//   ....[2]....
        /*00c4*/ 	.word	0x00001760


	//----- nvinfo : EIATTR_MAX_THREADS
	.align		4
.L_861:
        /*00c8*/ 	.byte	0x04, 0x05
        /*00ca*/ 	.short	(.L_863 - .L_862)
.L_862:
        /*00cc*/ 	.word	0x00000400
        /*00d0*/ 	.word	0x00000001
        /*00d4*/ 	.word	0x00000001


	//----- nvinfo : EIATTR_CRS_STACK_SIZE
	.align		4
.L_863:
        /*00d8*/ 	.byte	0x04, 0x1e
        /*00da*/ 	.short	(.L_865 - .L_864)
.L_864:
        /*00dc*/ 	.word	0x00000000


	//----- nvinfo : EIATTR_CBANK_PARAM_SIZE
	.align		4
.L_865:
        /*00e0*/ 	.byte	0x03, 0x19
        /*00e2*/ 	.short	0x0040


	//----- nvinfo : EIATTR_PARAM_CBANK
	.align		4
        /*00e4*/ 	.byte	0x04, 0x0a
        /*00e6*/ 	.short	(.L_867 - .L_866)
	.align		4
.L_866:
        /*00e8*/ 	.word	index@(.nv.constant0._ZN2at6native54_GLOBAL__N__aa9a477a_21_UpSampleBilinear2d_cu_607db5e338upsample_bilinear2d_backward_out_frameIddEEvmiiiiT0_S3_bPT_PKS4_)
        /*00ec*/ 	.short	0x0380
        /*00ee*/ 	.short	0x0040


	//----- nvinfo : EIATTR_SW_WAR
	.align		4
.L_867:
        /*00f0*/ 	.byte	0x04, 0x36
        /*00f2*/ 	.short	(.L_869 - .L_868)
.L_868:
        /*00f4*/ 	.word	0x00000008
.L_869:


//--------------------- .nv.info._ZN2at6native54_GLOBAL__N__aa9a477a_21_UpSampleBilinear2d_cu_607db5e343upsample_bilinear2d_backward_nhwc_out_frameIddEEviiiiT0_S3_bPT_PKS4_imm --------------------------
	.section	.nv.info._ZN2at6native54_GLOBAL__N__aa9a477a_21_UpSampleBilinear2d_cu_607db5e343upsample_bilinear2d_backward_nhwc_out_frameIddEEviiiiT0_S3_bPT_PKS4_imm,"",@"SHT_CUDA_INFO"
	.sectionflags	@""
	.align	4


	//----- nvinfo : EIATTR_CUDA_API_VERSION
	.align		4
        /*0000*/ 	.byte	0x04, 0x37
        /*0002*/ 	.short	(.L_871 - .L_870)
.L_870:
        /*0004*/ 	.word	0x00000082


	//----- nvinfo : EIATTR_KPARAM_INFO
	.align		4
.L_871:
        /*0008*/ 	.byte	0x04, 0x17
        /*000a*/ 	.short	(.L_873 - .L_872)
.L_872:
        /*000c*/ 	.word	0x00000000
        /*0010*/ 	.short	0x000b
        /*0012*/ 	.short	0x0048
        /*0014*/ 	.byte	0x00, 0xf0, 0x21, 0x00


	//----- nvinfo : EIATTR_KPARAM_INFO
	.align		4
.L_873:
        /*0018*/ 	.byte	0x04, 0x17
        /*001a*/ 	.short	(.L_875 - .L_874)
.L_874:
        /*001c*/ 	.word	0x00000000
        /*0020*/ 	.short	0x000a
        /*0022*/ 	.short	0x0040
        /*0024*/ 	.byte	0x00, 0xf0, 0x21, 0x00


	//----- nvinfo : EIATTR_KPARAM_INFO
	.align		4
.L_875:
        /*0028*/ 	.byte	0x04, 0x17
        /*002a*/ 	.short	(.L_877 - .L_876)
.L_876:
        /*002c*/ 	.word	0x00000000
        /*0030*/ 	.short	0x0009
        /*0032*/ 	.short	0x0038
        /*0034*/ 	.byte	0x00, 0xf0, 0x11, 0x00


	//----- nvinfo : EIATTR_KPARAM_INFO
	.align		4
.L_877:
        /*0038*/ 	.byte	0x04, 0x17
        /*003a*/ 	.short	(.L_879 - .L_878)
.L_878:
        /*003c*/ 	.word	0x00000000
        /*0040*/ 	.short	0x0008
        /*0042*/ 	.short	0x0030
        /*0044*/ 	.byte	0x00, 0xf5, 0x21, 0x00


	//----- nvinfo : EIATTR_KPARAM_INFO
	.align		4
.L_879:
        /*0048*/ 	.byte	0x04, 0x17
        /*004a*/ 	.short	(.L_881 - .L_880)
.L_880:
        /*004c*/ 	.word	0x00000000
        /*0050*/ 	.short	0x0007
        /*0052*/ 	.short	0x0028
        /*0054*/ 	.byte	0x00, 0xf5, 0x21, 0x00


	//----- nvinfo : EIATTR_KPARAM_INFO
	.align		4
.L_881:
        /*0058*/ 	.byte	0x04, 0x17
        /*005a*/ 	.short	(.L_883 - .L_882)
.L_882:
        /*005c*/ 	.word	0x00000000
        /*0060*/ 	.short	0x0006
        /*0062*/ 	.short	0x0020
        /*0064*/ 	.byte	0x00, 0xf0, 0x05, 0x00


	//----- nvinfo : EIATTR_KPARAM_INFO
	.align		4
.L_883:
        /*0068*/ 	.byte	0x04, 0x17
        /*006a*/ 	.short	(.L_885 - .L_884)
.L_884:
        /*006c*/ 	.word	0x00000000
        /*0070*/ 	.short	0x0005
        /*0072*/ 	.short	0x0018
        /*0074*/ 	.byte	0x00, 0xf0, 0x21, 0x00


	//----- nvinfo : EIATTR_KPARAM_INFO
	.align		4
.L_885:
        /*0078*/ 	.byte	0x04, 0x17
        /*007a*/ 	.short	(.L_887 - .L_886)
.L_886:
        /*007c*/ 	.word	0x00000000
        /*0080*/ 	.short	0x0004
        /*0082*/ 	.short	0x0010
        /*0084*/ 	.byte	0x00, 0xf0, 0x21, 0x00


	//----- nvinfo : EIATTR_KPARAM_INFO
	.align		4
.L_887:
        /*0088*/ 	.byte	0x04, 0x17
        /*008a*/ 	.short	(.L_889 - .L_888)
.L_888:
        /*008c*/ 	.word	0x00000000
        /*0090*/ 	.short	0x0003
        /*0092*/ 	.short	0x000c
        /*0094*/ 	.byte	0x00, 0xf0, 0x11, 0x00


	//----- nvinfo : EIATTR_KPARAM_INFO
	.align		4
.L_889:
        /*0098*/ 	.byte	0x04, 0x17
        /*009a*/ 	.short	(.L_891 - .L_890)
.L_890:
        /*009c*/ 	.word	0x00000000
        /*00a0*/ 	.short	0x0002
        /*00a2*/ 	.short	0x0008
        /*00a4*/ 	.byte	0x00, 0xf0, 0x11, 0x00


	//----- nvinfo : EIATTR_KPARAM_INFO
	.align		4
.L_891:
        /*00a8*/ 	.byte	0x04, 0x17
        /*00aa*/ 	.short	(.L_893 - .L_892)
.L_892:
        /*00ac*/ 	.word	0x00000000
        /*00b0*/ 	.short	0x0001
        /*00b2*/ 	.short	0x0004
        /*00b4*/ 	.byte	0x00, 0xf0, 0x11, 0x00


	//----- nvinfo : EIATTR_KPARAM_INFO
	.align		4
.L_893:
        /*00b8*/ 	.byte	0x04, 0x17
        /*00ba*/ 	.short	(.L_895 - .L_894)
.L_894:
        /*00bc*/ 	.word	0x00000000
        /*00c0*/ 	.short	0x0000
        /*00c2*/ 	.short	0x0000
        /*00c4*/ 	.byte	0x00, 0xf0, 0x11, 0x00


	//----- nvinfo : EIATTR_SPARSE_MMA_MASK
	.align		4
.L_895:
        /*00c8*/ 	.byte	0x03, 0x50
        /*00ca*/ 	.short	0x0000


	//----- nvinfo : EIATTR_MAXREG_COUNT
	.align		4
        /*00cc*/ 	.byte	0x03, 0x1b
        /*00ce*/ 	.short	0x0040


	//----- nvinfo : EIATTR_MERCURY_ISA_VERSION
	.align		4
        /*00d0*/ 	.byte	0x03, 0x5f
        /*00d2*/ 	.short	0x0101


	//----- nvinfo : EIATTR_VRC_CTA_INIT_COUNT
	.align		4
        /*00d4*/ 	.byte	0x02, 0x4a
	.zero		1
	.zero		1


	//----- nvinfo : EIATTR_EXIT_INSTR_OFFSETS
	.align		4
        /*00d8*/ 	.byte	0x04, 0x1c
        /*00da*/ 	.short	(.L_897 - .L_896)


	//   ....[0]....
.L_896:
        /*00dc*/ 	.word	0x00000090


	//   ....[1]....
        /*00e0*/ 	.word	0x00000d10


	//----- nvinfo : EIATTR_MAX_THREADS
	.align		4
.L_897:
        /*00e4*/ 	.byte	0x04, 0x05
        /*00e6*/ 	.short	(.L_899 - .L_898)
.L_898:
        /*00e8*/ 	.word	0x00000400
        /*00ec*/ 	.word	0x00000001
        /*00f0*/ 	.word	0x00000001


	//----- nvinfo : EIATTR_CBANK_PARAM_SIZE
	.align		4
.L_899:
        /*00f4*/ 	.byte	0x03, 0x19
        /*00f6*/ 	.short	0x0050


	//----- nvinfo : EIATTR_PARAM_CBANK
	.align		4
        /*00f8*/ 	.byte	0x04, 0x0a
        /*00fa*/ 	.short	(.L_901 - .L_900)
	.align		4
.L_900:
        /*00fc*/ 	.word	index@(.nv.constant0._ZN2at6native54_GLOBAL__N__aa9a477a_21_UpSampleBilinear2d_cu_607db5e343upsample_bilinear2d_backward_nhwc_out_frameIddEEviiiiT0_S3_bPT_PKS4_imm)
        /*0100*/ 	.short	0x0380
        /*0102*/ 	.short	0x0050


	//----- nvinfo : EIATTR_SW_WAR
	.align		4
.L_901:
        /*0104*/ 	.byte	0x04, 0x36
        /*0106*/ 	.short	(.L_903 - .L_902)
.L_902:
        /*0108*/ 	.word	0x00000008
.L_903:


//--------------------- .nv.info._ZN2at6native54_GLOBAL__N__aa9a477a_21_UpSampleBilinear2d_cu_607db5e329upsample_bilinear2d_out_frameIN3c108BFloat16EfEEviT0_S5_bNS_27GenericPackedTensorAccessorIKT_Lm4ENS_16DefaultPtrTraitsElEENS6_IS7_Lm4ES9_lEE --------------------------
	.section	.nv.info._ZN2at6native54_GLOBAL__N__aa9a477a_21_UpSampleBilinear2d_cu_607db5e329upsample_bilinear2d_out_frameIN3c108BFloat16EfEEviT0_S5_bNS_27GenericPackedTensorAccessorIKT_Lm4ENS_16DefaultPtrTraitsElEENS6_IS7_Lm4ES9_lEE,"",@"SHT_CUDA_INFO"
	.sectionflags	@""
	.align	4


	//----- nvinfo : EIATTR_CUDA_API_VERSION
	.align		4
        /*0000*/ 	.byte	0x04, 0x37
        /*0002*/ 	.short	(.L_905 - .L_904)
.L_904:
        /*0004*/ 	.word	0x00000082


	//----- nvinfo : EIATTR_KPARAM_INFO
	.align		4
.L_905:
        /*0008*/ 	.byte	0x04, 0x17
        /*000a*/ 	.short	(.L_907 - .L_906)
.L_906:
        /*000c*/ 	.word	0x00000000
        /*0010*/ 	.short	0x0005
        /*0012*/ 	.short	0x0058
        /*0014*/ 	.byte	0x00, 0xf0, 0x21, 0x01


	//----- nvinfo : EIATTR_KPARAM_INFO
	.align		4
.L_907:
        /*0018*/ 	.byte	0x04, 0x17
        /*001a*/ 	.short	(.L_909 - .L_908)
.L_908:
        /*001c*/ 	.word	0x00000000
        /*0020*/ 	.short	0x0004
        /*0022*/ 	.short	0x0010
        /*0024*/ 	.byte	0x00, 0xf0, 0x21, 0x01


	//----- nvinfo : EIATTR_KPARAM_INFO
	.align		4
.L_909:
        /*0028*/ 	.byte	0x04, 0x17
        /*002a*/ 	.short	(.L_911 - .L_910)
.L_910:
        /*002c*/ 	.word	0x00000000
        /*0030*/ 	.short	0x0003
        /*0032*/ 	.short	0x000c
        /*0034*/ 	.byte	0x00, 0xf0, 0x05, 0x00


	//----- nvinfo : EIATTR_KPARAM_INFO
	.align		4
.L_911:
        /*0038*/ 	.byte	0x04, 0x17
        /*003a*/ 	.short	(.L_913 - .L_912)
.L_912:
        /*003c*/ 	.word	0x00000000
        /*0040*/ 	.short	0x0002
        /*0042*/ 	.short	0x0008
        /*0044*/ 	.byte	0x00, 0xf0, 0x11, 0x00


	//----- nvinfo : EIATTR_KPARAM_INFO
	.align		4
.L_913:
        /*0048*/ 	.byte	0x04, 0x17
        /*004a*/ 	.short	(.L_915 - .L_914)
.L_914:
        /*004c*/ 	.word	0x00000000
        /*0050*/ 	.short	0x0001
        /*0052*/ 	.short	0x0004
        /*0054*/ 	.byte	0x00, 0xf0, 0x11, 0x00


	//----- nvinfo : EIATTR_KPARAM_INFO
	.align		4
.L_915:
        /*0058*/ 	.byte	0x04, 0x17
        /*005a*/ 	.short	(.L_917 - .L_916)
.L_916:
        /*005c*/ 	.word	0x00000000
        /*0060*/ 	.short	0x0000
        /*0062*/ 	.short	0x0000
        /*0064*/ 	.byte	0x00, 0xf0, 0x11, 0x00


	//----- nvinfo : EIATTR_SPARSE_MMA_MASK
	.align		4
.L_917:
        /*0068*/ 	.byte	0x03, 0x50
        /*006a*/ 	.short	0x0000


	//----- nvinfo : EIATTR_MAXREG_COUNT
	.align		4
        /*006c*/ 	.byte	0x03, 0x1b
        /*006e*/ 	.short	0x0040


	//----- nvinfo : EIATTR_MERCURY_ISA_VERSION
	.align		4
        /*0070*/ 	.byte	0x03, 0x5f
        /*0072*/ 	.short	0x0101


	//----- nvinfo : EIATTR_VRC_CTA_INIT_COUNT
	.align		4
        /*0074*/ 	.byte	0x02, 0x4a
	.zero		1
	.zero		1


	//----- nvinfo : EIATTR_EXIT_INSTR_OFFSETS
	.align		4
        /*0078*/ 	.byte	0x04, 0x1c
        /*007a*/ 	.short	(.L_919 - .L_918)


	//   ....[0]....
.L_918:
        /*007c*/ 	.word	0x00000070


	//   ....[1]....
        /*0080*/ 	.word	0x000002e0


	//   ....[2]....
        /*0084*/ 	.word	0x00000680


	//   ....[3]....
        /*0088*/ 	.word	0x00001b00


	//----- nvinfo : EIATTR_MAX_THREADS
	.align		4
.L_919:
        /*008c*/ 	.byte	0x04, 0x05
        /*008e*/ 	.short	(.L_921 - .L_920)
.L_920:
        /*0090*/ 	.word	0x00000400
        /*0094*/ 	.word	0x00000001
        /*0098*/ 	.word	0x00000001


	//----- nvinfo : EIATTR_CBANK_PARAM_SIZE
	.align		4
.L_921:
        /*009c*/ 	.byte	0x03, 0x19
        /*009e*/ 	.short	0x00a0


	//----- nvinfo : EIATTR_PARAM_CBANK
	.align		4
        /*00a0*/ 	.byte	0x04, 0x0a
        /*00a2*/ 	.short	(.L_923 - .L_922)
	.align		4
.L_922:
        /*00a4*/ 	.word	index@(.nv.constant0._ZN2at6native54_GLOBAL__N__aa9a477a_21_UpSampleBilinear2d_cu_607db5e329upsample_bilinear2d_out_frameIN3c108BFloat16EfEEviT0_S5_bNS_27GenericPackedTensorAccessorIKT_Lm4ENS_16DefaultPtrTraitsElEENS6_IS7_Lm4ES9_lEE)
        /*00a8*/ 	.short	0x0380
        /*00aa*/ 	.short	0x00a0


	//----- nvinfo : EIATTR_SW_WAR
	.align		4
.L_923:
        /*00ac*/ 	.byte	0x04, 0x36
        /*00ae*/ 	.short	(.L_925 - .L_924)
.L_924:
        /*00b0*/ 	.word	0x00000008
.L_925:


//--------------------- .nv.info._ZN2at6native54_GLOBAL__N__aa9a477a_21_UpSampleBilinear2d_cu_607db5e334upsample_bilinear2d_nhwc_out_frameIN3c108BFloat16EfEEvT0_S5_biiiiiPKT_PS6_i --------------------------
	.section	.nv.info._ZN2at6native54_GLOBAL__N__aa9a477a_21_UpSampleBilinear2d_cu_607db5e334upsample_bilinear2d_nhwc_out_frameIN3c108BFloat16EfEEvT0_S5_biiiiiPKT_PS6_i,"",@"SHT_CUDA_INFO"
	.sectionflags	@""
	.align	4


	//----- nvinfo : EIATTR_CUDA_API_VERSION
	.align		4
        /*0000*/ 	.byte	0x04, 0x37
        /*0002*/ 	.short	(.L_927 - .L_926)
.L_926:
        /*0004*/ 	.word	0x00000082


	//----- nvinfo : EIATTR_KPARAM_INFO
	.align		4
.L_927:
        /*0008*/ 	.byte	0x04, 0x17
        /*000a*/ 	.short	(.L_929 - .L_928)
.L_928:
        /*000c*/ 	.word	0x00000000
        /*0010*/ 	.short	0x000a
        /*0012*/ 	.short	0x0030
        /*0014*/ 	.byte	0x00, 0xf0, 0x11, 0x00


	//----- nvinfo : EIATTR_KPARAM_INFO
	.align		4
.L_929:
        /*0018*/ 	.byte	0x04, 0x17
        /*001a*/ 	.short	(.L_931 - .L_930)
.L_930:
        /*001c*/ 	.word	0x00000000
        /*0020*/ 	.short	0x0009
        /*0022*/ 	.short	0x0028
        /*0024*/ 	.byte	0x00, 0xf5, 0x21, 0x00


	//----- nvinfo : EIATTR_KPARAM_INFO
	.align		4
.L_931:
        /*0028*/ 	.byte	0x04, 0x17
        /*002a*/ 	.short	(.L_933 - .L_932)
.L_932:
        /*002c*/ 	.word	0x00000000
        /*0030*/ 	.short	0x0008
        /*0032*/ 	.short	0x0020
        /*0034*/ 	.byte	0x00, 0xf5, 0x21, 0x00


	//----- nvinfo : EIATTR_KPARAM_INFO
	.align		4
.L_933:
        /*0038*/ 	.byte	0x04, 0x17
        /*003a*/ 	.short	(.L_935 - .L_934)
.L_934:
        /*003c*/ 	.word	0x00000000
        /*0040*/ 	.short	0x0007
        /*0042*/ 	.short	0x001c
        /*0044*/ 	.byte	0x00, 0xf0, 0x11, 0x00


	//----- nvinfo : EIATTR_KPARAM_INFO
	.align		4
.L_935:
        /*0048*/ 	.byte	0x04, 0x17
        /*004a*/ 	.short	(.L_937 - .L_936)
.L_936:
        /*004c*/ 	.word	0x00000000
        /*0050*/ 	.short	0x0006
        /*0052*/ 	.short	0x0018
        /*0054*/ 	.byte	0x00, 0xf0, 0x11, 0x00


	//----- nvinfo : EIATTR_KPARAM_INFO
	.align		4
.L_937:
        /*0058*/ 	.byte	0x04, 0x17
        /*005a*/ 	.short	(.L_939 - .L_938)
.L_938:
        /*005c*/ 	.word	0x00000000
        /*0060*/ 	.short	0x0005
        /*0062*/ 	.short	0x0014
        /*0064*/ 	.byte	0x00, 0xf0, 0x11, 0x00


	//----- nvinfo : EIATTR_KPARAM_INFO
	.align		4
.L_939:
        /*0068*/ 	.byte	0x04, 0x17
        /*006a*/ 	.short	(.L_941 - .L_940)
.L_940:
        /*006c*/ 	.word	0x00000000
        /*0070*/ 	.short	0x0004
        /*0072*/ 	.short	0x0010
        /*0074*/ 	.byte	0x00, 0xf0, 0x11, 0x00


	//----- nvinfo : EIATTR_KPARAM_INFO
	.align		4
.L_941:
        /*0078*/ 	.byte	0x04, 0x17
        /*007a*/ 	.short	(.L_943 - .L_942)
.L_942:
        /*007c*/ 	.word	0x00000000
        /*0080*/ 	.short	0x0003
        /*0082*/ 	.short	0x000c
        /*0084*/ 	.byte	0x00, 0xf0, 0x11, 0x00


	//----- nvinfo : EIATTR_KPARAM_INFO
	.align		4
.L_943:
        /*0088*/ 	.byte	0x04, 0x17
        /*008a*/ 	.short	(.L_945 - .L_944)
.L_944:
        /*008c*/ 	.word	0x00000000
        /*0090*/ 	.short	0x0002
        /*0092*/ 	.short	0x0008
        /*0094*/ 	.byte	0x00, 0xf0, 0x05, 0x00


	//----- nvinfo : EIATTR_KPARAM_INFO
	.align		4
.L_945:
        /*0098*/ 	.byte	0x04, 0x17
        /*009a*/ 	.short	(.L_947 - .L_946)
.L_946:
        /*009c*/ 	.word	0x00000000
        /*00a0*/ 	.short	0x0001
        /*00a2*/ 	.short	0x0004
        /*00a4*/ 	.byte	0x00, 0xf0, 0x11, 0x00


	//----- nvinfo : EIATTR_KPARAM_INFO
	.align		4
.L_947:
        /*00a8*/ 	.byte	0x04, 0x17
        /*00aa*/ 	.short	(.L_949 - .L_948)
.L_948:
        /*00ac*/ 	.word	0x00000000
        /*00b0*/ 	.short	0x0000
        /*00b2*/ 	.short	0x0000
        /*00b4*/ 	.byte	0x00, 0xf0, 0x11, 0x00


	//----- nvinfo : EIATTR_SPARSE_MMA_MASK
	.align		4
.L_949:
        /*00b8*/ 	.byte	0x03, 0x50
        /*00ba*/ 	.short	0x0000


	//----- nvinfo : EIATTR_MAXREG_COUNT
	.align		4
        /*00bc*/ 	.byte	0x03, 0x1b
        /*00be*/ 	.short	0x0040


	//----- nvinfo : EIATTR_MERCURY_ISA_VERSION
	.align		4
        /*00c0*/ 	.byte	0x03, 0x5f
        /*00c2*/ 	.short	0x0101


	//----- nvinfo : EIATTR_VRC_CTA_INIT_COUNT
	.align		4
        /*00c4*/ 	.byte	0x02, 0x4a
	.zero		1
	.zero		1


	//----- nvinfo : EIATTR_EXIT_INSTR_OFFSETS
	.align		4
        /*00c8*/ 	.byte	0x04, 0x1c
        /*00ca*/ 	.short	(.L_951 - .L_950)


	//   ....[0]....
.L_950:
        /*00cc*/ 	.word	0x00000070


	//   ....[1]....
        /*00d0*/ 	.word	0x00000d50


	//----- nvinfo : EIATTR_MAX_THREADS
	.align		4
.L_951:
        /*00d4*/ 	.byte	0x04, 0x05
        /*00d6*/ 	.short	(.L_953 - .L_952)
.L_952:
        /*00d8*/ 	.word	0x00000400
        /*00dc*/ 	.word	0x00000001
        /*00e0*/ 	.word	0x00000001


	//----- nvinfo : EIATTR_CBANK_PARAM_SIZE
	.align		4
.L_953:
        /*00e4*/ 	.byte	0x03, 0x19
        /*00e6*/ 	.short	0x0034


	//----- nvinfo : EIATTR_PARAM_CBANK
	.align		4
        /*00e8*/ 	.byte	0x04, 0x0a
        /*00ea*/ 	.short	(.L_955 - .L_954)
	.align		4
.L_954:
        /*00ec*/ 	.word	index@(.nv.constant0._ZN2at6native54_GLOBAL__N__aa9a477a_21_UpSampleBilinear2d_cu_607db5e334upsample_bilinear2d_nhwc_out_frameIN3c108BFloat16EfEEvT0_S5_biiiiiPKT_PS6_i)
        /*00f0*/ 	.short	0x0380
        /*00f2*/ 	.short	0x0034


	//----- nvinfo : EIATTR_SW_WAR
	.align		4
.L_955:
        /*00f4*/ 	.byte	0x04, 0x36
        /*00f6*/ 	.short	(.L_957 - .L_956)
.L_956:
        /*00f8*/ 	.word	0x00000008
.L_957:


//--------------------- .nv.info._ZN2at6native54_GLOBAL__N__aa9a477a_21_UpSampleBilinear2d_cu_607db5e329upsample_bilinear2d_out_frameIN3c104HalfEfEEviT0_S5_bNS_27GenericPackedTensorAccessorIKT_Lm4ENS_16DefaultPtrTraitsElEENS6_IS7_Lm4ES9_lEE --------------------------
	.section	.nv.info._ZN2at6native54_GLOBAL__N__aa9a477a_21_UpSampleBilinear2d_cu_607db5e329upsample_bilinear2d_out_frameIN3c104HalfEfEEviT0_S5_bNS_27GenericPackedTensorAccessorIKT_Lm4ENS_16DefaultPtrTraitsElEENS6_IS7_Lm4ES9_lEE,"",@"SHT_CUDA_INFO"
	.sectionflags	@""
	.align	4


	//----- nvinfo : EIATTR_CUDA_API_VERSION
	.align		4
        /*0000*/ 	.byte	0x04, 0x37
        /*0002*/ 	.short	(.L_959 - .L_958)
.L_958:
        /*0004*/ 	.word	0x00000082


	//----- nvinfo : EIATTR_KPARAM_INFO
	.align		4
.L_959:
        /*0008*/ 	.byte	0x04, 0x17
        /*000a*/ 	.short	(.L_961 - .L_960)
.L_960:
        /*000c*/ 	.word	0x00000000
        /*0010*/ 	.short	0x0005
        /*0012*/ 	.short	0x0058
        /*0014*/ 	.byte	0x00, 0xf0, 0x21, 0x01


	//----- nvinfo : EIATTR_KPARAM_INFO
	.align		4
.L_961:
        /*0018*/ 	.byte	0x04, 0x17
        /*001a*/ 	.short	(.L_963 - .L_962)
.L_962:
        /*001c*/ 	.word	0x00000000
        /*0020*/ 	.short	0x0004
        /*0022*/ 	.short	0x0010
        /*0024*/ 	.byte	0x00, 0xf0, 0x21, 0x01


	//----- nvinfo : EIATTR_KPARAM_INFO
	.align		4
.L_963:
        /*0028*/ 	.byte	0x04, 0x17
        /*002a*/ 	.short	(.L_965 - .L_964)
.L_964:
        /*002c*/ 	.word	0x00000000
        /*0030*/ 	.short	0x0003
        /*0032*/ 	.short	0x000c
        /*0034*/ 	.byte	0x00, 0xf0, 0x05, 0x00


	//----- nvinfo : EIATTR_KPARAM_INFO
	.align		4
.L_965:
        /*0038*/ 	.byte	0x04, 0x17
        /*003a*/ 	.short	(.L_967 - .L_966)
.L_966:
        /*003c*/ 	.word	0x00000000
        /*0040*/ 	.short	0x0002
        /*0042*/ 	.short	0x0008
        /*0044*/ 	.byte	0x00, 0xf0, 0x11, 0x00


	//----- nvinfo : EIATTR_KPARAM_INFO
	.align		4
.L_967:
        /*0048*/ 	.byte	0x04, 0x17
        /*004a*/ 	.short	(.L_969 - .L_968)
.L_968:
        /*004c*/ 	.word	0x00000000
        /*0050*/ 	.short	0x0001
        /*0052*/ 	.short	0x0004
        /*0054*/ 	.byte	0x00, 0xf0, 0x11, 0x00


	//----- nvinfo : EIATTR_KPARAM_INFO
	.align		4
.L_969:
        /*0058*/ 	.byte	0x04, 0x17
        /*005a*/ 	.short	(.L_971 - .L_970)
.L_970:
        /*005c*/ 	.word	0x00000000
        /*0060*/ 	.short	0x0000
        /*0062*/ 	.short	0x0000
        /*0064*/ 	.byte	0x00, 0xf0, 0x11, 0x00


	//----- nvinfo : EIATTR_SPARSE_MMA_MASK
	.align		4
.L_971:
        /*0068*/ 	.byte	0x03, 0x50
        /*006a*/ 	.short	0x0000


	//----- nvinfo : EIATTR_MAXREG_COUNT
	.align		4
        /*006c*/ 	.byte	0x03, 0x1b
        /*006e*/ 	.short	0x0040


	//----- nvinfo : EIATTR_MERCURY_ISA_VERSION
	.align		4
        /*0070*/ 	.byte	0x03, 0x5f
        /*0072*/ 	.short	0x0101


	//----- nvinfo : EIATTR_VRC_CTA_INIT_COUNT
	.align		4
        /*0074*/ 	.byte	0x02, 0x4a
	.zero		1
	.zero		1


	//----- nvinfo : EIATTR_EXIT_INSTR_OFFSETS
	.align		4
        /*0078*/ 	.byte	0x04, 0x1c
        /*007a*/ 	.short	(.L_973 - .L_972)


	//   ....[0]....
.L_972:
        /*007c*/ 	.word	0x00000070


	//   ....[1]....
        /*0080*/ 	.word	0x000002e0


	//   ....[2]....
        /*0084*/ 	.word	0x00000680


	//   ....[3]....
        /*0088*/ 	.word	0x00001b00


	//----- nvinfo : EIATTR_MAX_THREADS
	.align		4
.L_973:
        /*008c*/ 	.byte	0x04, 0x05
        /*008e*/ 	.short	(.L_975 - .L_974)
.L_974:
        /*0090*/ 	.word	0x00000400
        /*0094*/ 	.word	0x00000001
        /*0098*/ 	.word	0x00000001


	//----- nvinfo : EIATTR_CBANK_PARAM_SIZE
	.align		4
.L_975:
        /*009c*/ 	.byte	0x03, 0x19
        /*009e*/ 	.short	0x00a0


	//----- nvinfo : EIATTR_PARAM_CBANK
	.align		4
        /*00a0*/ 	.byte	0x04, 0x0a
        /*00a2*/ 	.short	(.L_977 - .L_976)
	.align		4
.L_976:
        /*00a4*/ 	.word	index@(.nv.constant0._ZN2at6native54_GLOBAL__N__aa9a477a_21_UpSampleBilinear2d_cu_607db5e329upsample_bilinear2d_out_frameIN3c104HalfEfEEviT0_S5_bNS_27GenericPackedTensorAccessorIKT_Lm4ENS_16DefaultPtrTraitsElEENS6_IS7_Lm4ES9_lEE)
        /*00a8*/ 	.short	0x0380
        /*00aa*/ 	.short	0x00a0


	//----- nvinfo : EIATTR_SW_WAR
	.align		4
.L_977:
        /*00ac*/ 	.byte	0x04, 0x36
        /*00ae*/ 	.short	(.L_979 - .L_978)
.L_978:
        /*00b0*/ 	.word	0x00000008
.L_979:


//--------------------- .nv.info._ZN2at6native54_GLOBAL__N__aa9a477a_21_UpSampleBilinear2d_cu_607db5e334upsample_bilinear2d_nhwc_out_frameIN3c104HalfEfEEvT0_S5_biiiiiPKT_PS6_i --------------------------
	.section	.nv.info._ZN2at6native54_GLOBAL__N__aa9a477a_21_UpSampleBilinear2d_cu_607db5e334upsample_bilinear2d_nhwc_out_frameIN3c104HalfEfEEvT0_S5_biiiiiPKT_PS6_i,"",@"SHT_CUDA_INFO"
	.sectionflags	@""
	.align	4


	//----- nvinfo : EIATTR_CUDA_API_VERSION
	.align		4
        /*0000*/ 	.byte	0x04, 0x37
        /*0002*/ 	.short	(.L_981 - .L_980)
.L_980:
        /*0004*/ 	.word	0x00000082


	//----- nvinfo : EIATTR_KPARAM_INFO
	.align		4
.L_981:
        /*0008*/ 	.byte	0x04, 0x17
        /*000a*/ 	.short	(.L_983 - .L_982)
.L_982:
        /*000c*/ 	.word	0x00000000
        /*0010*/ 	.short	0x000a
        /*0012*/ 	.short	0x0030
        /*0014*/ 	.byte	0x00, 0xf0, 0x11, 0x00


	//----- nvinfo : EIATTR_KPARAM_INFO
	.align		4
.L_983:
        /*0018*/ 	.byte	0x04, 0x17
        /*001a*/ 	.short	(.L_985 - .L_984)
.L_984:
        /*001c*/ 	.word	0x00000000
        /*0020*/ 	.short	0x0009
        /*0022*/ 	.short	0x0028
        /*0024*/ 	.byte	0x00, 0xf5, 0x21, 0x00


	//----- nvinfo : EIATTR_KPARAM_INFO
	.align		4
.L_985:
        /*0028*/ 	.byte	0x04, 0x17
        /*002a*/ 	.short	(.L_987 - .L_986)
.L_986:
        /*002c*/ 	.word	0x00000000
        /*0030*/ 	.short	0x0008
        /*0032*/ 	.short	0x0020
        /*0034*/ 	.byte	0x00, 0xf5, 0x21, 0x00


	//----- nvinfo : EIATTR_KPARAM_INFO
	.align		4
.L_987:
        /*0038*/ 	.byte	0x04, 0x17
        /*003a*/ 	.short	(.L_989 - .L_988)
.L_988:
        /*003c*/ 	.word	0x00000000
        /*0040*/ 	.short	0x0007
        /*0042*/ 	.short	0x001c
        /*0044*/ 	.byte	0x00, 0xf0, 0x11, 0x00


	//----- nvinfo : EIATTR_KPARAM_INFO
	.align		4
.L_989:
        /*0048*/ 	.byte	0x04, 0x17
        /*004a*/ 	.short	(.L_991 - .L_990)
.L_990:
        /*004c*/ 	.word	0x00000000
        /*0050*/ 	.short	0x0006
        /*0052*/ 	.short	0x0018
        /*0054*/ 	.byte	0x00, 0xf0, 0x11, 0x00


	//----- nvinfo : EIATTR_KPARAM_INFO
	.align		4
.L_991:
        /*0058*/ 	.byte	0x04, 0x17
        /*005a*/ 	.short	(.L_993 - .L_992)
.L_992:
        /*005c*/ 	.word	0x00000000
        /*0060*/ 	.short	0x0005
        /*0062*/ 	.short	0x0014
        /*0064*/ 	.byte	0x00, 0xf0, 0x11, 0x00


	//----- nvinfo : EIATTR_KPARAM_INFO
	.align		4
.L_993:
        /*0068*/ 	.byte	0x04, 0x17
        /*006a*/ 	.short	(.L_995 - .L_994)
.L_994:
        /*006c*/ 	.word	0x00000000
        /*0070*/ 	.short	0x0004
        /*0072*/ 	.short	0x0010
        /*0074*/ 	.byte	0x00, 0xf0, 0x11, 0x00


	//----- nvinfo : EIATTR_KPARAM_INFO
	.align		4
.L_995:
        /*0078*/ 	.byte	0x04, 0x17
        /*007a*/ 	.short	(.L_997 - .L_996)
.L_996:
        /*007c*/ 	.word	0x00000000
        /*0080*/ 	.short	0x0003
        /*0082*/ 	.short	0x000c
        /*0084*/ 	.byte	0x00, 0xf0, 0x11, 0x00


	//----- nvinfo : EIATTR_KPARAM_INFO
	.align		4
.L_997:
        /*0088*/ 	.byte	0x04, 0x17
        /*008a*/ 	.short	(.L_999 - .L_998)
.L_998:
        /*008c*/ 	.word	0x00000000
        /*0090*/ 	.short	0x0002
        /*0092*/ 	.short	0x0008
        /*0094*/ 	.byte	0x00, 0xf0, 0x05, 0x00


	//----- nvinfo : EIATTR_KPARAM_INFO
	.align		4
.L_999:
        /*0098*/ 	.byte	0x04, 0x17
        /*009a*/ 	.short	(.L_1001 - .L_1000)
.L_1000:
        /*009c*/ 	.word	0x00000000
        /*00a0*/ 	.short	0x0001
        /*00a2*/ 	.short	0x0004
        /*00a4*/ 	.byte	0x00, 0xf0, 0x11, 0x00


	//----- nvinfo : EIATTR_KPARAM_INFO
	.align		4
.L_1001:
        /*00a8*/ 	.byte	0x04, 0x17
        /*00aa*/ 	.short	(.L_1003 - .L_1002)
.L_1002:
        /*00ac*/ 	.word	0x00000000
        /*00b0*/ 	.short	0x0000
        /*00b2*/ 	.short	0x0000
        /*00b4*/ 	.byte	0x00, 0xf0, 0x11, 0x00


	//----- nvinfo : EIATTR_SPARSE_MMA_MASK
	.align		4
.L_1003:
        /*00b8*/ 	.byte	0x03, 0x50
        /*00ba*/ 	.short	0x0000


	//----- nvinfo : EIATTR_MAXREG_COUNT
	.align		4
        /*00bc*/ 	.byte	0x03, 0x1b
        /*00be*/ 	.short	0x0040


	//----- nvinfo : EIATTR_MERCURY_ISA_VERSION
	.align		4
        /*00c0*/ 	.byte	0x03, 0x5f
        /*00c2*/ 	.short	0x0101


	//----- nvinfo : EIATTR_VRC_CTA_INIT_COUNT
	.align		4
        /*00c4*/ 	.byte	0x02, 0x4a
	.zero		1
	.zero		1


	//----- nvinfo : EIATTR_EXIT_INSTR_OFFSETS
	.align		4
        /*00c8*/ 	.byte	0x04, 0x1c
        /*00ca*/ 	.short	(.L_1005 - .L_1004)


	//   ....[0]....
.L_1004:
        /*00cc*/ 	.word	0x00000070


	//   ....[1]....
        /*00d0*/ 	.word	0x00000d50


	//----- nvinfo : EIATTR_MAX_THREADS
	.align		4
.L_1005:
        /*00d4*/ 	.byte	0x04, 0x05
        /*00d6*/ 	.short	(.L_1007 - .L_1006)
.L_1006:
        /*00d8*/ 	.word	0x00000400
        /*00dc*/ 	.word	0x00000001
        /*00e0*/ 	.word	0x00000001


	//----- nvinfo : EIATTR_CBANK_PARAM_SIZE
	.align		4
.L_1007:
        /*00e4*/ 	.byte	0x03, 0x19
        /*00e6*/ 	.short	0x0034


	//----- nvinfo : EIATTR_PARAM_CBANK
	.align		4
        /*00e8*/ 	.byte	0x04, 0x0a
        /*00ea*/ 	.short	(.L_1009 - .L_1008)
	.align		4
.L_1008:
        /*00ec*/ 	.word	index@(.nv.constant0._ZN2at6native54_GLOBAL__N__aa9a477a_21_UpSampleBilinear2d_cu_607db5e334upsample_bilinear2d_nhwc_out_frameIN3c104HalfEfEEvT0_S5_biiiiiPKT_PS6_i)
        /*00f0*/ 	.short	0x0380
        /*00f2*/ 	.short	0x0034


	//----- nvinfo : EIATTR_SW_WAR
	.align		4
.L_1009:
        /*00f4*/ 	.byte	0x04, 0x36
        /*00f6*/ 	.short	(.L_1011 - .L_1010)
.L_1010:
        /*00f8*/ 	.word	0x00000008
.L_1011:


//--------------------- .nv.info._ZN2at6native54_GLOBAL__N__aa9a477a_21_UpSampleBilinear2d_cu_607db5e329upsample_bilinear2d_out_frameIffEEviT0_S3_bNS_27GenericPackedTensorAccessorIKT_Lm4ENS_16DefaultPtrTraitsElEENS4_IS5_Lm4ES7_lEE --------------------------
	.section	.nv.info._ZN2at6native54_GLOBAL__N__aa9a477a_21_UpSampleBilinear2d_cu_607db5e329upsample_bilinear2d_out_frameIffEEviT0_S3_bNS_27GenericPackedTensorAccessorIKT_Lm4ENS_16DefaultPtrTraitsElEENS4_IS5_Lm4ES7_lEE,"",@"SHT_CUDA_INFO"
	.sectionflags	@""
	.align	4


	//----- nvinfo : EIATTR_CUDA_API_VERSION
	.align		4
        /*0000*/ 	.byte	0x04, 0x37
        /*0002*/ 	.short	(.L_1013 - .L_1012)
.L_1012:
        /*0004*/ 	.word	0x00000082


	//----- nvinfo : EIATTR_KPARAM_INFO
	.align		4
.L_1013:
        /*0008*/ 	.byte	0x04, 0x17
        /*000a*/ 	.short	(.L_1015 - .L_1014)
.L_1014:
        /*000c*/ 	.word	0x00000000
        /*0010*/ 	.short	0x0005
        /*0012*/ 	.short	0x0058
        /*0014*/ 	.byte	0x00, 0xf0, 0x21, 0x01


	//----- nvinfo : EIATTR_KPARAM_INFO
	.align		4
.L_1015:
        /*0018*/ 	.byte	0x04, 0x17
        /*001a*/ 	.short	(.L_1017 - .L_1016)
.L_1016:
        /*001c*/ 	.word	0x00000000
        /*0020*/ 	.short	0x0004
        /*0022*/ 	.short	0x0010
        /*0024*/ 	.byte	0x00, 0xf0, 0x21, 0x01


	//----- nvinfo : EIATTR_KPARAM_INFO
	.align		4
.L_1017:
        /*0028*/ 	.byte	0x04, 0x17
        /*002a*/ 	.short	(.L_1019 - .L_1018)
.L_1018:
        /*002c*/ 	.word	0x00000000
        /*0030*/ 	.short	0x0003
        /*0032*/ 	.short	0x000c
        /*0034*/ 	.byte	0x00, 0xf0, 0x05, 0x00


	//----- nvinfo : EIATTR_KPARAM_INFO
	.align		4
.L_1019:
        /*0038*/ 	.byte	0x04, 0x17
        /*003a*/ 	.short	(.L_1021 - .L_1020)
.L_1020:
        /*003c*/ 	.word	0x00000000
        /*0040*/ 	.short	0x0002
        /*0042*/ 	.short	0x0008
        /*0044*/ 	.byte	0x00, 0xf0, 0x11, 0x00


	//----- nvinfo : EIATTR_KPARAM_INFO
	.align		4
.L_1021:
        /*0048*/ 	.byte	0x04, 0x17
        /*004a*/ 	.short	(.L_1023 - .L_1022)
.L_1022:
        /*004c*/ 	.word	0x00000000
        /*0050*/ 	.short	0x0001
        /*0052*/ 	.short	0x0004
        /*0054*/ 	.byte	0x00, 0xf0, 0x11, 0x00


	//----- nvinfo : EIATTR_KPARAM_INFO
	.align		4
.L_1023:
        /*0058*/ 	.byte	0x04, 0x17
        /*005a*/ 	.short	(.L_1025 - .L_1024)
.L_1024:
        /*005c*/ 	.word	0x00000000
        /*0060*/ 	.short	0x0000
        /*0062*/ 	.short	0x0000
        /*0064*/ 	.byte	0x00, 0xf0, 0x11, 0x00


	//----- nvinfo : EIATTR_SPARSE_MMA_MASK
	.align		4
.L_1025:
        /*0068*/ 	.byte	0x03, 0x50
        /*006a*/ 	.short	0x0000


	//----- nvinfo : EIATTR_MAXREG_COUNT
	.align		4
        /*006c*/ 	.byte	0x03, 0x1b
        /*006e*/ 	.short	0x0040


	//----- nvinfo : EIATTR_ANNOTATIONS
	.align		4
        /*0070*/ 	.byte	0x04, 0x55
        /*0072*/ 	.short	(.L_1027 - .L_1026)


	//   ....[0]....
.L_1026:
        /*0074*/ 	.word	0x00000001
        /*0078*/ 	.byte	0x30, 0x05, 0x00, 0x00, 0x01, 0x00, 0x00, 0x00, 0x10, 0x06, 0x00, 0x00, 0x01, 0x00, 0x00, 0x00
        /* <DEDUP_REMOVED lines=13> */
        /*0158*/ 	.byte	0x40, 0x14, 0x00, 0x00, 0x01, 0x00, 0x00, 0x00, 0x50, 0x14, 0x00, 0x00


	//----- nvinfo : EIATTR_MERCURY_ISA_VERSION
	.align		4
.L_1027:
        /*0164*/ 	.byte	0x03, 0x5f
        /*0166*/ 	.short	0x0101


	//----- nvinfo : EIATTR_VRC_CTA_INIT_COUNT
	.align		4
        /*0168*/ 	.byte	0x02, 0x4a
	.zero		1
	.zero		1


	//----- nvinfo : EIATTR_EXIT_INSTR_OFFSETS
	.align		4
        /*016c*/ 	.byte	0x04, 0x1c
        /*016e*/ 	.short	(.L_1029 - .L_1028)


	//   ....[0]....
.L_1028:
        /*0170*/ 	.word	0x00000080


	//   ....[1]....
        /*0174*/ 	.word	0x000002f0


	//   ....[2]....
        /*0178*/ 	.word	0x000006e0


	//   ....[3]....
        /*017c*/ 	.word	0x00001ca0


	//----- nvinfo : EIATTR_MAX_THREADS
	.align		4
.L_1029:
        /*0180*/ 	.byte	0x04, 0x05
        /*0182*/ 	.short	(.L_1031 - .L_1030)
.L_1030:
        /*0184*/ 	.word	0x00000400
        /*0188*/ 	.word	0x00000001
        /*018c*/ 	.word	0x00000001


	//----- nvinfo : EIATTR_CBANK_PARAM_SIZE
	.align		4
.L_1031:
        /*0190*/ 	.byte	0x03, 0x19
        /*0192*/ 	.short	0x00a0


	//----- nvinfo : EIATTR_PARAM_CBANK
	.align		4
        /*0194*/ 	.byte	0x04, 0x0a
        /*0196*/ 	.short	(.L_1033 - .L_1032)
	.align		4
.L_1032:
        /*0198*/ 	.word	index@(.nv.constant0._ZN2at6native54_GLOBAL__N__aa9a477a_21_UpSampleBilinear2d_cu_607db5e329upsample_bilinear2d_out_frameIffEEviT0_S3_bNS_27GenericPackedTensorAccessorIKT_Lm4ENS_16DefaultPtrTraitsElEENS4_IS5_Lm4ES7_lEE)
        /*019c*/ 	.short	0x0380
        /*019e*/ 	.short	0x00a0


	//----- nvinfo : EIATTR_SW_WAR
	.align		4
.L_1033:
        /*01a0*/ 	.byte	0x04, 0x36
        /*01a2*/ 	.short	(.L_1035 - .L_1034)
.L_1034:
        /*01a4*/ 	.word	0x00000008
.L_1035:


//--------------------- .nv.info._ZN2at6native54_GLOBAL__N__aa9a477a_21_UpSampleBilinear2d_cu_607db5e334upsample_bilinear2d_nhwc_out_frameIffEEvT0_S3_biiiiiPKT_PS4_i --------------------------
	.section	.nv.info._ZN2at6native54_GLOBAL__N__aa9a477a_21_UpSampleBilinear2d_cu_607db5e334upsample_bilinear2d_nhwc_out_frameIffEEvT0_S3_biiiiiPKT_PS4_i,"",@"SHT_CUDA_INFO"
	.sectionflags	@""
	.align	4


	//----- nvinfo : EIATTR_CUDA_API_VERSION
	.align		4
        /*0000*/ 	.byte	0x04, 0x37
        /*0002*/ 	.short	(.L_1037 - .L_1036)
.L_1036:
        /*0004*/ 	.word	0x00000082


	//----- nvinfo : EIATTR_KPARAM_INFO
	.align		4
.L_1037:
        /*0008*/ 	.byte	0x04, 0x17
        /*000a*/ 	.short	(.L_1039 - .L_1038)
.L_1038:
        /*000c*/ 	.word	0x00000000
        /*0010*/ 	.short	0x000a
        /*0012*/ 	.short	0x0030
        /*0014*/ 	.byte	0x00, 0xf0, 0x11, 0x00


	//----- nvinfo : EIATTR_KPARAM_INFO
	.align		4
.L_1039:
        /*0018*/ 	.byte	0x04, 0x17
        /*001a*/ 	.short	(.L_1041 - .L_1040)
.L_1040:
        /*001c*/ 	.word	0x00000000
        /*0020*/ 	.short	0x0009
        /*0022*/ 	.short	0x0028
        /*0024*/ 	.byte	0x00, 0xf5, 0x21, 0x00


	//----- nvinfo : EIATTR_KPARAM_INFO
	.align		4
.L_1041:
        /*0028*/ 	.byte	0x04, 0x17
        /*002a*/ 	.short	(.L_1043 - .L_1042)
.L_1042:
        /*002c*/ 	.word	0x00000000
        /*0030*/ 	.short	0x0008
        /*0032*/ 	.short	0x0020
        /*0034*/ 	.byte	0x00, 0xf5, 0x21, 0x00


	//----- nvinfo : EIATTR_KPARAM_INFO
	.align		4
.L_1043:
        /*0038*/ 	.byte	0x04, 0x17
        /*003a*/ 	.short	(.L_1045 - .L_1044)
.L_1044:
        /*003c*/ 	.word	0x00000000
        /*0040*/ 	.short	0x0007
        /*0042*/ 	.short	0x001c
        /*0044*/ 	.byte	0x00, 0xf0, 0x11, 0x00


	//----- nvinfo : EIATTR_KPARAM_INFO
	.align		4
.L_1045:
        /*0048*/ 	.byte	0x04, 0x17
        /*004a*/ 	.short	(.L_1047 - .L_1046)
.L_1046:
        /*004c*/ 	.word	0x00000000
        /*0050*/ 	.short	0x0006
        /*0052*/ 	.short	0x0018
        /*0054*/ 	.byte	0x00, 0xf0, 0x11, 0x00


	//----- nvinfo : EIATTR_KPARAM_INFO
	.align		4
.L_1047:
        /*0058*/ 	.byte	0x04, 0x17
        /*005a*/ 	.short	(.L_1049 - .L_1048)
.L_1048:
        /*005c*/ 	.word	0x00000000
        /*0060*/ 	.short	0x0005
        /*0062*/ 	.short	0x0014
        /*0064*/ 	.byte	0x00, 0xf0, 0x11, 0x00


	//----- nvinfo : EIATTR_KPARAM_INFO
	.align		4
.L_1049:
        /*0068*/ 	.byte	0x04, 0x17
        /*006a*/ 	.short	(.L_1051 - .L_1050)
.L_1050:
        /*006c*/ 	.word	0x00000000
        /*0070*/ 	.short	0x0004
        /*0072*/ 	.short	0x0010
        /*0074*/ 	.byte	0x00, 0xf0, 0x11, 0x00


	//----- nvinfo : EIATTR_KPARAM_INFO
	.align		4
.L_1051:
        /*0078*/ 	.byte	0x04, 0x17
        /*007a*/ 	.short	(.L_1053 - .L_1052)
.L_1052:
        /*007c*/ 	.word	0x00000000
        /*0080*/ 	.short	0x0003
        /*0082*/ 	.short	0x000c
        /*0084*/ 	.byte	0x00, 0xf0, 0x11, 0x00


	//----- nvinfo : EIATTR_KPARAM_INFO
	.align		4
.L_1053:
        /*0088*/ 	.byte	0x04, 0x17
        /*008a*/ 	.short	(.L_1055 - .L_1054)
.L_1054:
        /*008c*/ 	.word	0x00000000
        /*0090*/ 	.short	0x0002
        /*0092*/ 	.short	0x0008
        /*0094*/ 	.byte	0x00, 0xf0, 0x05, 0x00


	//----- nvinfo : EIATTR_KPARAM_INFO
	.align		4
.L_1055:
        /*0098*/ 	.byte	0x04, 0x17
        /*009a*/ 	.short	(.L_1057 - .L_1056)
.L_1056:
        /*009c*/ 	.word	0x00000000
        /*00a0*/ 	.short	0x0001
        /*00a2*/ 	.short	0x0004
        /*00a4*/ 	.byte	0x00, 0xf0, 0x11, 0x00


	//----- nvinfo : EIATTR_KPARAM_INFO
	.align		4
.L_1057:
        /*00a8*/ 	.byte	0x04, 0x17
        /*00aa*/ 	.short	(.L_1059 - .L_1058)
.L_1058:
        /*00ac*/ 	.word	0x00000000
        /*00b0*/ 	.short	0x0000
        /*00b2*/ 	.short	0x0000
        /*00b4*/ 	.byte	0x00, 0xf0, 0x11, 0x00


	//----- nvinfo : EIATTR_SPARSE_MMA_MASK
	.align		4
.L_1059:
        /*00b8*/ 	.byte	0x03, 0x50
        /*00ba*/ 	.short	0x0000


	//----- nvinfo : EIATTR_MAXREG_COUNT
	.align		4
        /*00bc*/ 	.byte	0x03, 0x1b
        /*00be*/ 	.short	0x0040


	//----- nvinfo : EIATTR_MERCURY_ISA_VERSION
	.align		4
        /*00c0*/ 	.byte	0x03, 0x5f
        /*00c2*/ 	.short	0x0101


	//----- nvinfo : EIATTR_VRC_CTA_INIT_COUNT
	.align		4
        /*00c4*/ 	.byte	0x02, 0x4a
	.zero		1
	.zero		1


	//----- nvinfo : EIATTR_EXIT_INSTR_OFFSETS
	.align		4
        /*00c8*/ 	.byte	0x04, 0x1c
        /*00ca*/ 	.short	(.L_1061 - .L_1060)


	//   ....[0]....
.L_1060:
        /*00cc*/ 	.word	0x00000070


	//   ....[1]....
        /*00d0*/ 	.word	0x00000d00


	//----- nvinfo : EIATTR_MAX_THREADS
	.align		4
.L_1061:
        /*00d4*/ 	.byte	0x04, 0x05
        /*00d6*/ 	.short	(.L_1063 - .L_1062)
.L_1062:
        /*00d8*/ 	.word	0x00000400
        /*00dc*/ 	.word	0x00000001
        /*00e0*/ 	.word	0x00000001


	//----- nvinfo : EIATTR_CBANK_PARAM_SIZE
	.align		4
.L_1063:
        /*00e4*/ 	.byte	0x03, 0x19
        /*00e6*/ 	.short	0x0034


	//----- nvinfo : EIATTR_PARAM_CBANK
	.align		4
        /*00e8*/ 	.byte	0x04, 0x0a
        /*00ea*/ 	.short	(.L_1065 - .L_1064)
	.align		4
.L_1064:
        /*00ec*/ 	.word	index@(.nv.constant0._ZN2at6native54_GLOBAL__N__aa9a477a_21_UpSampleBilinear2d_cu_607db5e334upsample_bilinear2d_nhwc_out_frameIffEEvT0_S3_biiiiiPKT_PS4_i)
        /*00f0*/ 	.short	0x0380
        /*00f2*/ 	.short	0x0034


	//----- nvinfo : EIATTR_SW_WAR
	.align		4
.L_1065:
        /*00f4*/ 	.byte	0x04, 0x36
        /*00f6*/ 	.short	(.L_1067 - .L_1066)
.L_1066:
        /*00f8*/ 	.word	0x00000008
.L_1067:


//--------------------- .nv.info._ZN2at6native54_GLOBAL__N__aa9a477a_21_UpSampleBilinear2d_cu_607db5e329upsample_bilinear2d_out_frameIddEEviT0_S3_bNS_27GenericPackedTensorAccessorIKT_Lm4ENS_16DefaultPtrTraitsElEENS4_IS5_Lm4ES7_lEE --------------------------
	.section	.nv.info._ZN2at6native54_GLOBAL__N__aa9a477a_21_UpSampleBilinear2d_cu_607db5e329upsample_bilinear2d_out_frameIddEEviT0_S3_bNS_27GenericPackedTensorAccessorIKT_Lm4ENS_16DefaultPtrTraitsElEENS4_IS5_Lm4ES7_lEE,"",@"SHT_CUDA_INFO"
	.sectionflags	@""
	.align	4


	//----- nvinfo : EIATTR_CUDA_API_VERSION
	.align		4
        /*0000*/ 	.byte	0x04, 0x37
        /*0002*/ 	.short	(.L_1069 - .L_1068)
.L_1068:
        /*0004*/ 	.word	0x00000082


	//----- nvinfo : EIATTR_KPARAM_INFO
	.align		4
.L_1069:
        /*0008*/ 	.byte	0x04, 0x17
        /*000a*/ 	.short	(.L_1071 - .L_1070)
.L_1070:
        /*000c*/ 	.word	0x00000000
        /*0010*/ 	.short	0x0005
        /*0012*/ 	.short	0x0068
        /*0014*/ 	.byte	0x00, 0xf0, 0x21, 0x01


	//----- nvinfo : EIATTR_KPARAM_INFO
	.align		4
.L_1071:
        /*0018*/ 	.byte	0x04, 0x17
        /*001a*/ 	.short	(.L_1073 - .L_1072)
.L_1072:
        /*001c*/ 	.word	0x00000000
        /*0020*/ 	.short	0x0004
        /*0022*/ 	.short	0x0020
        /*0024*/ 	.byte	0x00, 0xf0, 0x21, 0x01


	//----- nvinfo : EIATTR_KPARAM_INFO
	.align		4
.L_1073:
        /*0028*/ 	.byte	0x04, 0x17
        /*002a*/ 	.short	(.L_1075 - .L_1074)
.L_1074:
        /*002c*/ 	.word	0x00000000
        /*0030*/ 	.short	0x0003
        /*0032*/ 	.short	0x0018
        /*0034*/ 	.byte	0x00, 0xf0, 0x05, 0x00


	//----- nvinfo : EIATTR_KPARAM_INFO
	.align		4
.L_1075:
        /*0038*/ 	.byte	0x04, 0x17
        /*003a*/ 	.short	(.L_1077 - .L_1076)
.L_1076:
        /*003c*/ 	.word	0x00000000
        /*0040*/ 	.short	0x0002
        /*0042*/ 	.short	0x0010
        /*0044*/ 	.byte	0x00, 0xf0, 0x21, 0x00


	//----- nvinfo : EIATTR_KPARAM_INFO
	.align		4
.L_1077:
        /*0048*/ 	.byte	0x04, 0x17
        /*004a*/ 	.short	(.L_1079 - .L_1078)
.L_1078:
        /*004c*/ 	.word	0x00000000
        /*0050*/ 	.short	0x0001
        /*0052*/ 	.short	0x0008
        /*0054*/ 	.byte	0x00, 0xf0, 0x21, 0x00


	//----- nvinfo : EIATTR_KPARAM_INFO
	.align		4
.L_1079:
        /*0058*/ 	.byte	0x04, 0x17
        /*005a*/ 	.short	(.L_1081 - .L_1080)
.L_1080:
        /*005c*/ 	.word	0x00000000
        /*0060*/ 	.short	0x0000
        /*0062*/ 	.short	0x0000
        /*0064*/ 	.byte	0x00, 0xf0, 0x11, 0x00


	//----- nvinfo : EIATTR_SPARSE_MMA_MASK
	.align		4
.L_1081:
        /*0068*/ 	.byte	0x03, 0x50
        /*006a*/ 	.short	0x0000


	//----- nvinfo : EIATTR_MAXREG_COUNT
	.align		4
        /*006c*/ 	.byte	0x03, 0x1b
        /*006e*/ 	.short	0x0040


	//----- nvinfo : EIATTR_ANNOTATIONS
	.align		4
        /*0070*/ 	.byte	0x04, 0x55
        /*0072*/ 	.short	(.L_1083 - .L_1082)


	//   ....[0]....
.L_1082:
        /* <DEDUP_REMOVED lines=19> */


	//----- nvinfo : EIATTR_MERCURY_ISA_VERSION
	.align		4
.L_1083:
        /*0194*/ 	.byte	0x03, 0x5f
        /*0196*/ 	.short	0x0101


	//----- nvinfo : EIATTR_VRC_CTA_INIT_COUNT
	.align		4
        /*0198*/ 	.byte	0x02, 0x4a
	.zero		1
	.zero		1


	//----- nvinfo : EIATTR_EXIT_INSTR_OFFSETS
	.align		4
        /*019c*/ 	.byte	0x04, 0x1c
        /*019e*/ 	.short	(.L_1085 - .L_1084)


	//   ....[0]....
.L_1084:
        /*01a0*/ 	.word	0x00000080


	//   ....[1]....
        /*01a4*/ 	.word	0x00000400


	//   ....[2]....
        /*01a8*/ 	.word	0x00000770


	//   ....[3]....
        /*01ac*/ 	.word	0x00001d70


	//----- nvinfo : EIATTR_MAX_THREADS
	.align		4
.L_1085:
        /*01b0*/ 	.byte	0x04, 0x05
        /*01b2*/ 	.short	(.L_1087 - .L_1086)
.L_1086:
        /*01b4*/ 	.word	0x00000400
        /*01b8*/ 	.word	0x00000001
        /*01bc*/ 	.word	0x00000001


	//----- nvinfo : EIATTR_CBANK_PARAM_SIZE
	.align		4
.L_1087:
        /*01c0*/ 	.byte	0x03, 0x19
        /*01c2*/ 	.short	0x00b0


	//----- nvinfo : EIATTR_PARAM_CBANK
	.align		4
        /*01c4*/ 	.byte	0x04, 0x0a
        /*01c6*/ 	.short	(.L_1089 - .L_1088)
	.align		4
.L_1088:
        /*01c8*/ 	.word	index@(.nv.constant0._ZN2at6native54_GLOBAL__N__aa9a477a_21_UpSampleBilinear2d_cu_607db5e329upsample_bilinear2d_out_frameIddEEviT0_S3_bNS_27GenericPackedTensorAccessorIKT_Lm4ENS_16DefaultPtrTraitsElEENS4_IS5_Lm4ES7_lEE)
        /*01cc*/ 	.short	0x0380
        /*01ce*/ 	.short	0x00b0


	//----- nvinfo : EIATTR_SW_WAR
	.align		4
.L_1089:
        /*01d0*/ 	.byte	0x04, 0x36
        /*01d2*/ 	.short	(.L_1091 - .L_1090)
.L_1090:
        /*01d4*/ 	.word	0x00000008
.L_1091:


//--------------------- .nv.info._ZN2at6native54_GLOBAL__N__aa9a477a_21_UpSampleBilinear2d_cu_607db5e334upsample_bilinear2d_nhwc_out_frameIddEEvT0_S3_biiiiiPKT_PS4_i --------------------------
	.section	.nv.info._ZN2at6native54_GLOBAL__N__aa9a477a_21_UpSampleBilinear2d_cu_607db5e334upsample_bilinear2d_nhwc_out_frameIddEEvT0_S3_biiiiiPKT_PS4_i,"",@"SHT_CUDA_INFO"
	.sectionflags	@""
	.align	4


	//----- nvinfo : EIATTR_CUDA_API_VERSION
	.align		4
        /*0000*/ 	.byte	0x04, 0x37
        /*0002*/ 	.short	(.L_1093 - .L_1092)
.L_1092:
        /*0004*/ 	.word	0x00000082


	//----- nvinfo : EIATTR_KPARAM_INFO
	.align		4
.L_1093:
        /*0008*/ 	.byte	0x04, 0x17
        /*000a*/ 	.short	(.L_1095 - .L_1094)
.L_1094:
        /*000c*/ 	.word	0x00000000
        /*0010*/ 	.short	0x000a
        /*0012*/ 	.short	0x0038
        /*0014*/ 	.byte	0x00, 0xf0, 0x11, 0x00


	//----- nvinfo : EIATTR_KPARAM_INFO
	.align		4
.L_1095:
        /*0018*/ 	.byte	0x04, 0x17
        /*001a*/ 	.short	(.L_1097 - .L_1096)
.L_1096:
        /*001c*/ 	.word	0x00000000
        /*0020*/ 	.short	0x0009
        /*0022*/ 	.short	0x0030
        /*0024*/ 	.byte	0x00, 0xf5, 0x21, 0x00


	//----- nvinfo : EIATTR_KPARAM_INFO
	.align		4
.L_1097:
        /*0028*/ 	.byte	0x04, 0x17
        /*002a*/ 	.short	(.L_1099 - .L_1098)
.L_1098:
        /*002c*/ 	.word	0x00000000
        /*0030*/ 	.short	0x0008
        /*0032*/ 	.short	0x0028
        /*0034*/ 	.byte	0x00, 0xf5, 0x21, 0x00


	//----- nvinfo : EIATTR_KPARAM_INFO
	.align		4
.L_1099:
        /*0038*/ 	.byte	0x04, 0x17
        /*003a*/ 	.short	(.L_1101 - .L_1100)
.L_1100:
        /*003c*/ 	.word	0x00000000
        /*0040*/ 	.short	0x0007
        /*0042*/ 	.short	0x0024
        /*0044*/ 	.byte	0x00, 0xf0, 0x11, 0x00


	//----- nvinfo : EIATTR_KPARAM_INFO
	.align		4
.L_1101:
        /*0048*/ 	.byte	0x04, 0x17
        /*004a*/ 	.short	(.L_1103 - .L_1102)
.L_1102:
        /*004c*/ 	.word	0x00000000
        /*0050*/ 	.short	0x0006
        /*0052*/ 	.short	0x0020
        /*0054*/ 	.byte	0x00, 0xf0, 0x11, 0x00


	//----- nvinfo : EIATTR_KPARAM_INFO
	.align		4
.L_1103:
        /*0058*/ 	.byte	0x04, 0x17
        /*005a*/ 	.short	(.L_1105 - .L_1104)
.L_1104:
        /*005c*/ 	.word	0x00000000
        /*0060*/ 	.short	0x0005
        /*0062*/ 	.short	0x001c
        /*0064*/ 	.byte	0x00, 0xf0, 0x11, 0x00


	//----- nvinfo : EIATTR_KPARAM_INFO
	.align		4
.L_1105:
        /*0068*/ 	.byte	0x04, 0x17
        /*006a*/ 	.short	(.L_1107 - .L_1106)
.L_1106:
        /*006c*/ 	.word	0x00000000
        /*0070*/ 	.short	0x0004
        /*0072*/ 	.short	0x0018
        /*0074*/ 	.byte	0x00, 0xf0, 0x11, 0x00


	//----- nvinfo : EIATTR_KPARAM_INFO
	.align		4
.L_1107:
        /*0078*/ 	.byte	0x04, 0x17
        /*007a*/ 	.short	(.L_1109 - .L_1108)
.L_1108:
        /*007c*/ 	.word	0x00000000
        /*0080*/ 	.short	0x0003
        /*0082*/ 	.short	0x0014
        /*0084*/ 	.byte	0x00, 0xf0, 0x11, 0x00


	//----- nvinfo : EIATTR_KPARAM_INFO
	.align		4
.L_1109:
        /*0088*/ 	.byte	0x04, 0x17
        /*008a*/ 	.short	(.L_1111 - .L_1110)
.L_1110:
        /*008c*/ 	.word	0x00000000
        /*0090*/ 	.short	0x0002
        /*0092*/ 	.short	0x0010
        /*0094*/ 	.byte	0x00, 0xf0, 0x05, 0x00


	//----- nvinfo : EIATTR_KPARAM_INFO
	.align		4
.L_1111:
        /*0098*/ 	.byte	0x04, 0x17
        /*009a*/ 	.short	(.L_1113 - .L_1112)
.L_1112:
        /*009c*/ 	.word	0x00000000
        /*00a0*/ 	.short	0x0001
        /*00a2*/ 	.short	0x0008
        /*00a4*/ 	.byte	0x00, 0xf0, 0x21, 0x00


	//----- nvinfo : EIATTR_KPARAM_INFO
	.align		4
.L_1113:
        /*00a8*/ 	.byte	0x04, 0x17
        /*00aa*/ 	.short	(.L_1115 - .L_1114)
.L_1114:
        /*00ac*/ 	.word	0x00000000
        /*00b0*/ 	.short	0x0000
        /*00b2*/ 	.short	0x0000
        /*00b4*/ 	.byte	0x00, 0xf0, 0x21, 0x00


	//----- nvinfo : EIATTR_SPARSE_MMA_MASK
	.align		4
.L_1115:
        /*00b8*/ 	.byte	0x03, 0x50
        /*00ba*/ 	.short	0x0000


	//----- nvinfo : EIATTR_MAXREG_COUNT
	.align		4
        /*00bc*/ 	.byte	0x03, 0x1b
        /*00be*/ 	.short	0x0040


	//----- nvinfo : EIATTR_MERCURY_ISA_VERSION
	.align		4
        /*00c0*/ 	.byte	0x03, 0x5f
        /*00c2*/ 	.short	0x0101


	//----- nvinfo : EIATTR_VRC_CTA_INIT_COUNT
	.align		4
        /*00c4*/ 	.byte	0x02, 0x4a
	.zero		1
	.zero		1


	//----- nvinfo : EIATTR_EXIT_INSTR_OFFSETS
	.align		4
        /*00c8*/ 	.byte	0x04, 0x1c
        /*00ca*/ 	.short	(.L_1117 - .L_1116)


	//   ....[0]....
.L_1116:
        /*00cc*/ 	.word	0x00000070


	//   ....[1]....
        /*00d0*/ 	.word	0x00000d60


	//----- nvinfo : EIATTR_MAX_THREADS
	.align		4
.L_1117:
        /*00d4*/ 	.byte	0x04, 0x05
        /*00d6*/ 	.short	(.L_1119 - .L_1118)
.L_1118:
        /*00d8*/ 	.word	0x00000400
        /*00dc*/ 	.word	0x00000001
        /*00e0*/ 	.word	0x00000001


	//----- nvinfo : EIATTR_CBANK_PARAM_SIZE
	.align		4
.L_1119:
        /*00e4*/ 	.byte	0x03, 0x19
        /*00e6*/ 	.short	0x003c


	//----- nvinfo : EIATTR_PARAM_CBANK
	.align		4
        /*00e8*/ 	.byte	0x04, 0x0a
        /*00ea*/ 	.short	(.L_1121 - .L_1120)
	.align		4
.L_1120:
        /*00ec*/ 	.word	index@(.nv.constant0._ZN2at6native54_GLOBAL__N__aa9a477a_21_UpSampleBilinear2d_cu_607db5e334upsample_bilinear2d_nhwc_out_frameIddEEvT0_S3_biiiiiPKT_PS4_i)
        /*00f0*/ 	.short	0x0380
        /*00f2*/ 	.short	0x003c


	//----- nvinfo : EIATTR_SW_WAR
	.align		4
.L_1121:
        /*00f4*/ 	.byte	0x04, 0x36
        /*00f6*/ 	.short	(.L_1123 - .L_1122)
.L_1122:
        /*00f8*/ 	.word	0x00000008
.L_1123:


//--------------------- .nv.callgraph             --------------------------
	.section	.nv.callgraph,"",@"SHT_CUDA_CALLGRAPH"
	.align	4
	.sectionentsize	8
	.align		4
        /*0000*/ 	.word	0x00000000
	.align		4
        /*0004*/ 	.word	0xffffffff
	.align		4
        /*0008*/ 	.word	0x00000000
	.align		4
        /*000c*/ 	.word	0xfffffffe
	.align		4
        /*0010*/ 	.word	0x00000000
	.align		4
        /*0014*/ 	.word	0xfffffffd
	.align		4
        /*0018*/ 	.word	0x00000000
	.align		4
        /*001c*/ 	.word	0xfffffffc


//--------------------- .nv.constant4             --------------------------
	.section	.nv.constant4,"a",@progbits
	.align	8
	.align		8
.nv.constant4:
        /*0000*/ 	.dword	_ZN52_INTERNAL_aa9a477a_21_UpSampleBilinear2d_cu_607db5e34cuda3std3__45__cpo5beginE
	.align		8
        /*0008*/ 	.dword	_ZN52_INTERNAL_aa9a477a_21_UpSampleBilinear2d_cu_607db5e34cuda3std3__45__cpo3endE
	.align		8
        /*0010*/ 	.dword	_ZN52_INTERNAL_aa9a477a_21_UpSampleBilinear2d_cu_607db5e34cuda3std3__45__cpo6cbeginE
	.align		8
        /*0018*/ 	.dword	_ZN52_INTERNAL_aa9a477a_21_UpSampleBilinear2d_cu_607db5e34cuda3std3__45__cpo4cendE
	.align		8
        /*0020*/ 	.dword	_ZN52_INTERNAL_aa9a477a_21_UpSampleBilinear2d_cu_607db5e34cuda3std3__45__cpo6rbeginE
	.align		8
        /*0028*/ 	.dword	_ZN52_INTERNAL_aa9a477a_21_UpSampleBilinear2d_cu_607db5e34cuda3std3__45__cpo4rendE
	.align		8
        /*0030*/ 	.dword	_ZN52_INTERNAL_aa9a477a_21_UpSampleBilinear2d_cu_607db5e34cuda3std3__45__cpo7crbeginE
	.align		8
        /*0038*/ 	.dword	_ZN52_INTERNAL_aa9a477a_21_UpSampleBilinear2d_cu_607db5e34cuda3std3__45__cpo5crendE
	.align		8
        /*0040*/ 	.dword	_ZN52_INTERNAL_aa9a477a_21_UpSampleBilinear2d_cu_607db5e34cuda3std3__454_GLOBAL__N__aa9a477a_21_UpSampleBilinear2d_cu_607db5e36ignoreE
	.align		8
        /*0048*/ 	.dword	_ZN52_INTERNAL_aa9a477a_21_UpSampleBilinear2d_cu_607db5e34cuda3std3__419piecewise_constructE
	.align		8
        /*0050*/ 	.dword	_ZN52_INTERNAL_aa9a477a_21_UpSampleBilinear2d_cu_607db5e34cuda3std3__48in_placeE
	.align		8
        /*0058*/ 	.dword	_ZN52_INTERNAL_aa9a477a_21_UpSampleBilinear2d_cu_607db5e34cuda3std3__420unreachable_sentinelE
	.align		8
        /*0060*/ 	.dword	_ZN52_INTERNAL_aa9a477a_21_UpSampleBilinear2d_cu_607db5e34cuda3std6ranges3__45__cpo4swapE
	.align		8
        /*0068*/ 	.dword	_ZN52_INTERNAL_aa9a477a_21_UpSampleBilinear2d_cu_607db5e34cuda3std6ranges3__45__cpo9iter_moveE
	.align		8
        /*0070*/ 	.dword	_ZN52_INTERNAL_aa9a477a_21_UpSampleBilinear2d_cu_607db5e34cuda3std6ranges3__45__cpo5beginE
	.align		8
        /*0078*/ 	.dword	_ZN52_INTERNAL_aa9a477a_21_UpSampleBilinear2d_cu_607db5e34cuda3std6ranges3__45__cpo3endE
	.align		8
        /*0080*/ 	.dword	_ZN52_INTERNAL_aa9a477a_21_UpSampleBilinear2d_cu_607db5e34cuda3std6ranges3__45__cpo6cbeginE
	.align		8
        /*0088*/ 	.dword	_ZN52_INTERNAL_aa9a477a_21_UpSampleBilinear2d_cu_607db5e34cuda3std6ranges3__45__cpo4cendE
	.align		8
        /*0090*/ 	.dword	_ZN52_INTERNAL_aa9a477a_21_UpSampleBilinear2d_cu_607db5e34cuda3std6ranges3__45__cpo7advanceE
	.align		8
        /*0098*/ 	.dword	_ZN52_INTERNAL_aa9a477a_21_UpSampleBilinear2d_cu_607db5e34cuda3std6ranges3__45__cpo9iter_swapE
	.align		8
        /*00a0*/ 	.dword	_ZN52_INTERNAL_aa9a477a_21_UpSampleBilinear2d_cu_607db5e34cuda3std6ranges3__45__cpo4nextE
	.align		8
        /*00a8*/ 	.dword	_ZN52_INTERNAL_aa9a477a_21_UpSampleBilinear2d_cu_607db5e34cuda3std6ranges3__45__cpo4prevE
	.align		8
        /*00b0*/ 	.dword	_ZN52_INTERNAL_aa9a477a_21_UpSampleBilinear2d_cu_607db5e34cuda3std6ranges3__45__cpo4dataE
	.align		8
        /*00b8*/ 	.dword	_ZN52_INTERNAL_aa9a477a_21_UpSampleBilinear2d_cu_607db5e34cuda3std6ranges3__45__cpo5cdataE
	.align		8
        /*00c0*/ 	.dword	_ZN52_INTERNAL_aa9a477a_21_UpSampleBilinear2d_cu_607db5e34cuda3std6ranges3__45__cpo4sizeE
	.align		8
        /*00c8*/ 	.dword	_ZN52_INTERNAL_aa9a477a_21_UpSampleBilinear2d_cu_607db5e34cuda3std6ranges3__45__cpo5ssizeE
	.align		8
        /*00d0*/ 	.dword	_ZN52_INTERNAL_aa9a477a_21_UpSampleBilinear2d_cu_607db5e34cuda3std6ranges3__45__cpo8distanceE
	.align		8
        /*00d8*/ 	.dword	_ZN52_INTERNAL_aa9a477a_21_UpSampleBilinear2d_cu_607db5e36thrust24THRUST_300001_SM_1000_NS6system6detail10sequential3seqE


//--------------------- .text._ZN2at6native54_GLOBAL__N__aa9a477a_21_UpSampleBilinear2d_cu_607db5e336upsample_gen2d_aa_backward_out_frameIN3c108BFloat16EfNS0_18upsample_antialias20BicubicFilterFunctorEEEvT0_S7_NS_27GenericPackedTensorAccessorIT_Lm4ENS_16DefaultPtrTraitsElEENS8_IKS9_Lm4ESA_lEERKT1_ --------------------------
	.section	.text._ZN2at6native54_GLOBAL__N__aa9a477a_21_UpSampleBilinear2d_cu_607db5e336upsample_gen2d_aa_backward_out_frameIN3c108BFloat16EfNS0_18upsample_antialias20BicubicFilterFunctorEEEvT0_S7_NS_27GenericPackedTensorAccessorIT_Lm4ENS_16DefaultPtrTraitsElEENS8_IKS9_Lm4ESA_lEERKT1_,"ax",@progbits
	.align	128
.text._ZN2at6native54_GLOBAL__N__aa9a477a_21_UpSampleBilinear2d_cu_607db5e336upsample_gen2d_aa_backward_out_frameIN3c108BFloat16EfNS0_18upsample_antialias20BicubicFilterFunctorEEEvT0_S7_NS_27GenericPackedTensorAccessorIT_Lm4ENS_16DefaultPtrTraitsElEENS8_IKS9_Lm4ESA_lEERKT1_:
        .type           _ZN2at6native54_GLOBAL__N__aa9a477a_21_UpSampleBilinear2d_cu_607db5e336upsample_gen2d_aa_backward_out_frameIN3c108BFloat16EfNS0_18upsample_antialias20BicubicFilterFunctorEEEvT0_S7_NS_27GenericPackedTensorAccessorIT_Lm4ENS_16DefaultPtrTraitsElEENS8_IKS9_Lm4ESA_lEERKT1_,@function
        .size           _ZN2at6native54_GLOBAL__N__aa9a477a_21_UpSampleBilinear2d_cu_607db5e336upsample_gen2d_aa_backward_out_frameIN3c108BFloat16EfNS0_18upsample_antialias20BicubicFilterFunctorEEEvT0_S7_NS_27GenericPackedTensorAccessorIT_Lm4ENS_16DefaultPtrTraitsElEENS8_IKS9_Lm4ESA_lEERKT1_,(.L_x_1943 - _ZN2at6native54_GLOBAL__N__aa9a477a_21_UpSampleBilinear2d_cu_607db5e336upsample_gen2d_aa_backward_out_frameIN3c108BFloat16EfNS0_18upsample_antialias20BicubicFilterFunctorEEEvT0_S7_NS_27GenericPackedTensorAccessorIT_Lm4ENS_16DefaultPtrTraitsElEENS8_IKS9_Lm4ESA_lEERKT1_)
        .other          _ZN2at6native54_GLOBAL__N__aa9a477a_21_UpSampleBilinear2d_cu_607db5e336upsample_gen2d_aa_backward_out_frameIN3c108BFloat16EfNS0_18upsample_antialias20BicubicFilterFunctorEEEvT0_S7_NS_27GenericPackedTensorAccessorIT_Lm4ENS_16DefaultPtrTraitsElEENS8_IKS9_Lm4ESA_lEERKT1_,@"STO_CUDA_ENTRY STV_DEFAULT"
_ZN2at6native54_GLOBAL__N__aa9a477a_21_UpSampleBilinear2d_cu_607db5e336upsample_gen2d_aa_backward_out_frameIN3c108BFloat16EfNS0_18upsample_antialias20BicubicFilterFunctorEEEvT0_S7_NS_27GenericPackedTensorAccessorIT_Lm4ENS_16DefaultPtrTraitsElEENS8_IKS9_Lm4ESA_lEERKT1_:
[----:B------:R-:W-:Y:S01]  /*0000*/  LDC R1, c[0x0][0x37c] ;  /* 0x0000df00ff017b82 */ /* 0x000fe20000000800 */
[----:B------:R-:W0:Y:S07]  /*0010*/  S2R R16, SR_TID.Y ;  /* 0x0000000000107919 */ /* 0x000e2e0000002200 */
[----:B------:R-:W1:Y:S01]  /*0020*/  LDC R12, c[0x0][0x360] ;  /* 0x0000d800ff0c7b82 */ /* 0x000e620000000800 */
[----:B------:R-:W2:Y:S01]  /*0030*/  LDCU UR6, c[0x0][0x3e8] ;  /* 0x00007d00ff0677ac */ /* 0x000ea20008000800 */
[----:B------:R-:W1:Y:S01]  /*0040*/  S2R R6, SR_TID.X ;  /* 0x0000000000067919 */ /* 0x000e620000002100 */
[----:B------:R-:W3:Y:S05]  /*0050*/  LDCU UR7, c[0x0][0x3f0] ;  /* 0x00007e00ff0777ac */ /* 0x000eea0008000800 */
[----:B------:R-:W0:Y:S08]  /*0060*/  S2UR UR5, SR_CTAID.Y ;  /* 0x00000000000579c3 */ /* 0x000e300000002600 */
[----:B------:R-:W0:Y:S08]  /*0070*/  LDC R3, c[0x0][0x364] ;  /* 0x0000d900ff037b82 */ /* 0x000e300000000800 */
[----:B------:R-:W1:Y:S01]  /*0080*/  S2UR UR4, SR_CTAID.X ;  /* 0x00000000000479c3 */ /* 0x000e620000002500 */
[----:B0-----:R-:W-:-:S05]  /*0090*/  IMAD R8, R3, UR5, R16 ;  /* 0x0000000503087c24 */ /* 0x001fca000f8e0210 */
[----:B--2---:R-:W-:Y:S01]  /*00a0*/  ISETP.GE.AND P0, PT, R8, UR6, PT ;  /* 0x0000000608007c0c */ /* 0x004fe2000bf06270 */
[----:B-1----:R-:W-:-:S05]  /*00b0*/  IMAD R18, R12, UR4, R6 ;  /* 0x000000040c127c24 */ /* 0x002fca000f8e0206 */
[----:B---3--:R-:W-:-:S13]  /*00c0*/  ISETP.GE.OR P0, PT, R18, UR7, P0 ;  /* 0x0000000712007c0c */ /* 0x008fda0008706670 */
[----:B------:R-:W-:Y:S05]  /*00d0*/  @P0 EXIT ;  /* 0x000000000000094d */ /* 0x000fea0003800000 */
[----:B------:R-:W0:Y:S01]  /*00e0*/  LDCU UR10, c[0x0][0x3a8] ;  /* 0x00007500ff0a77ac */ /* 0x000e220008000800 */
[----:B------:R-:W1:Y:S01]  /*00f0*/  LDCU UR11, c[0x0][0x3a0] ;  /* 0x00007400ff0b77ac */ /* 0x000e620008000800 */
[----:B------:R-:W2:Y:S01]  /*0100*/  LDCU.64 UR8, c[0x0][0x358] ;  /* 0x00006b00ff0877ac */ /* 0x000ea20008000a00 */
[----:B0-----:R-:W-:-:S04]  /*0110*/  UISETP.NE.AND UP0, UPT, UR10, UR7, UPT ;  /* 0x000000070a00728c */ /* 0x001fc8000bf05270 */
[----:B-1----:R-:W-:-:S09]  /*0120*/  UISETP.NE.OR UP0, UPT, UR11, UR6, UP0 ;  /* 0x000000060b00728c */ /* 0x002fd20008705670 */
[----:B--2---:R-:W-:Y:S05]  /*0130*/  BRA.U UP0, `(.L_x_0) ;  /* 0x0000000500687547 */ /* 0x004fea000b800000 */
[----:B------:R-:W0:Y:S01]  /*0140*/  LDC R12, c[0x0][0x398] ;  /* 0x0000e600ff0c7b82 */ /* 0x000e220000000800 */
[----:B------:R-:W0:Y:S07]  /*0150*/  LDCU UR5, c[0x0][0x390] ;  /* 0x00007200ff0577ac */ /* 0x000e2e0008000800 */
[----:B------:R-:W1:Y:S01]  /*0160*/  S2UR UR4, SR_CTAID.Z ;  /* 0x00000000000479c3 */ /* 0x000e620000002700 */
[----:B0-----:R-:W-:-:S05]  /*0170*/  IMAD R0, R12, UR5, RZ ;  /* 0x000000050c007c24 */ /* 0x001fca000f8e02ff */
[----:B-1----:R-:W-:-:S13]  /*0180*/  ISETP.LE.AND P0, PT, R0, UR4, PT ;  /* 0x0000000400007c0c */ /* 0x002fda000bf03270 */
[----:B------:R-:W-:Y:S05]  /*0190*/  @P0 EXIT ;  /* 0x000000000000094d */ /* 0x000fea0003800000 */
[----:B------:R-:W-:Y:S01]  /*01a0*/  IABS R4, R12 ;  /* 0x0000000c00047213 */ /* 0x000fe20000000000 */
[----:B------:R-:W0:Y:S01]  /*01b0*/  LDCU.128 UR12, c[0x0][0x3c0] ;  /* 0x00007800ff0c77ac */ /* 0x000e220008000c00 */
[----:B------:R-:W-:Y:S02]  /*01c0*/  ISETP.NE.AND P0, PT, R12, RZ, PT ;  /* 0x000000ff0c00720c */ /* 0x000fe40003f05270 */
[----:B------:R-:W1:Y:S01]  /*01d0*/  I2F.RP R5, R4 ;  /* 0x0000000400057306 */ /* 0x000e620000209400 */
[----:B------:R-:W2:Y:S01]  /*01e0*/  LDCU.64 UR6, c[0x0][0x408] ;  /* 0x00008100ff0677ac */ /* 0x000ea20008000a00 */
[----:B------:R-:W3:Y:S01]  /*01f0*/  LDCU.64 UR10, c[0x0][0x410] ;  /* 0x00008200ff0a77ac */ /* 0x000ee20008000a00 */
[----:B------:R-:W4:Y:S01]  /*0200*/  LDCU.64 UR18, c[0x0][0x388] ;  /* 0x00007100ff1277ac */ /* 0x000f220008000a00 */
[----:B------:R-:W2:Y:S04]  /*0210*/  LDCU.64 UR16, c[0x0][0x3d0] ;  /* 0x00007a00ff1077ac */ /* 0x000ea80008000a00 */
[----:B-1----:R-:W1:Y:S01]  /*0220*/  MUFU.RCP R5, R5 ;  /* 0x0000000500057308 */ /* 0x002e620000001000 */
[----:B0-----:R-:W-:Y:S01]  /*0230*/  IMAD.WIDE.U32 R6, R8, UR12, RZ ;  /* 0x0000000c08067c25 */ /* 0x001fe2000f8e00ff */
[----:B------:R-:W0:Y:S03]  /*0240*/  LDCU.128 UR20, c[0x0][0x3b0] ;  /* 0x00007600ff1477ac */ /* 0x000e260008000c00 */
[----:B------:R-:W-:-:S02]  /*0250*/  IMAD.MOV.U32 R10, RZ, RZ, R6 ;  /* 0x000000ffff0a7224 */ /* 0x000fc400078e0006 */
[----:B------:R-:W0:Y:S01]  /*0260*/  LDC R6, c[0x0][0x398] ;  /* 0x0000e600ff067b82 */ /* 0x000e220000000800 */
[C---:B------:R-:W-:Y:S01]  /*0270*/  IMAD R11, R8.reuse, UR13, R7 ;  /* 0x0000000d080b7c24 */ /* 0x040fe2000f8e0207 */
[----:B------:R-:W-:Y:S01]  /*0280*/  SHF.R.S32.HI R7, RZ, 0x1f, R18 ;  /* 0x0000001fff077819 */ /* 0x000fe20000011412 */
[----:B--2---:R-:W-:Y:S01]  /*0290*/  IMAD.WIDE.U32 R2, R8, UR6, RZ ;  /* 0x0000000608027c25 */ /* 0x004fe2000f8e00ff */
[----:B------:R-:W2:Y:S03]  /*02a0*/  LDCU.64 UR12, c[0x0][0x400] ;  /* 0x00008000ff0c77ac */ /* 0x000ea60008000a00 */
[C---:B---3--:R-:W-:Y:S02]  /*02b0*/  IMAD R13, R7.reuse, UR10, RZ ;  /* 0x0000000a070d7c24 */ /* 0x048fe4000f8e02ff */
[----:B------:R-:W-:Y:S02]  /*02c0*/  IMAD R7, R7, UR14, RZ ;  /* 0x0000000e07077c24 */ /* 0x000fe4000f8e02ff */
[----:B-1----:R-:W-:-:S02]  /*02d0*/  VIADD R9, R5, 0xffffffe ;  /* 0x0ffffffe05097836 */ /* 0x002fc40000000000 */
[----:B------:R-:W1:Y:S01]  /*02e0*/  LDC R5, c[0x0][0x378] ;  /* 0x0000de00ff057b82 */ /* 0x000e620000000800 */
[----:B------:R-:W-:Y:S01]  /*02f0*/  IMAD R3, R8, UR7, R3 ;  /* 0x0000000708037c24 */ /* 0x000fe2000f8e0203 */
[----:B------:R-:W3:Y:S01]  /*0300*/  LDCU.64 UR6, c[0x0][0x3f8] ;  /* 0x00007f00ff0677ac */ /* 0x000ee20008000a00 */
[C---:B------:R-:W-:Y:S01]  /*0310*/  IMAD R17, R18.reuse, UR15, R7 ;  /* 0x0000000f12117c24 */ /* 0x040fe2000f8e0207 */
[----:B------:R-:W5:Y:S01]  /*0320*/  F2I.FTZ.U32.TRUNC.NTZ R9, R9 ;  /* 0x0000000900097305 */ /* 0x000f62000021f000 */
[C---:B------:R-:W-:Y:S02]  /*0330*/  IMAD R15, R18.reuse, UR11, R13 ;  /* 0x0000000b120f7c24 */ /* 0x040fe4000f8e020d */
[----:B------:R-:W-:-:S04]  /*0340*/  IMAD.WIDE.U32 R2, R18, UR10, R2 ;  /* 0x0000000a12027c25 */ /* 0x000fc8000f8e0002 */
[----:B------:R-:W-:Y:S02]  /*0350*/  IMAD.MOV.U32 R8, RZ, RZ, RZ ;  /* 0x000000ffff087224 */ /* 0x000fe400078e00ff */
[----:B------:R-:W-:Y:S01]  /*0360*/  IMAD.U32 R13, RZ, RZ, UR4 ;  /* 0x00000004ff0d7e24 */ /* 0x000fe2000f8e00ff */
[----:B-----5:R-:W-:-:S05]  /*0370*/  IADD3 R19, PT, PT, RZ, -R9, RZ ;  /* 0x80000009ff137210 */ /* 0x020fca0007ffe0ff */
[----:B------:R-:W-:Y:S02]  /*0380*/  IMAD R7, R19, R4, RZ ;  /* 0x0000000413077224 */ /* 0x000fe400078e02ff */
[----:B------:R-:W-:Y:S01]  /*0390*/  IMAD.WIDE.U32 R18, R18, UR14, R10 ;  /* 0x0000000e12127c25 */ /* 0x000fe2000f8e000a */
[----:B------:R-:W-:-:S03]  /*03a0*/  IADD3 R11, PT, PT, R3, R15, RZ ;  /* 0x0000000f030b7210 */ /* 0x000fc60007ffe0ff */
[----:B------:R-:W-:Y:S01]  /*03b0*/  IMAD.HI.U32 R7, R9, R7, R8 ;  /* 0x0000000709077227 */ /* 0x000fe200078e0008 */
[----:B------:R-:W-:-:S03]  /*03c0*/  LOP3.LUT R8, RZ, R12, RZ, 0x33, !PT ;  /* 0x0000000cff087212 */ /* 0x000fc600078e33ff */
[----:B--234-:R-:W-:-:S07]  /*03d0*/  IMAD.IADD R9, R19, 0x1, R17 ;  /* 0x0000000113097824 */ /* 0x01cfce00078e0211 */
.L_x_1:
[----:B------:R-:W-:Y:S02]  /*03e0*/  IABS R12, R13 ;  /* 0x0000000d000c7213 */ /* 0x000fe40000000000 */
[----:B0-----:R-:W-:-:S03]  /*03f0*/  IABS R14, R6 ;  /* 0x00000006000e7213 */ /* 0x001fc60000000000 */
[----:B------:R-:W-:-:S04]  /*0400*/  IMAD.HI.U32 R10, R7, R12, RZ ;  /* 0x0000000c070a7227 */ /* 0x000fc800078e00ff */
[----:B------:R-:W-:-:S04]  /*0410*/  IMAD.MOV R15, RZ, RZ, -R10 ;  /* 0x000000ffff0f7224 */ /* 0x000fc800078e0a0a */
[----:B------:R-:W-:Y:S01]  /*0420*/  IMAD R15, R14, R15, R12 ;  /* 0x0000000f0e0f7224 */ /* 0x000fe200078e020c */
[----:B------:R-:W-:-:S04]  /*0430*/  LOP3.LUT R12, R13, R6, RZ, 0x3c, !PT ;  /* 0x000000060d0c7212 */ /* 0x000fc800078e3cff */
[----:B------:R-:W-:Y:S02]  /*0440*/  ISETP.GT.U32.AND P2, PT, R4, R15, PT ;  /* 0x0000000f0400720c */ /* 0x000fe40003f44070 */
[----:B------:R-:W-:-:S11]  /*0450*/  ISETP.GE.AND P3, PT, R12, RZ, PT ;  /* 0x000000ff0c00720c */ /* 0x000fd60003f66270 */
[----:B------:R-:W-:Y:S01]  /*0460*/  @!P2 IADD3 R15, PT, PT, R15, -R14, RZ ;  /* 0x8000000e0f0fa210 */ /* 0x000fe20007ffe0ff */
[----:B------:R-:W-:Y:S02]  /*0470*/  @!P2 VIADD R10, R10, 0x1 ;  /* 0x000000010a0aa836 */ /* 0x000fe40000000000 */
[----:B------:R-:W-:Y:S01]  /*0480*/  IMAD.MOV.U32 R14, RZ, RZ, R2 ;  /* 0x000000ffff0e7224 */ /* 0x000fe200078e0002 */
[----:B------:R-:W-:Y:S02]  /*0490*/  ISETP.GE.U32.AND P1, PT, R15, R4, PT ;  /* 0x000000040f00720c */ /* 0x000fe40003f26070 */
[----:B------:R-:W-:-:S11]  /*04a0*/  MOV R15, R11 ;  /* 0x0000000b000f7202 */ /* 0x000fd60000000f00 */
[----:B------:R-:W-:-:S05]  /*04b0*/  @P1 VIADD R10, R10, 0x1 ;  /* 0x000000010a0a1836 */ /* 0x000fca0000000000 */
[----:B------:R-:W-:-:S04]  /*04c0*/  @!P3 IADD3 R10, PT, PT, -R10, RZ, RZ ;  /* 0x000000ff0a0ab210 */ /* 0x000fc80007ffe1ff */
[----:B------:R-:W-:-:S04]  /*04d0*/  SEL R12, R8, R10, !P0 ;  /* 0x0000000a080c7207 */ /* 0x000fc80004000000 */
[--C-:B--2---:R-:W-:Y:S01]  /*04e0*/  SHF.R.S32.HI R17, RZ, 0x1f, R12.reuse ;  /* 0x0000001fff117819 */ /* 0x104fe2000001140c */
[----:B------:R-:W-:Y:S02]  /*04f0*/  IMAD.MOV R10, RZ, RZ, -R12 ;  /* 0x000000ffff0a7224 */ /* 0x000fe400078e0a0c */
[----:B------:R-:W-:-:S04]  /*0500*/  IMAD.WIDE.U32 R14, R12, UR6, R14 ;  /* 0x000000060c0e7c25 */ /* 0x000fc8000f8e000e */
[----:B------:R-:W-:Y:S02]  /*0510*/  IMAD R10, R6, R10, R13 ;  /* 0x0000000a060a7224 */ /* 0x000fe400078e020d */
[----:B------:R-:W-:-:S03]  /*0520*/  IMAD R21, R17, UR6, RZ ;  /* 0x0000000611157c24 */ /* 0x000fc6000f8e02ff */
[----:B------:R-:W-:Y:S01]  /*0530*/  SHF.R.S32.HI R16, RZ, 0x1f, R10 ;  /* 0x0000001fff107819 */ /* 0x000fe2000001140a */
[----:B------:R-:W-:-:S04]  /*0540*/  IMAD R21, R12, UR7, R21 ;  /* 0x000000070c157c24 */ /* 0x000fc8000f8e0215 */
[----:B------:R-:W-:Y:S02]  /*0550*/  IMAD.IADD R15, R15, 0x1, R21 ;  /* 0x000000010f0f7824 */ /* 0x000fe400078e0215 */
[----:B------:R-:W-:Y:S02]  /*0560*/  IMAD R21, R16, UR12, RZ ;  /* 0x0000000c10157c24 */ /* 0x000fe4000f8e02ff */
[----:B------:R-:W-:-:S04]  /*0570*/  IMAD.WIDE.U32 R14, R10, UR12, R14 ;  /* 0x0000000c0a0e7c25 */ /* 0x000fc8000f8e000e */
[----:B------:R-:W-:Y:S01]  /*0580*/  IMAD R21, R10, UR13, R21 ;  /* 0x0000000d0a157c24 */ /* 0x000fe2000f8e0215 */
[----:B------:R-:W-:-:S03]  /*0590*/  LEA R20, P1, R14, UR16, 0x1 ;  /* 0x000000100e147c11 */ /* 0x000fc6000f8208ff */
[----:B------:R-:W-:-:S05]  /*05a0*/  IMAD.IADD R15, R15, 0x1, R21 ;  /* 0x000000010f0f7824 */ /* 0x000fca00078e0215 */
[----:B------:R-:W-:-:S06]  /*05b0*/  LEA.HI.X R21, R14, UR17, R15, 0x1, P1 ;  /* 0x000000110e157c11 */ /* 0x000fcc00088f0c0f */
[----:B------:R-:W2:Y:S01]  /*05c0*/  LDG.E.U16 R21, desc[UR8][R20.64] ;  /* 0x0000000814157981 */ /* 0x000ea2000c1e1500 */
[----:B------:R-:W-:Y:S01]  /*05d0*/  MOV R14, R18 ;  /* 0x00000012000e7202 */ /* 0x000fe20000000f00 */
[----:B------:R-:W-:Y:S02]  /*05e0*/  IMAD R17, R17, UR20, RZ ;  /* 0x0000001411117c24 */ /* 0x000fe4000f8e02ff */
[----:B------:R-:W-:Y:S02]  /*05f0*/  IMAD.MOV.U32 R15, RZ, RZ, R9 ;  /* 0x000000ffff0f7224 */ /* 0x000fe400078e0009 */
[C---:B------:R-:W-:Y:S02]  /*0600*/  IMAD R17, R12.reuse, UR21, R17 ;  /* 0x000000150c117c24 */ /* 0x040fe4000f8e0211 */
[----:B------:R-:W-:-:S04]  /*0610*/  IMAD.WIDE.U32 R14, R12, UR20, R14 ;  /* 0x000000140c0e7c25 */ /* 0x000fc8000f8e000e */
[----:B------:R-:W-:Y:S02]  /*0620*/  IMAD.IADD R15, R15, 0x1, R17 ;  /* 0x000000010f0f7824 */ /* 0x000fe400078e0211 */
[----:B------:R-:W-:Y:S02]  /*0630*/  IMAD R17, R16, UR22, RZ ;  /* 0x0000001610117c24 */ /* 0x000fe4000f8e02ff */
[----:B------:R-:W-:-:S04]  /*0640*/  IMAD.WIDE.U32 R14, R10, UR22, R14 ;  /* 0x000000160a0e7c25 */ /* 0x000fc8000f8e000e */
[----:B------:R-:W-:Y:S01]  /*0650*/  IMAD R17, R10, UR23, R17 ;  /* 0x000000170a117c24 */ /* 0x000fe2000f8e0211 */
[----:B------:R-:W-:Y:S01]  /*0660*/  LEA R16, P1, R14, UR18, 0x1 ;  /* 0x000000120e107c11 */ /* 0x000fe2000f8208ff */
[----:B-1----:R-:W-:-:S03]  /*0670*/  IMAD.IADD R13, R5, 0x1, R13 ;  /* 0x00000001050d7824 */ /* 0x002fc600078e020d */
[----:B------:R-:W-:-:S04]  /*0680*/  IADD3 R15, PT, PT, R15, R17, RZ ;  /* 0x000000110f0f7210 */ /* 0x000fc80007ffe0ff */
[----:B------:R-:W-:Y:S02]  /*0690*/  LEA.HI.X R17, R14, UR19, R15, 0x1, P1 ;  /* 0x000000130e117c11 */ /* 0x000fe400088f0c0f */
[----:B------:R-:W-:-:S03]  /*06a0*/  ISETP.GE.AND P1, PT, R13, R0, PT ;  /* 0x000000000d00720c */ /* 0x000fc60003f26270 */
[----:B--2---:R2:W-:Y:S10]  /*06b0*/  STG.E.U16 desc[UR8][R16.64], R21 ;  /* 0x0000001510007986 */ /* 0x0045f4000c101508 */
[----:B------:R-:W-:Y:S05]  /*06c0*/  @!P1 BRA `(.L_x_1) ;  /* 0xfffffffc00449947 */ /* 0x000fea000383ffff */
[----:B------:R-:W-:Y:S05]  /*06d0*/  EXIT ;  /* 0x000000000000794d */ /* 0x000fea0003800000 */
.L_x_0:
[----:B------:R-:W0:Y:S01]  /*06e0*/  LDC.64 R14, c[0x0][0x380] ;  /* 0x0000e000ff0e7b82 */ /* 0x000e220000000a00 */
[----:B------:R-:W-:Y:S01]  /*06f0*/  I2FP.F32.U32 R7, R8 ;  /* 0x0000000800077245 */ /* 0x000fe20000201000 */
[----:B------:R-:W-:Y:S01]  /*0700*/  UMOV UR4, 0x400 ;  /* 0x0000040000047882 */ /* 0x000fe20000000000 */
[----:B------:R-:W-:Y:S01]  /*0710*/  I2FP.F32.S32 R24, R18 ;  /* 0x0000001200187245 */ /* 0x000fe20000201400 */
[----:B------:R-:W-:Y:S02]  /*0720*/  BSSY.RECONVERGENT B3, `(.L_x_2) ;  /* 0x000016a000037945 */ /* 0x000fe40003800200 */
[----:B------:R-:W-:Y:S02]  /*0730*/  FADD.FTZ R7, R7, 0.5 ;  /* 0x3f00000007077421 */ /* 0x000fe40000010000 */
[----:B------:R-:W-:Y:S01]  /*0740*/  FADD.FTZ R24, R24, 0.5 ;  /* 0x3f00000018187421 */ /* 0x000fe20000010000 */
[----:B------:R-:W1:Y:S01]  /*0750*/  S2UR UR5, SR_CgaCtaId ;  /* 0x00000000000579c3 */ /* 0x000e620000008800 */
[C---:B0-----:R-:W-:Y:S01]  /*0760*/  FADD.FTZ R0, R14.reuse, R14 ;  /* 0x0000000e0e007221 */ /* 0x041fe20000010000 */
[----:B------:R-:W-:Y:S01]  /*0770*/  FSETP.GE.FTZ.AND P0, PT, R14, 1, PT ;  /* 0x3f8000000e00780b */ /* 0x000fe20003f16000 */
[C---:B------:R-:W-:Y:S01]  /*0780*/  FADD.FTZ R2, R15.reuse, R15 ;  /* 0x0000000f0f027221 */ /* 0x040fe20000010000 */
[----:B------:R-:W-:-:S02]  /*0790*/  FSETP.GE.FTZ.AND P1, PT, R15, 1, PT ;  /* 0x3f8000000f00780b */ /* 0x000fc40003f36000 */
[----:B------:R-:W-:Y:S02]  /*07a0*/  FSEL R0, R0, 2, P0 ;  /* 0x4000000000007808 */ /* 0x000fe40000000000 */
[----:B------:R-:W-:Y:S02]  /*07b0*/  FSEL R3, R2, 2, P1 ;  /* 0x4000000002037808 */ /* 0x000fe40000800000 */
[----:B------:R0:W2:Y:S01]  /*07c0*/  F2I.FTZ.CEIL.NTZ R11, R0 ;  /* 0x00000000000b7305 */ /* 0x0000a2000021b100 */
[----:B------:R-:W-:Y:S01]  /*07d0*/  FFMA.FTZ R2, R7, R14, -R0 ;  /* 0x0000000e07027223 */ /* 0x000fe20000010800 */
[----:B------:R-:W-:Y:S01]  /*07e0*/  ISETP.NE.AND P0, PT, R16, RZ, PT ;  /* 0x000000ff1000720c */ /* 0x000fe20003f05270 */
[----:B-1----:R-:W-:Y:S02]  /*07f0*/  ULEA UR4, UR5, UR4, 0x18 ;  /* 0x0000000405047291 */ /* 0x002fe4000f8ec0ff */
[----:B------:R-:W-:Y:S01]  /*0800*/  FADD.FTZ R5, R2, 0.5 ;  /* 0x3f00000002057421 */ /* 0x000fe20000010000 */
[----:B------:R-:W-:-:S02]  /*0810*/  FFMA.FTZ R2, R24, R15, -R3 ;  /* 0x0000000f18027223 */ /* 0x000fc40000010803 */
[----:B------:R1:W3:Y:S01]  /*0820*/  F2I.FTZ.CEIL.NTZ R19, R3 ;  /* 0x0000000300137305 */ /* 0x0002e2000021b100 */
[----:B0-----:R-:W-:Y:S01]  /*0830*/  FFMA.FTZ R0, R7, R14, R0 ;  /* 0x0000000e07007223 */ /* 0x001fe20000010000 */
[----:B------:R-:W-:-:S03]  /*0840*/  FADD.FTZ R2, R2, 0.5 ;  /* 0x3f00000002027421 */ /* 0x000fc60000010000 */
[----:B------:R-:W-:Y:S01]  /*0850*/  FADD.FTZ R10, R0, 0.5 ;  /* 0x3f000000000a7421 */ /* 0x000fe20000010000 */
[----:B--2---:R-:W-:Y:S02]  /*0860*/  SHF.L.U32 R11, R11, 0x1, RZ ;  /* 0x000000010b0b7819 */ /* 0x004fe400000006ff */
[----:B------:R0:W2:Y:S01]  /*0870*/  F2I.FTZ.TRUNC.NTZ R9, R5 ;  /* 0x0000000500097305 */ /* 0x0000a2000021f100 */
[----:B-1----:R-:W-:-:S04]  /*0880*/  FFMA.FTZ R3, R24, R15, R3 ;  /* 0x0000000f18037223 */ /* 0x002fc80000010003 */
[----:B------:R-:W-:Y:S01]  /*0890*/  FADD.FTZ R4, R3, 0.5 ;  /* 0x3f00000003047421 */ /* 0x000fe20000010000 */
[----:B---3--:R-:W-:Y:S02]  /*08a0*/  IMAD.SHL.U32 R19, R19, 0x2, RZ ;  /* 0x0000000213137824 */ /* 0x008fe400078e00ff */
[----:B------:R-:W1:Y:S01]  /*08b0*/  F2I.FTZ.TRUNC.NTZ R2, R2 ;  /* 0x0000000200027305 */ /* 0x000e62000021f100 */
[----:B0-----:R-:W-:Y:S02]  /*08c0*/  IMAD R5, R11, R16, R16 ;  /* 0x000000100b057224 */ /* 0x001fe400078e0210 */
[C---:B------:R-:W-:Y:S02]  /*08d0*/  IMAD R3, R19.reuse, R6, R6 ;  /* 0x0000000613037224 */ /* 0x040fe400078e0206 */
[----:B------:R-:W-:Y:S01]  /*08e0*/  IMAD R12, R19, R12, R12 ;  /* 0x0000000c130c7224 */ /* 0x000fe200078e020c */
[----:B--2---:R-:W-:Y:S02]  /*08f0*/  VIMNMX R0, PT, PT, RZ, R9, !PT ;  /* 0x00000009ff007248 */ /* 0x004fe40007fe0100 */
[----:B------:R-:W0:Y:S01]  /*0900*/  F2I.FTZ.TRUNC.NTZ R4, R4 ;  /* 0x0000000400047305 */ /* 0x000e22000021f100 */
[----:B------:R-:W-:Y:S01]  /*0910*/  LEA R3, R3, UR4, 0x1 ;  /* 0x0000000403037c11 */ /* 0x000fe2000f8e08ff */
[----:B------:R-:W-:Y:S01]  /*0920*/  IMAD.IADD R12, R12, 0x1, R5 ;  /* 0x000000010c0c7824 */ /* 0x000fe200078e0205 */
[----:B-1----:R-:W-:-:S05]  /*0930*/  VIMNMX R2, PT, PT, RZ, R2, !PT ;  /* 0x00000002ff027248 */ /* 0x002fca0007fe0100 */
[----:B------:R-:W1:Y:S01]  /*0940*/  F2I.FTZ.TRUNC.NTZ R10, R10 ;  /* 0x0000000a000a7305 */ /* 0x000e62000021f100 */
[----:B0-----:R-:W-:-:S05]  /*0950*/  VIMNMX R9, PT, PT, R4, UR10, PT ;  /* 0x0000000a04097c48 */ /* 0x001fca000bfe0100 */
[----:B------:R-:W-:Y:S01]  /*0960*/  IMAD.IADD R4, R9, 0x1, -R2 ;  /* 0x0000000109047824 */ /* 0x000fe200078e0a02 */
[----:B-1----:R-:W-:-:S04]  /*0970*/  VIMNMX R13, PT, PT, R10, UR11, PT ;  /* 0x0000000b0a0d7c48 */ /* 0x002fc8000bfe0100 */
[----:B------:R-:W-:Y:S01]  /*0980*/  IADD3 R5, PT, PT, -R0, R13, RZ ;  /* 0x0000000d00057210 */ /* 0x000fe20007ffe1ff */
[----:B------:R-:W-:Y:S06]  /*0990*/  @P0 BRA `(.L_x_3) ;  /* 0x0000001400080947 */ /* 0x000fec0003800000 */
[----:B------:R-:W-:Y:S01]  /*09a0*/  I2FP.F32.U32 R17, R2 ;  /* 0x0000000200117245 */ /* 0x000fe20000201000 */
[----:B------:R-:W-:-:S04]  /*09b0*/  IMAD.MOV.U32 R10, RZ, RZ, 0x3f800000 ;  /* 0x3f800000ff0a7424 */ /* 0x000fc800078e00ff */
[----:B------:R-:W-:Y:S01]  /*09c0*/  FFMA.FTZ R24, -R24, R15, R17 ;  /* 0x0000000f18187223 */ /* 0x000fe20000010111 */
[----:B------:R-:W-:Y:S06]  /*09d0*/  @!P1 BRA `(.L_x_4) ;  /* 0x0000000000609947 */ /* 0x000fec0003800000 */
[----:B------:R-:W-:-:S06]  /*09e0*/  FMUL.FTZ R22, R15, 1 ;  /* 0x3f8000000f167820 */ /* 0x000fcc0000410000 */
[----:B------:R-:W0:Y:S08]  /*09f0*/  F2F.F64.F32 R22, R22 ;  /* 0x0000001600167310 */ /* 0x000e300000201800 */
[----:B0-----:R-:W0:Y:S01]  /*0a00*/  MUFU.RCP64H R15, R23 ;  /* 0x00000017000f7308 */ /* 0x001e220000001800 */
[----:B------:R-:W-:-:S05]  /*0a10*/  VIADD R14, R23, 0x300402 ;  /* 0x00300402170e7836 */ /* 0x000fca0000000000 */
[----:B------:R-:W-:Y:S01]  /*0a20*/  FSETP.GEU.AND P0, PT, |R14|, 5.8789094863358348022e-39, PT ;  /* 0x004004020e00780b */ /* 0x000fe20003f0e200 */
[----:B0-----:R-:W-:-:S08]  /*0a30*/  DFMA R16, -R22, R14, 1 ;  /* 0x3ff000001610742b */ /* 0x001fd0000000010e */
[----:B------:R-:W-:-:S08]  /*0a40*/  DFMA R16, R16, R16, R16 ;  /* 0x000000101010722b */ /* 0x000fd00000000010 */
[----:B------:R-:W-:-:S08]  /*0a50*/  DFMA R16, R14, R16, R14 ;  /* 0x000000100e10722b */ /* 0x000fd0000000000e */
[----:B------:R-:W-:-:S08]  /*0a60*/  DFMA R20, -R22, R16, 1 ;  /* 0x3ff000001614742b */ /* 0x000fd00000000110 */
[----:B------:R-:W-:Y:S01]  /*0a70*/  DFMA R16, R16, R20, R16 ;  /* 0x000000141010722b */ /* 0x000fe20000000010 */
[----:B------:R-:W-:Y:S10]  /*0a80*/  @P0 BRA `(.L_x_5) ;  /* 0x0000000000200947 */ /* 0x000ff40003800000 */
[----:B------:R-:W-:Y:S01]  /*0a90*/  LOP3.LUT R10, R23, 0x7fffffff, RZ, 0xc0, !PT ;  /* 0x7fffffff170a7812 */ /* 0x000fe200078ec0ff */
[----:B------:R-:W-:Y:S01]  /*0aa0*/  IMAD.MOV.U32 R15, RZ, RZ, R23 ;  /* 0x000000ffff0f7224 */ /* 0x000fe200078e0017 */
[----:B------:R-:W-:-:S03]  /*0ab0*/  MOV R14, R22 ;  /* 0x00000016000e7202 */ /* 0x000fc60000000f00 */
[----:B------:R-:W-:Y:S01]  /*0ac0*/  VIADD R23, R10, 0xfff00000 ;  /* 0xfff000000a177836 */ /* 0x000fe20000000000 */
[----:B------:R-:W-:-:S07]  /*0ad0*/  MOV R10, 0xaf0 ;  /* 0x00000af0000a7802 */ /* 0x000fce0000000f00 */
[----:B------:R-:W-:Y:S05]  /*0ae0*/  CALL.REL.NOINC `($__internal_0_$__cuda_sm20_dblrcp_rn_slowpath_v3) ;  /* 0x0000004c00287944 */ /* 0x000fea0003c00000 */
[----:B------:R-:W-:Y:S01]  /*0af0*/  MOV R16, R20 ;  /* 0x0000001400107202 */ /* 0x000fe20000000f00 */
[----:B------:R-:W-:-:S07]  /*0b00*/  IMAD.MOV.U32 R17, RZ, RZ, R21 ;  /* 0x000000ffff117224 */ /* 0x000fce00078e0015 */
.L_x_5:
[----:B------:R-:W-:Y:S01]  /*0b10*/  UMOV UR4, 0xf0000000 ;  /* 0xf000000000047882 */ /* 0x000fe20000000000 */
[----:B------:R-:W-:Y:S01]  /*0b20*/  UMOV UR5, 0x380fffff ;  /* 0x380fffff00057882 */ /* 0x000fe20000000000 */
[----:B------:R-:W0:Y:S01]  /*0b30*/  F2F.F32.F64 R10, R16 ;  /* 0x00000010000a7310 */ /* 0x000e220000301000 */
[----:B------:R-:W-:-:S14]  /*0b40*/  DSETP.GEU.AND P0, PT, |R16|, UR4, PT ;  /* 0x0000000410007e2a */ /* 0x000fdc000bf0e200 */
[----:B0-----:R-:W-:-:S07]  /*0b50*/  @!P0 FMUL R10, R10, 1.175494350822287508e-38 ;  /* 0x008000000a0a8820 */ /* 0x001fce0000400000 */
.L_x_4:
[----:B------:R-:W-:Y:S01]  /*0b60*/  ISETP.GE.AND P0, PT, R4, 0x1, PT ;  /* 0x000000010400780c */ /* 0x000fe20003f06270 */
[----:B------:R-:W-:Y:S01]  /*0b70*/  BSSY.RECONVERGENT B2, `(.L_x_6) ;  /* 0x000009a000027945 */ /* 0x000fe20003800200 */
[----:B------:R-:W-:-:S11]  /*0b80*/  IMAD.MOV.U32 R14, RZ, RZ, RZ ;  /* 0x000000ffff0e7224 */ /* 0x000fd600078e00ff */
[----:B------:R-:W-:Y:S05]  /*0b90*/  @!P0 BRA `(.L_x_7) ;  /* 0x00000008005c8947 */ /* 0x000fea0003800000 */
[----:B------:R-:W-:Y:S01]  /*0ba0*/  IADD3 R14, PT, PT, R2, -R9, RZ ;  /* 0x80000009020e7210 */ /* 0x000fe20007ffe0ff */
[----:B------:R-:W-:Y:S01]  /*0bb0*/  BSSY.RECONVERGENT B1, `(.L_x_8) ;  /* 0x0000074000017945 */ /* 0x000fe20003800200 */
[----:B------:R-:W-:Y:S01]  /*0bc0*/  LOP3.LUT R15, R4, 0x3, RZ, 0xc0, !PT ;  /* 0x00000003040f7812 */ /* 0x000fe200078ec0ff */
[----:B------:R-:W-:Y:S01]  /*0bd0*/  IMAD.MOV.U32 R16, RZ, RZ, RZ ;  /* 0x000000ffff107224 */ /* 0x000fe200078e00ff */
[----:B------:R-:W-:Y:S01]  /*0be0*/  ISETP.GT.U32.AND P1, PT, R14, -0x4, PT ;  /* 0xfffffffc0e00780c */ /* 0x000fe20003f24070 */
[----:B------:R-:W-:-:S12]  /*0bf0*/  IMAD.MOV.U32 R14, RZ, RZ, RZ ;  /* 0x000000ffff0e7224 */ /* 0x000fd800078e00ff */
[----:B------:R-:W-:Y:S05]  /*0c00*/  @P1 BRA `(.L_x_9) ;  /* 0x0000000400b81947 */ /* 0x000fea0003800000 */
[----:B------:R-:W-:Y:S01]  /*0c10*/  BSSY.RECONVERGENT B0, `(.L_x_9) ;  /* 0x000006d000007945 */ /* 0x000fe20003800200 */
[----:B------:R-:W-:Y:S01]  /*0c20*/  MOV R14, RZ ;  /* 0x000000ff000e7202 */ /* 0x000fe20000000f00 */
[----:B------:R-:W-:Y:S01]  /*0c30*/  IMAD.MOV.U32 R17, RZ, RZ, RZ ;  /* 0x000000ffff117224 */ /* 0x000fe200078e00ff */
[----:B------:R-:W-:-:S07]  /*0c40*/  LOP3.LUT R16, R4, 0x7ffffffc, RZ, 0xc0, !PT ;  /* 0x7ffffffc04107812 */ /* 0x000fce00078ec0ff */
.L_x_21:
[----:B------:R-:W-:Y:S01]  /*0c50*/  I2FP.F32.U32 R21, R17 ;  /* 0x0000001100157245 */ /* 0x000fe20000201000 */
[----:B------:R-:W-:Y:S01]  /*0c60*/  VIADD R20, R17, 0x1 ;  /* 0x0000000111147836 */ /* 0x000fe20000000000 */
[----:B------:R-:W-:Y:S03]  /*0c70*/  BSSY.RECONVERGENT B4, `(.L_x_10) ;  /* 0x0000016000047945 */ /* 0x000fe60003800200 */
[----:B------:R-:W-:Y:S01]  /*0c80*/  FADD.FTZ R21, R24, R21 ;  /* 0x0000001518157221 */ /* 0x000fe20000010000 */
[----:B------:R-:W-:-:S03]  /*0c90*/  I2FP.F32.U32 R23, R20 ;  /* 0x0000001400177245 */ /* 0x000fc60000201000 */
[----:B------:R-:W-:Y:S02]  /*0ca0*/  FADD.FTZ R21, R21, 0.5 ;  /* 0x3f00000015157421 */ /* 0x000fe40000010000 */
[----:B------:R-:W-:Y:S02]  /*0cb0*/  FADD.FTZ R23, R24, R23 ;  /* 0x0000001718177221 */ /* 0x000fe40000010000 */
[----:B------:R-:W-:Y:S02]  /*0cc0*/  FMUL.FTZ R21, R21, R10 ;  /* 0x0000000a15157220 */ /* 0x000fe40000410000 */
[----:B------:R-:W-:-:S03]  /*0cd0*/  FADD.FTZ R23, R23, 0.5 ;  /* 0x3f00000017177421 */ /* 0x000fc60000010000 */
[----:B------:R-:W-:Y:S01]  /*0ce0*/  FSETP.GEU.FTZ.AND P1, PT, R21, RZ, PT ;  /* 0x000000ff1500720b */ /* 0x000fe20003f3e000 */
[----:B------:R-:W-:-:S12]  /*0cf0*/  FMUL.FTZ R22, R23, R10 ;  /* 0x0000000a17167220 */ /* 0x000fd80000410000 */
[----:B------:R-:W-:-:S05]  /*0d00*/  @!P1 FADD.FTZ R21, -R21, -RZ ;  /* 0x800000ff15159221 */ /* 0x000fca0000010100 */
[----:B------:R-:W-:-:S13]  /*0d10*/  FSETP.GEU.FTZ.AND P1, PT, R21, 1, PT ;  /* 0x3f8000001500780b */ /* 0x000fda0003f3e000 */
[----:B------:R-:W-:-:S05]  /*0d20*/  @!P1 MOV R20, 0x3fc00000 ;  /* 0x3fc0000000149802 */ /* 0x000fca0000000f00 */
[----:B------:R-:W-:-:S04]  /*0d30*/  @!P1 FFMA.FTZ R20, R21, R20, -2.5 ;  /* 0xc020000015149423 */ /* 0x000fc80000010014 */
[----:B------:R-:W-:-:S04]  /*0d40*/  @!P1 FMUL.FTZ R20, R21, R20 ;  /* 0x0000001415149220 */ /* 0x000fc80000410000 */
[----:B------:R-:W-:Y:S01]  /*0d50*/  @!P1 FFMA.FTZ R23, R21, R20, 1 ;  /* 0x3f80000015179423 */ /* 0x000fe20000010014 */
[----:B------:R-:W-:Y:S06]  /*0d60*/  @!P1 BRA `(.L_x_11) ;  /* 0x0000000000189947 */ /* 0x000fec0003800000 */
[----:B------:R-:W-:Y:S01]  /*0d70*/  FSETP.GEU.FTZ.AND P1, PT, R21, 2, PT ;  /* 0x400000001500780b */ /* 0x000fe20003f3e000 */
[----:B------:R-:W-:-:S12]  /*0d80*/  IMAD.MOV.U32 R23, RZ, RZ, RZ ;  /* 0x000000ffff177224 */ /* 0x000fd800078e00ff */
[----:B------:R-:W-:-:S04]  /*0d90*/  @!P1 FADD.FTZ R20, R21, -5 ;  /* 0xc0a0000015149421 */ /* 0x000fc80000010000 */
[----:B------:R-:W-:-:S04]  /*0da0*/  @!P1 FFMA.FTZ R20, R21, R20, 8 ;  /* 0x4100000015149423 */ /* 0x000fc80000010014 */
[----:B------:R-:W-:-:S04]  /*0db0*/  @!P1 FFMA.FTZ R20, R21, R20, -4 ;  /* 0xc080000015149423 */ /* 0x000fc80000010014 */
[----:B------:R-:W-:-:S07]  /*0dc0*/  @!P1 FMUL.FTZ R23, R20, -0.5 ;  /* 0xbf00000014179820 */ /* 0x000fce0000410000 */
.L_x_11:
[----:B------:R-:W-:Y:S05]  /*0dd0*/  BSYNC.RECONVERGENT B4 ;  /* 0x0000000000047941 */ /* 0x000fea0003800200 */
.L_x_10:
[----:B------:R-:W-:Y:S01]  /*0de0*/  FSETP.GEU.FTZ.AND P1, PT, R22, RZ, PT ;  /* 0x000000ff1600720b */ /* 0x000fe20003f3e000 */
[----:B------:R-:W-:Y:S01]  /*0df0*/  IMAD R20, R17, 0x2, R3 ;  /* 0x0000000211147824 */ /* 0x000fe200078e0203 */
[----:B------:R-:W-:Y:S01]  /*0e00*/  F2FP.BF16.F32.PACK_AB R21, RZ, R23 ;  /* 0x00000017ff15723e */ /* 0x000fe200000010ff */
[----:B------:R-:W-:Y:S01]  /*0e10*/  BSSY.RECONVERGENT B4, `(.L_x_12) ;  /* 0x0000012000047945 */ /* 0x000fe20003800200 */
[----:B------:R-:W-:-:S03]  /*0e20*/  FADD.FTZ R23, R23, R14 ;  /* 0x0000000e17177221 */ /* 0x000fc60000010000 */
[----:B------:R0:W-:Y:S06]  /*0e30*/  STS.U16 [R20], R21 ;  /* 0x0000001514007388 */ /* 0x0001ec0000000400 */
[----:B------:R-:W-:-:S05]  /*0e40*/  @!P1 FADD.FTZ R22, -R22, -RZ ;  /* 0x800000ff16169221 */ /* 0x000fca0000010100 */
[----:B------:R-:W-:-:S13]  /*0e50*/  FSETP.GEU.FTZ.AND P1, PT, R22, 1, PT ;  /* 0x3f8000001600780b */ /* 0x000fda0003f3e000 */
[----:B0-----:R-:W-:Y:S05]  /*0e60*/  @!P1 BRA `(.L_x_13) ;  /* 0x0000000000209947 */ /* 0x001fea0003800000 */
[----:B------:R-:W-:Y:S01]  /*0e70*/  FSETP.GEU.FTZ.AND P1, PT, R22, 2, PT ;  /* 0x400000001600780b */ /* 0x000fe20003f3e000 */
[----:B------:R-:W-:-:S12]  /*0e80*/  HFMA2 R14, -RZ, RZ, 0, 0 ;  /* 0x00000000ff0e7431 */ /* 0x000fd800000001ff */
[----:B------:R-:W-:Y:S05]  /*0e90*/  @P1 BRA `(.L_x_14) ;  /* 0x0000000000241947 */ /* 0x000fea0003800000 */
[----:B------:R-:W-:-:S04]  /*0ea0*/  FADD.FTZ R21, R22, -5 ;  /* 0xc0a0000016157421 */ /* 0x000fc80000010000 */
[----:B------:R-:W-:-:S04]  /*0eb0*/  FFMA.FTZ R21, R22, R21, 8 ;  /* 0x4100000016157423 */ /* 0x000fc80000010015 */
[----:B------:R-:W-:-:S04]  /*0ec0*/  FFMA.FTZ R21, R22, R21, -4 ;  /* 0xc080000016157423 */ /* 0x000fc80000010015 */
[----:B------:R-:W-:Y:S01]  /*0ed0*/  FMUL.FTZ R14, R21, -0.5 ;  /* 0xbf000000150e7820 */ /* 0x000fe20000410000 */
[----:B------:R-:W-:Y:S06]  /*0ee0*/  BRA `(.L_x_14) ;  /* 0x0000000000107947 */ /* 0x000fec0003800000 */
.L_x_13:
[----:B------:R-:W-:-:S04]  /*0ef0*/  IMAD.MOV.U32 R21, RZ, RZ, 0x3fc00000 ;  /* 0x3fc00000ff157424 */ /* 0x000fc800078e00ff */
[----:B------:R-:W-:-:S04]  /*0f00*/  FFMA.FTZ R21, R22, R21, -2.5 ;  /* 0xc020000016157423 */ /* 0x000fc80000010015 */
[----:B------:R-:W-:-:S04]  /*0f10*/  FMUL.FTZ R21, R22, R21 ;  /* 0x0000001516157220 */ /* 0x000fc80000410000 */
[----:B------:R-:W-:-:S07]  /*0f20*/  FFMA.FTZ R14, R22, R21, 1 ;  /* 0x3f800000160e7423 */ /* 0x000fce0000010015 */
.L_x_14:
[----:B------:R-:W-:Y:S05]  /*0f30*/  BSYNC.RECONVERGENT B4 ;  /* 0x0000000000047941 */ /* 0x000fea0003800200 */
.L_x_12:
[----:B------:R-:W-:Y:S01]  /*0f40*/  VIADD R21, R17, 0x2 ;  /* 0x0000000211157836 */ /* 0x000fe20000000000 */
[----:B------:R-:W-:Y:S01]  /*0f50*/  BSSY.RECONVERGENT B4, `(.L_x_15) ;  /* 0x0000018000047945 */ /* 0x000fe20003800200 */
[----:B------:R-:W-:-:S03]  /*0f60*/  FADD.FTZ R23, R23, R14 ;  /* 0x0000000e17177221 */ /* 0x000fc60000010000 */
[----:B------:R-:W-:-:S05]  /*0f70*/  I2FP.F32.U32 R21, R21 ;  /* 0x0000001500157245 */ /* 0x000fca0000201000 */
[----:B------:R-:W-:-:S04]  /*0f80*/  FADD.FTZ R21, R24, R21 ;  /* 0x0000001518157221 */ /* 0x000fc80000010000 */
[----:B------:R-:W-:-:S04]  /*0f90*/  FADD.FTZ R21, R21, 0.5 ;  /* 0x3f00000015157421 */ /* 0x000fc80000010000 */
[----:B------:R-:W-:Y:S01]  /*0fa0*/  FMUL.FTZ R22, R21, R10 ;  /* 0x0000000a15167220 */ /* 0x000fe20000410000 */
[----:B------:R-:W-:-:S04]  /*0fb0*/  F2FP.BF16.F32.PACK_AB R21, RZ, R14 ;  /* 0x0000000eff15723e */ /* 0x000fc800000010ff */
[----:B------:R-:W-:Y:S01]  /*0fc0*/  FSETP.GEU.FTZ.AND P1, PT, R22, RZ, PT ;  /* 0x000000ff1600720b */ /* 0x000fe20003f3e000 */
[----:B------:R0:W-:-:S12]  /*0fd0*/  STS.U16 [R20+0x2], R21 ;  /* 0x0000021514007388 */ /* 0x0001d80000000400 */
[----:B------:R-:W-:-:S05]  /*0fe0*/  @!P1 FADD.FTZ R22, -R22, -RZ ;  /* 0x800000ff16169221 */ /* 0x000fca0000010100 */
[----:B------:R-:W-:-:S13]  /*0ff0*/  FSETP.GEU.FTZ.AND P1, PT, R22, 1, PT ;  /* 0x3f8000001600780b */ /* 0x000fda0003f3e000 */
[----:B0-----:R-:W-:Y:S05]  /*1000*/  @!P1 BRA `(.L_x_16) ;  /* 0x0000000000209947 */ /* 0x001fea0003800000 */
[----:B------:R-:W-:Y:S02]  /*1010*/  FSETP.GEU.FTZ.AND P1, PT, R22, 2, PT ;  /* 0x400000001600780b */ /* 0x000fe40003f3e000 */
[----:B------:R-:W-:-:S11]  /*1020*/  MOV R14, RZ ;  /* 0x000000ff000e7202 */ /* 0x000fd60000000f00 */
[----:B------:R-:W-:Y:S05]  /*1030*/  @P1 BRA `(.L_x_17) ;  /* 0x0000000000241947 */ /* 0x000fea0003800000 */
[----:B------:R-:W-:-:S04]  /*1040*/  FADD.FTZ R21, R22, -5 ;  /* 0xc0a0000016157421 */ /* 0x000fc80000010000 */
[----:B------:R-:W-:-:S04]  /*1050*/  FFMA.FTZ R21, R22, R21, 8 ;  /* 0x4100000016157423 */ /* 0x000fc80000010015 */
[----:B------:R-:W-:-:S04]  /*1060*/  FFMA.FTZ R21, R22, R21, -4 ;  /* 0xc080000016157423 */ /* 0x000fc80000010015 */
[----:B------:R-:W-:Y:S01]  /*1070*/  FMUL.FTZ R14, R21, -0.5 ;  /* 0xbf000000150e7820 */ /* 0x000fe20000410000 */
[----:B------:R-:W-:Y:S06]  /*1080*/  BRA `(.L_x_17) ;  /* 0x0000000000107947 */ /* 0x000fec0003800000 */
.L_x_16:
[----:B------:R-:W-:-:S04]  /*1090*/  IMAD.MOV.U32 R21, RZ, RZ, 0x3fc00000 ;  /* 0x3fc00000ff157424 */ /* 0x000fc800078e00ff */
[----:B------:R-:W-:-:S04]  /*10a0*/  FFMA.FTZ R21, R22, R21, -2.5 ;  /* 0xc020000016157423 */ /* 0x000fc80000010015 */
[----:B------:R-:W-:-:S04]  /*10b0*/  FMUL.FTZ R21, R22, R21 ;  /* 0x0000001516157220 */ /* 0x000fc80000410000 */
[----:B------:R-:W-:-:S07]  /*10c0*/  FFMA.FTZ R14, R22, R21, 1 ;  /* 0x3f800000160e7423 */ /* 0x000fce0000010015 */
.L_x_17:
[----:B------:R-:W-:Y:S05]  /*10d0*/  BSYNC.RECONVERGENT B4 ;  /* 0x0000000000047941 */ /* 0x000fea0003800200 */
.L_x_15:
        /* <DEDUP_REMOVED lines=21> */
.L_x_19:
[----:B------:R-:W-:-:S04]  /*1230*/  IMAD.MOV.U32 R21, RZ, RZ, 0x3fc00000 ;  /* 0x3fc00000ff157424 */ /* 0x000fc800078e00ff */
[----:B------:R-:W-:-:S04]  /*1240*/  FFMA.FTZ R21, R22, R21, -2.5 ;  /* 0xc020000016157423 */ /* 0x000fc80000010015 */
[----:B------:R-:W-:-:S04]  /*1250*/  FMUL.FTZ R21, R22, R21 ;  /* 0x0000001516157220 */ /* 0x000fc80000410000 */
[----:B------:R-:W-:-:S07]  /*1260*/  FFMA.FTZ R14, R22, R21, 1 ;  /* 0x3f800000160e7423 */ /* 0x000fce0000010015 */
.L_x_20:
[----:B------:R-:W-:Y:S05]  /*1270*/  BSYNC.RECONVERGENT B4 ;  /* 0x0000000000047941 */ /* 0x000fea0003800200 */
.L_x_18:
[----:B------:R-:W-:Y:S01]  /*1280*/  F2FP.BF16.F32.PACK_AB R21, RZ, R14 ;  /* 0x0000000eff15723e */ /* 0x000fe200000010ff */
[----:B------:R-:W-:Y:S02]  /*1290*/  VIADD R17, R17, 0x4 ;  /* 0x0000000411117836 */ /* 0x000fe40000000000 */
[----:B------:R-:W-:Y:S02]  /*12a0*/  FADD.FTZ R14, R23, R14 ;  /* 0x0000000e170e7221 */ /* 0x000fe40000010000 */
[----:B------:R0:W-:Y:S01]  /*12b0*/  STS.U16 [R20+0x6], R21 ;  /* 0x0000061514007388 */ /* 0x0001e20000000400 */
[----:B------:R-:W-:-:S13]  /*12c0*/  ISETP.NE.AND P1, PT, R17, R16, PT ;  /* 0x000000101100720c */ /* 0x000fda0003f25270 */
[----:B0-----:R-:W-:Y:S05]  /*12d0*/  @P1 BRA `(.L_x_21) ;  /* 0xfffffff8005c1947 */ /* 0x001fea000383ffff */
[----:B------:R-:W-:Y:S05]  /*12e0*/  BSYNC.RECONVERGENT B0 ;  /* 0x0000000000007941 */ /* 0x000fea0003800200 */
.L_x_9:
[----:B------:R-:W-:Y:S05]  /*12f0*/  BSYNC.RECONVERGENT B1 ;  /* 0x0000000000017941 */ /* 0x000fea0003800200 */
.L_x_8:
[----:B------:R-:W-:-:S13]  /*1300*/  ISETP.NE.AND P1, PT, R15, RZ, PT ;  /* 0x000000ff0f00720c */ /* 0x000fda0003f25270 */
[----:B------:R-:W-:Y:S05]  /*1310*/  @!P1 BRA `(.L_x_7) ;  /* 0x00000000007c9947 */ /* 0x000fea0003800000 */
[----:B------:R-:W-:-:S07]  /*1320*/  MOV R20, RZ ;  /* 0x000000ff00147202 */ /* 0x000fce0000000f00 */
.L_x_25:
[----:B------:R-:W-:Y:S01]  /*1330*/  I2FP.F32.U32 R17, R16 ;  /* 0x0000001000117245 */ /* 0x000fe20000201000 */
[----:B------:R-:W-:Y:S04]  /*1340*/  BSSY.RECONVERGENT B0, `(.L_x_22) ;  /* 0x0000014000007945 */ /* 0x000fe80003800200 */
[----:B------:R-:W-:-:S04]  /*1350*/  FADD.FTZ R17, R24, R17 ;  /* 0x0000001118117221 */ /* 0x000fc80000010000 */
[----:B------:R-:W-:-:S04]  /*1360*/  FADD.FTZ R17, R17, 0.5 ;  /* 0x3f00000011117421 */ /* 0x000fc80000010000 */
[----:B------:R-:W-:-:S05]  /*1370*/  FMUL.FTZ R17, R17, R10 ;  /* 0x0000000a11117220 */ /* 0x000fca0000410000 */
[----:B------:R-:W-:-:S13]  /*1380*/  FSETP.GEU.FTZ.AND P1, PT, R17, RZ, PT ;  /* 0x000000ff1100720b */ /* 0x000fda0003f3e000 */
[----:B------:R-:W-:-:S05]  /*1390*/  @!P1 FADD.FTZ R17, -R17, -RZ ;  /* 0x800000ff11119221 */ /* 0x000fca0000010100 */
[----:B------:R-:W-:-:S13]  /*13a0*/  FSETP.GEU.FTZ.AND P1, PT, R17, 1, PT ;  /* 0x3f8000001100780b */ /* 0x000fda0003f3e000 */
[----:B------:R-:W-:Y:S05]  /*13b0*/  @!P1 BRA `(.L_x_23) ;  /* 0x0000000000209947 */ /* 0x000fea0003800000 */
[----:B------:R-:W-:Y:S01]  /*13c0*/  FSETP.GEU.FTZ.AND P1, PT, R17, 2, PT ;  /* 0x400000001100780b */ /* 0x000fe20003f3e000 */
[----:B------:R-:W-:-:S12]  /*13d0*/  IMAD.MOV.U32 R21, RZ, RZ, RZ ;  /* 0x000000ffff157224 */ /* 0x000fd800078e00ff */
[----:B------:R-:W-:Y:S05]  /*13e0*/  @P1 BRA `(.L_x_24) ;  /* 0x0000000000241947 */ /* 0x000fea0003800000 */
[----:B------:R-:W-:-:S04]  /*13f0*/  FADD.FTZ R22, R17, -5 ;  /* 0xc0a0000011167421 */ /* 0x000fc80000010000 */
[----:B------:R-:W-:-:S04]  /*1400*/  FFMA.FTZ R22, R17, R22, 8 ;  /* 0x4100000011167423 */ /* 0x000fc80000010016 */
[----:B------:R-:W-:-:S04]  /*1410*/  FFMA.FTZ R22, R17, R22, -4 ;  /* 0xc080000011167423 */ /* 0x000fc80000010016 */
[----:B------:R-:W-:Y:S01]  /*1420*/  FMUL.FTZ R21, R22, -0.5 ;  /* 0xbf00000016157820 */ /* 0x000fe20000410000 */
[----:B------:R-:W-:Y:S06]  /*1430*/  BRA `(.L_x_24) ;  /* 0x0000000000107947 */ /* 0x000fec0003800000 */
.L_x_23:
[----:B------:R-:W-:-:S04]  /*1440*/  IMAD.MOV.U32 R22, RZ, RZ, 0x3fc00000 ;  /* 0x3fc00000ff167424 */ /* 0x000fc800078e00ff */
[----:B------:R-:W-:-:S04]  /*1450*/  FFMA.FTZ R22, R17, R22, -2.5 ;  /* 0xc020000011167423 */ /* 0x000fc80000010016 */
[----:B------:R-:W-:-:S04]  /*1460*/  FMUL.FTZ R22, R17, R22 ;  /* 0x0000001611167220 */ /* 0x000fc80000410000 */
[----:B------:R-:W-:-:S07]  /*1470*/  FFMA.FTZ R21, R17, R22, 1 ;  /* 0x3f80000011157423 */ /* 0x000fce0000010016 */
.L_x_24:
[----:B------:R-:W-:Y:S05]  /*1480*/  BSYNC.RECONVERGENT B0 ;  /* 0x0000000000007941 */ /* 0x000fea0003800200 */
.L_x_22:
[----:B------:R-:W-:Y:S01]  /*1490*/  F2FP.BF16.F32.PACK_AB R17, RZ, R21 ;  /* 0x00000015ff11723e */ /* 0x000fe200000010ff */
[----:B------:R-:W-:Y:S01]  /*14a0*/  VIADD R20, R20, 0x1 ;  /* 0x0000000114147836 */ /* 0x000fe20000000000 */
[C---:B------:R-:W-:Y:S01]  /*14b0*/  LEA R22, R16.reuse, R3, 0x1 ;  /* 0x0000000310167211 */ /* 0x040fe200078e08ff */
[----:B------:R-:W-:Y:S01]  /*14c0*/  FADD.FTZ R14, R21, R14 ;  /* 0x0000000e150e7221 */ /* 0x000fe20000010000 */
[----:B------:R-:W-:Y:S02]  /*14d0*/  VIADD R16, R16, 0x1 ;  /* 0x0000000110107836 */ /* 0x000fe40000000000 */
[----:B------:R-:W-:Y:S01]  /*14e0*/  ISETP.NE.AND P1, PT, R20, R15, PT ;  /* 0x0000000f1400720c */ /* 0x000fe20003f25270 */
[----:B------:R0:W-:-:S12]  /*14f0*/  STS.U16 [R22], R17 ;  /* 0x0000001116007388 */ /* 0x0001d80000000400 */
[----:B0-----:R-:W-:Y:S05]  /*1500*/  @P1 BRA `(.L_x_25) ;  /* 0xfffffffc00881947 */ /* 0x001fea000383ffff */
.L_x_7:
[----:B------:R-:W-:Y:S05]  /*1510*/  BSYNC.RECONVERGENT B2 ;  /* 0x0000000000027941 */ /* 0x000fea0003800200 */
.L_x_6:
[----:B------:R-:W-:Y:S01]  /*1520*/  BSSY.RECONVERGENT B0, `(.L_x_26) ;  /* 0x000003f000007945 */ /* 0x000fe20003800200 */
[----:B------:R-:W-:-:S03]  /*1530*/  HFMA2 R16, -RZ, RZ, 0, 0 ;  /* 0x00000000ff107431 */ /* 0x000fc600000001ff */
[----:B------:R-:W-:Y:S05]  /*1540*/  @!P0 BRA `(.L_x_27) ;  /* 0x0000000000f08947 */ /* 0x000fea0003800000 */
[----:B------:R-:W-:Y:S01]  /*1550*/  IMAD.IADD R10, R2, 0x1, -R9 ;  /* 0x00000001020a7824 */ /* 0x000fe200078e0a09 */
[----:B------:R-:W-:Y:S01]  /*1560*/  BSSY.RECONVERGENT B1, `(.L_x_28) ;  /* 0x0000026000017945 */ /* 0x000fe20003800200 */
[----:B------:R-:W-:-:S03]  /*1570*/  IMAD.MOV.U32 R16, RZ, RZ, RZ ;  /* 0x000000ffff107224 */ /* 0x000fc600078e00ff */
[----:B------:R-:W-:Y:S02]  /*1580*/  ISETP.GT.U32.AND P0, PT, R10, -0x4, PT ;  /* 0xfffffffc0a00780c */ /* 0x000fe40003f04070 */
[----:B------:R-:W-:-:S11]  /*1590*/  LOP3.LUT R10, R4, 0x3, RZ, 0xc0, !PT ;  /* 0x00000003040a7812 */ /* 0x000fd600078ec0ff */
[----:B------:R-:W-:Y:S05]  /*15a0*/  @P0 BRA `(.L_x_29) ;  /* 0x0000000000840947 */ /* 0x000fea0003800000 */
[----:B------:R-:W-:Y:S02]  /*15b0*/  FSETP.NEU.FTZ.AND P1, PT, R14, RZ, PT ;  /* 0x000000ff0e00720b */ /* 0x000fe40003f3d000 */
[----:B------:R-:W-:Y:S02]  /*15c0*/  LOP3.LUT R16, R4, 0x7ffffffc, RZ, 0xc0, !PT ;  /* 0x7ffffffc04107812 */ /* 0x000fe400078ec0ff */
[----:B------:R-:W-:-:S09]  /*15d0*/  MOV R15, RZ ;  /* 0x000000ff000f7202 */ /* 0x000fd20000000f00 */
.L_x_32:
[----:B------:R-:W-:Y:S04]  /*15e0*/  BSSY.RECONVERGENT B2, `(.L_x_30) ;  /* 0x000001a000027945 */ /* 0x000fe80003800200 */
[----:B0-----:R-:W-:Y:S05]  /*15f0*/  @!P1 BRA `(.L_x_31) ;  /* 0x0000000000609947 */ /* 0x001fea0003800000 */
[----:B------:R-:W-:Y:S01]  /*1600*/  IMAD R17, R15, 0x2, R3 ;  /* 0x000000020f117824 */ /* 0x000fe200078e0203 */
[----:B------:R-:W0:Y:S04]  /*1610*/  F2F.BF16.F32 R20, R14 ;  /* 0x0000000e00147304 */ /* 0x000e280000202000 */
[----:B------:R-:W1:Y:S04]  /*1620*/  LDS.U16 R21, [R17] ;  /* 0x0000000011157984 */ /* 0x000e680000000400 */
[----:B------:R-:W2:Y:S04]  /*1630*/  LDS.U16 R24, [R17+0x6] ;  /* 0x0000060011187984 */ /* 0x000ea80000000400 */
[----:B------:R-:W3:Y:S01]  /*1640*/  LDS.U16 R22, [R17+0x2] ;  /* 0x0000020011167984 */ /* 0x000ee20000000400 */
[----:B0-----:R-:W-:-:S03]  /*1650*/  IMAD.U32 R20, R20, 0x10000, RZ ;  /* 0x0001000014147824 */ /* 0x001fc600078e00ff */
[----:B------:R-:W0:Y:S03]  /*1660*/  LDS.U16 R23, [R17+0x4] ;  /* 0x0000040011177984 */ /* 0x000e260000000400 */
[----:B------:R-:W4:Y:S01]  /*1670*/  MUFU.RCP R20, R20 ;  /* 0x0000001400147308 */ /* 0x000f220000001000 */
[----:B-1----:R-:W-:Y:S02]  /*1680*/  SHF.L.U32 R21, R21, 0x10, RZ ;  /* 0x0000001015157819 */ /* 0x002fe400000006ff */
[----:B--2---:R-:W-:-:S03]  /*1690*/  SHF.L.U32 R24, R24, 0x10, RZ ;  /* 0x0000001018187819 */ /* 0x004fc600000006ff */
[-C--:B----4-:R-:W-:Y:S01]  /*16a0*/  FMUL.FTZ R21, R21, R20.reuse ;  /* 0x0000001415157220 */ /* 0x090fe20000410000 */
[----:B---3--:R-:W-:Y:S02]  /*16b0*/  IMAD.U32 R22, R22, 0x10000, RZ ;  /* 0x0001000016167824 */ /* 0x008fe400078e00ff */
[-C--:B------:R-:W-:Y:S02]  /*16c0*/  FMUL.FTZ R24, R24, R20.reuse ;  /* 0x0000001418187220 */ /* 0x080fe40000410000 */
[----:B------:R-:W-:Y:S01]  /*16d0*/  F2FP.BF16.F32.PACK_AB R21, RZ, R21 ;  /* 0x00000015ff15723e */ /* 0x000fe200000010ff */
[----:B0-----:R-:W-:Y:S02]  /*16e0*/  IMAD.U32 R23, R23, 0x10000, RZ ;  /* 0x0001000017177824 */ /* 0x001fe400078e00ff */
[----:B------:R-:W-:Y:S01]  /*16f0*/  FMUL.FTZ R22, R22, R20 ;  /* 0x0000001416167220 */ /* 0x000fe20000410000 */
[----:B------:R-:W-:Y:S01]  /*1700*/  F2FP.BF16.F32.PACK_AB R24, RZ, R24 ;  /* 0x00000018ff18723e */ /* 0x000fe200000010ff */
[----:B------:R0:W-:Y:S01]  /*1710*/  STS.U16 [R17], R21 ;  /* 0x0000001511007388 */ /* 0x0001e20000000400 */
[----:B------:R-:W-:-:S02]  /*1720*/  FMUL.FTZ R23, R23, R20 ;  /* 0x0000001417177220 */ /* 0x000fc40000410000 */
[----:B------:R-:W-:Y:S01]  /*1730*/  F2FP.BF16.F32.PACK_AB R22, RZ, R22 ;  /* 0x00000016ff16723e */ /* 0x000fe200000010ff */
[----:B------:R0:W-:Y:S02]  /*1740*/  STS.U16 [R17+0x6], R24 ;  /* 0x0000061811007388 */ /* 0x0001e40000000400 */
[----:B------:R-:W-:Y:S02]  /*1750*/  F2FP.BF16.F32.PACK_AB R23, RZ, R23 ;  /* 0x00000017ff17723e */ /* 0x000fe400000010ff */
[----:B------:R0:W-:Y:S04]  /*1760*/  STS.U16 [R17+0x2], R22 ;  /* 0x0000021611007388 */ /* 0x0001e80000000400 */
[----:B------:R0:W-:Y:S02]  /*1770*/  STS.U16 [R17+0x4], R23 ;  /* 0x0000041711007388 */ /* 0x0001e40000000400 */
.L_x_31:
[----:B------:R-:W-:Y:S05]  /*1780*/  BSYNC.RECONVERGENT B2 ;  /* 0x0000000000027941 */ /* 0x000fea0003800200 */
.L_x_30:
[----:B------:R-:W-:-:S05]  /*1790*/  VIADD R15, R15, 0x4 ;  /* 0x000000040f0f7836 */ /* 0x000fca0000000000 */
[----:B------:R-:W-:-:S13]  /*17a0*/  ISETP.NE.AND P0, PT, R15, R16, PT ;  /* 0x000000100f00720c */ /* 0x000fda0003f05270 */
[----:B------:R-:W-:Y:S05]  /*17b0*/  @P0 BRA `(.L_x_32) ;  /* 0xfffffffc00880947 */ /* 0x000fea000383ffff */
.L_x_29:
[----:B------:R-:W-:Y:S05]  /*17c0*/  BSYNC.RECONVERGENT B1 ;  /* 0x0000000000017941 */ /* 0x000fea0003800200 */
.L_x_28:
[----:B------:R-:W-:-:S13]  /*17d0*/  ISETP.NE.AND P0, PT, R10, RZ, PT ;  /* 0x000000ff0a00720c */ /* 0x000fda0003f05270 */
[----:B------:R-:W-:Y:S05]  /*17e0*/  @!P0 BRA `(.L_x_27) ;  /* 0x0000000000488947 */ /* 0x000fea0003800000 */
[----:B------:R-:W-:Y:S01]  /*17f0*/  FSETP.NEU.FTZ.AND P1, PT, R14, RZ, PT ;  /* 0x000000ff0e00720b */ /* 0x000fe20003f3d000 */
[----:B------:R-:W-:-:S12]  /*1800*/  IMAD.MOV.U32 R15, RZ, RZ, RZ ;  /* 0x000000ffff0f7224 */ /* 0x000fd800078e00ff */
.L_x_35:
[----:B------:R-:W-:Y:S01]  /*1810*/  IADD3 R15, PT, PT, R15, 0x1, RZ ;  /* 0x000000010f0f7810 */ /* 0x000fe20007ffe0ff */
[----:B------:R-:W-:Y:S03]  /*1820*/  BSSY.RECONVERGENT B1, `(.L_x_33) ;  /* 0x000000c000017945 */ /* 0x000fe60003800200 */
[----:B------:R-:W-:Y:S01]  /*1830*/  ISETP.NE.AND P0, PT, R15, R10, PT ;  /* 0x0000000a0f00720c */ /* 0x000fe20003f05270 */
[----:B-1----:R-:W-:-:S12]  /*1840*/  @!P1 BRA `(.L_x_34) ;  /* 0x0000000000249947 */ /* 0x002fd80003800000 */
[----:B0-----:R-:W-:Y:S01]  /*1850*/  IMAD R17, R16, 0x2, R3 ;  /* 0x0000000210117824 */ /* 0x001fe200078e0203 */
[----:B------:R-:W0:Y:S04]  /*1860*/  F2F.BF16.F32 R21, R14 ;  /* 0x0000000e00157304 */ /* 0x000e280000202000 */
[----:B------:R-:W1:Y:S01]  /*1870*/  LDS.U16 R20, [R17] ;  /* 0x0000000011147984 */ /* 0x000e620000000400 */
[----:B0-----:R-:W-:-:S06]  /*1880*/  IMAD.U32 R21, R21, 0x10000, RZ ;  /* 0x0001000015157824 */ /* 0x001fcc00078e00ff */
[----:B------:R-:W0:Y:S01]  /*1890*/  MUFU.RCP R21, R21 ;  /* 0x0000001500157308 */ /* 0x000e220000001000 */
[----:B-1----:R-:W-:-:S05]  /*18a0*/  SHF.L.U32 R20, R20, 0x10, RZ ;  /* 0x0000001014147819 */ /* 0x002fca00000006ff */
[----:B0-----:R-:W-:-:S05]  /*18b0*/  FMUL.FTZ R20, R20, R21 ;  /* 0x0000001514147220 */ /* 0x001fca0000410000 */
[----:B------:R-:W-:-:S05]  /*18c0*/  F2FP.BF16.F32.PACK_AB R20, RZ, R20 ;  /* 0x00000014ff14723e */ /* 0x000fca00000010ff */
[----:B------:R1:W-:Y:S02]  /*18d0*/  STS.U16 [R17], R20 ;  /* 0x0000001411007388 */ /* 0x0003e40000000400 */
.L_x_34:
[----:B------:R-:W-:Y:S05]  /*18e0*/  BSYNC.RECONVERGENT B1 ;  /* 0x0000000000017941 */ /* 0x000fea0003800200 */
.L_x_33:
[----:B------:R-:W-:Y:S01]  /*18f0*/  VIADD R16, R16, 0x1 ;  /* 0x0000000110107836 */ /* 0x000fe20000000000 */
[----:B------:R-:W-:Y:S06]  /*1900*/  @P0 BRA `(.L_x_35) ;  /* 0xfffffffc00c00947 */ /* 0x000fec000383ffff */
.L_x_27:
[----:B------:R-:W-:Y:S05]  /*1910*/  BSYNC.RECONVERGENT B0 ;  /* 0x0000000000007941 */ /* 0x000fea0003800200 */
.L_x_26:
[----:B------:R-:W-:-:S13]  /*1920*/  ISETP.GE.AND P0, PT, R19, R16, PT ;  /* 0x000000101300720c */ /* 0x000fda0003f06270 */
[----:B------:R-:W-:Y:S05]  /*1930*/  @!P0 BRA `(.L_x_3) ;  /* 0x0000000400208947 */ /* 0x000fea0003800000 */
[----:B------:R-:W2:Y:S01]  /*1940*/  LDC R14, c[0x0][0x384] ;  /* 0x0000e100ff0e7b82 */ /* 0x000ea20000000800 */
[----:B------:R-:W-:Y:S01]  /*1950*/  IADD3 R19, PT, PT, R19, -R16, RZ ;  /* 0x8000001013137210 */ /* 0x000fe20007ffe0ff */
[----:B------:R-:W-:Y:S01]  /*1960*/  BSSY.RECONVERGENT B0, `(.L_x_36) ;  /* 0x0000022000007945 */ /* 0x000fe20003800200 */
[C---:B--2---:R-:W-:Y:S01]  /*1970*/  FADD.FTZ R10, R14.reuse, R14 ;  /* 0x0000000e0e0a7221 */ /* 0x044fe20000010000 */
[----:B------:R-:W-:-:S04]  /*1980*/  FSETP.GE.FTZ.AND P0, PT, R14, 1, PT ;  /* 0x3f8000000e00780b */ /* 0x000fc80003f16000 */
[----:B------:R-:W-:Y:S02]  /*1990*/  FSEL R10, R10, 2, P0 ;  /* 0x400000000a0a7808 */ /* 0x000fe40000000000 */
[----:B------:R-:W-:-:S04]  /*19a0*/  ISETP.GE.U32.AND P0, PT, R19, 0xf, PT ;  /* 0x0000000f1300780c */ /* 0x000fc80003f06070 */
[----:B------:R-:W2:Y:S02]  /*19b0*/  F2I.FTZ.CEIL.NTZ R10, R10 ;  /* 0x0000000a000a7305 */ /* 0x000ea4000021b100 */
[----:B--2---:R-:W-:-:S05]  /*19c0*/  LEA R15, R10, 0x1, 0x1 ;  /* 0x000000010a0f7811 */ /* 0x004fca00078e08ff */
[----:B------:R-:W-:-:S05]  /*19d0*/  IMAD.IADD R15, R15, 0x1, -R16 ;  /* 0x000000010f0f7824 */ /* 0x000fca00078e0a10 */
[----:B01----:R-:W-:-:S04]  /*19e0*/  LOP3.LUT R17, R15, 0xf, RZ, 0xc0, !PT ;  /* 0x0000000f0f117812 */ /* 0x003fc800078ec0ff */
[----:B------:R-:W-:Y:S01]  /*19f0*/  ISETP.NE.AND P1, PT, R17, RZ, PT ;  /* 0x000000ff1100720c */ /* 0x000fe20003f25270 */
[----:B------:R-:W-:-:S12]  /*1a00*/  @!P0 BRA `(.L_x_37) ;  /* 0x00000000005c8947 */ /* 0x000fd80003800000 */
[----:B------:R-:W-:Y:S01]  /*1a10*/  LOP3.LUT R19, R15, 0xfffffff0, RZ, 0xc0, !PT ;  /* 0xfffffff00f137812 */ /* 0x000fe200078ec0ff */
[----:B------:R-:W-:-:S07]  /*1a20*/  IMAD.MOV.U32 R10, RZ, RZ, RZ ;  /* 0x000000ffff0a7224 */ /* 0x000fce00078e00ff */
.L_x_38:
[----:B0-----:R-:W-:Y:S01]  /*1a30*/  IMAD R14, R16, 0x2, R3 ;  /* 0x00000002100e7824 */ /* 0x001fe200078e0203 */
[----:B------:R-:W-:Y:S01]  /*1a40*/  IADD3 R10, PT, PT, R10, 0x10, RZ ;  /* 0x000000100a0a7810 */ /* 0x000fe20007ffe0ff */
[----:B------:R-:W-:-:S03]  /*1a50*/  VIADD R16, R16, 0x10 ;  /* 0x0000001010107836 */ /* 0x000fc60000000000 */
[----:B------:R0:W-:Y:S01]  /*1a60*/  STS.U16 [R14], RZ ;  /* 0x000000ff0e007388 */ /* 0x0001e20000000400 */
[----:B------:R-:W-:-:S03]  /*1a70*/  ISETP.NE.AND P0, PT, R10, R19, PT ;  /* 0x000000130a00720c */ /* 0x000fc60003f05270 */
[----:B------:R0:W-:Y:S04]  /*1a80*/  STS.U16 [R14+0x2], RZ ;  /* 0x000002ff0e007388 */ /* 0x0001e80000000400 */
        /* <DEDUP_REMOVED lines=13> */
[----:B------:R0:W-:Y:S01]  /*1b60*/  STS.U16 [R14+0x1e], RZ ;  /* 0x00001eff0e007388 */ /* 0x0001e20000000400 */
[----:B------:R-:W-:Y:S05]  /*1b70*/  @P0 BRA `(.L_x_38) ;  /* 0xfffffffc00ac0947 */ /* 0x000fea000383ffff */
.L_x_37:
[----:B------:R-:W-:Y:S05]  /*1b80*/  BSYNC.RECONVERGENT B0 ;  /* 0x0000000000007941 */ /* 0x000fea0003800200 */
.L_x_36:
[----:B------:R-:W-:Y:S05]  /*1b90*/  @!P1 BRA `(.L_x_3) ;  /* 0x0000000000889947 */ /* 0x000fea0003800000 */
[----:B------:R-:W-:Y:S01]  /*1ba0*/  ISETP.GE.U32.AND P0, PT, R17, 0x8, PT ;  /* 0x000000081100780c */ /* 0x000fe20003f06070 */
[----:B------:R-:W-:Y:S01]  /*1bb0*/  BSSY.RECONVERGENT B0, `(.L_x_39) ;  /* 0x000000e000007945 */ /* 0x000fe20003800200 */
[----:B0-----:R-:W-:-:S04]  /*1bc0*/  LOP3.LUT R14, R15, 0x7, RZ, 0xc0, !PT ;  /* 0x000000070f0e7812 */ /* 0x001fc800078ec0ff */
[----:B------:R-:W-:-:S07]  /*1bd0*/  ISETP.NE.AND P1, PT, R14, RZ, PT ;  /* 0x000000ff0e00720c */ /* 0x000fce0003f25270 */
[----:B------:R-:W-:Y:S06]  /*1be0*/  @!P0 BRA `(.L_x_40) ;  /* 0x0000000000288947 */ /* 0x000fec0003800000 */
[C---:B------:R-:W-:Y:S01]  /*1bf0*/  IMAD R10, R16.reuse, 0x2, R3 ;  /* 0x00000002100a7824 */ /* 0x040fe200078e0203 */
[----:B------:R-:W-:-:S04]  /*1c00*/  IADD3 R16, PT, PT, R16, 0x8, RZ ;  /* 0x0000000810107810 */ /* 0x000fc80007ffe0ff */
[----:B------:R0:W-:Y:S04]  /*1c10*/  STS.U16 [R10], RZ ;  /* 0x000000ff0a007388 */ /* 0x0001e80000000400 */
[----:B------:R0:W-:Y:S04]  /*1c20*/  STS.U16 [R10+0x2], RZ ;  /* 0x000002ff0a007388 */ /* 0x0001e80000000400 */
[----:B------:R0:W-:Y:S04]  /*1c30*/  STS.U16 [R10+0x4], RZ ;  /* 0x000004ff0a007388 */ /* 0x0001e80000000400 */
[----:B------:R0:W-:Y:S04]  /*1c40*/  STS.U16 [R10+0x6], RZ ;  /* 0x000006ff0a007388 */ /* 0x0001e80000000400 */
[----:B------:R0:W-:Y:S04]  /*1c50*/  STS.U16 [R10+0x8], RZ ;  /* 0x000008ff0a007388 */ /* 0x0001e80000000400 */
[----:B------:R0:W-:Y:S04]  /*1c60*/  STS.U16 [R10+0xa], RZ ;  /* 0x00000aff0a007388 */ /* 0x0001e80000000400 */
[----:B------:R0:W-:Y:S04]  /*1c70*/  STS.U16 [R10+0xc], RZ ;  /* 0x00000cff0a007388 */ /* 0x0001e80000000400 */
[----:B------:R0:W-:Y:S02]  /*1c80*/  STS.U16 [R10+0xe], RZ ;  /* 0x00000eff0a007388 */ /* 0x0001e40000000400 */
.L_x_40:
[----:B------:R-:W-:Y:S05]  /*1c90*/  BSYNC.RECONVERGENT B0 ;  /* 0x0000000000007941 */ /* 0x000fea0003800200 */
.L_x_39:
[----:B------:R-:W-:Y:S05]  /*1ca0*/  @!P1 BRA `(.L_x_3) ;  /* 0x0000000000449947 */ /* 0x000fea0003800000 */
[----:B------:R-:W-:Y:S02]  /*1cb0*/  ISETP.GE.U32.AND P0, PT, R14, 0x4, PT ;  /* 0x000000040e00780c */ /* 0x000fe40003f06070 */
[----:B------:R-:W-:-:S04]  /*1cc0*/  LOP3.LUT R15, R15, 0x3, RZ, 0xc0, !PT ;  /* 0x000000030f0f7812 */ /* 0x000fc800078ec0ff */
[----:B------:R-:W-:-:S07]  /*1cd0*/  ISETP.NE.AND P1, PT, R15, RZ, PT ;  /* 0x000000ff0f00720c */ /* 0x000fce0003f25270 */
[C---:B0-----:R-:W-:Y:S02]  /*1ce0*/  @P0 IMAD R10, R16.reuse, 0x2, R3 ;  /* 0x00000002100a0824 */ /* 0x041fe400078e0203 */
[----:B------:R-:W-:-:S03]  /*1cf0*/  @P0 VIADD R16, R16, 0x4 ;  /* 0x0000000410100836 */ /* 0x000fc60000000000 */
[----:B------:R2:W-:Y:S04]  /*1d00*/  @P0 STS.U16 [R10], RZ ;  /* 0x000000ff0a000388 */ /* 0x0005e80000000400 */
[----:B------:R2:W-:Y:S04]  /*1d10*/  @P0 STS.U16 [R10+0x2], RZ ;  /* 0x000002ff0a000388 */ /* 0x0005e80000000400 */
[----:B------:R2:W-:Y:S04]  /*1d20*/  @P0 STS.U16 [R10+0x4], RZ ;  /* 0x000004ff0a000388 */ /* 0x0005e80000000400 */
[----:B------:R2:W-:Y:S01]  /*1d30*/  @P0 STS.U16 [R10+0x6], RZ ;  /* 0x000006ff0a000388 */ /* 0x0005e20000000400 */
[----:B------:R-:W-:Y:S05]  /*1d40*/  @!P1 BRA `(.L_x_3) ;  /* 0x00000000001c9947 */ /* 0x000fea0003800000 */
[----:B--2---:R-:W-:-:S07]  /*1d50*/  HFMA2 R10, -RZ, RZ, 0, 0 ;  /* 0x00000000ff0a7431 */ /* 0x004fce00000001ff */
.L_x_41:
[C---:B------:R-:W-:Y:S01]  /*1d60*/  IMAD R14, R16.reuse, 0x2, R3 ;  /* 0x00000002100e7824 */ /* 0x040fe200078e0203 */
[----:B------:R-:W-:Y:S01]  /*1d70*/  IADD3 R16, PT, PT, R16, 0x1, RZ ;  /* 0x0000000110107810 */ /* 0x000fe20007ffe0ff */
[----:B------:R-:W-:-:S03]  /*1d80*/  VIADD R10, R10, 0x1 ;  /* 0x000000010a0a7836 */ /* 0x000fc60000000000 */
[----:B------:R3:W-:Y:S02]  /*1d90*/  STS.U16 [R14], RZ ;  /* 0x000000ff0e007388 */ /* 0x0007e40000000400 */
[----:B------:R-:W-:-:S13]  /*1da0*/  ISETP.NE.AND P0, PT, R10, R15, PT ;  /* 0x0000000f0a00720c */ /* 0x000fda0003f05270 */
[----:B---3--:R-:W-:Y:S05]  /*1db0*/  @P0 BRA `(.L_x_41) ;  /* 0xfffffffc00e80947 */ /* 0x008fea000383ffff */
.L_x_3:
[----:B------:R-:W-:Y:S05]  /*1dc0*/  BSYNC.RECONVERGENT B3 ;  /* 0x0000000000037941 */ /* 0x000fea0003800200 */
.L_x_2:
[----:B------:R-:W3:Y:S01]  /*1dd0*/  S2UR UR5, SR_CgaCtaId ;  /* 0x00000000000579c3 */ /* 0x000ee20000008800 */
[----:B------:R-:W-:Y:S01]  /*1de0*/  ISETP.NE.AND P0, PT, R6, RZ, PT ;  /* 0x000000ff0600720c */ /* 0x000fe20003f05270 */
[----:B------:R-:W-:Y:S01]  /*1df0*/  UMOV UR4, 0x400 ;  /* 0x0000040000047882 */ /* 0x000fe20000000000 */
[----:B------:R-:W-:Y:S01]  /*1e00*/  BSSY.RECONVERGENT B2, `(.L_x_42) ;  /* 0x0000143000027945 */ /* 0x000fe20003800200 */
[----:B---3--:R-:W-:-:S06]  /*1e10*/  ULEA UR4, UR5, UR4, 0x18 ;  /* 0x0000000405047291 */ /* 0x008fcc000f8ec0ff */
[----:B------:R-:W-:-:S04]  /*1e20*/  LEA R6, R12, UR4, 0x1 ;  /* 0x000000040c067c11 */ /* 0x000fc8000f8e08ff */
[----:B------:R-:W-:Y:S05]  /*1e30*/  @P0 BRA `(.L_x_43) ;  /* 0x0000001000fc0947 */ /* 0x000fea0003800000 */
[----:B0-----:R-:W0:Y:S01]  /*1e40*/  LDC R14, c[0x0][0x380] ;  /* 0x0000e000ff0e7b82 */ /* 0x001e220000000800 */
[----:B------:R-:W-:Y:S01]  /*1e50*/  I2FP.F32.U32 R12, R0 ;  /* 0x00000000000c7245 */ /* 0x000fe20000201000 */
[----:B--2---:R-:W-:Y:S01]  /*1e60*/  IMAD.MOV.U32 R10, RZ, RZ, 0x3f800000 ;  /* 0x3f800000ff0a7424 */ /* 0x004fe200078e00ff */
[----:B0-----:R-:W-:-:S03]  /*1e70*/  FSETP.GE.FTZ.AND P0, PT, R14, 1, PT ;  /* 0x3f8000000e00780b */ /* 0x001fc60003f16000 */
[----:B------:R-:W-:-:S10]  /*1e80*/  FFMA.FTZ R7, -R7, R14, R12 ;  /* 0x0000000e07077223 */ /* 0x000fd4000001010c */
[----:B------:R-:W-:Y:S05]  /*1e90*/  @!P0 BRA `(.L_x_44) ;  /* 0x0000000000508947 */ /* 0x000fea0003800000 */
[----:B------:R-:W-:-:S06]  /*1ea0*/  FMUL.FTZ R14, R14, 1 ;  /* 0x3f8000000e0e7820 */ /* 0x000fcc0000410000 */
[----:B------:R-:W1:Y:S08]  /*1eb0*/  F2F.F64.F32 R14, R14 ;  /* 0x0000000e000e7310 */ /* 0x000e700000201800 */
[----:B-1----:R-:W0:Y:S01]  /*1ec0*/  MUFU.RCP64H R17, R15 ;  /* 0x0000000f00117308 */ /* 0x002e220000001800 */
        /* <DEDUP_REMOVED lines=8> */
[----:B------:R-:W-:-:S04]  /*1f50*/  LOP3.LUT R10, R15, 0x7fffffff, RZ, 0xc0, !PT ;  /* 0x7fffffff0f0a7812 */ /* 0x000fc800078ec0ff */
[----:B------:R-:W-:Y:S02]  /*1f60*/  IADD3 R23, PT, PT, R10, -0x100000, RZ ;  /* 0xfff000000a177810 */ /* 0x000fe40007ffe0ff */
[----:B------:R-:W-:-:S07]  /*1f70*/  MOV R10, 0x1f90 ;  /* 0x00001f90000a7802 */ /* 0x000fce0000000f00 */
[----:B------:R-:W-:Y:S05]  /*1f80*/  CALL.REL.NOINC `($__internal_0_$__cuda_sm20_dblrcp_rn_slowpath_v3) ;  /* 0x0000003800007944 */ /* 0x000fea0003c00000 */
.L_x_45:
[----:B------:R-:W-:Y:S01]  /*1f90*/  UMOV UR4, 0xf0000000 ;  /* 0xf000000000047882 */ /* 0x000fe20000000000 */
[----:B------:R-:W-:Y:S01]  /*1fa0*/  UMOV UR5, 0x380fffff ;  /* 0x380fffff00057882 */ /* 0x000fe20000000000 */
[----:B------:R-:W0:Y:S01]  /*1fb0*/  F2F.F32.F64 R10, R20 ;  /* 0x00000014000a7310 */ /* 0x000e220000301000 */
[----:B------:R-:W-:-:S14]  /*1fc0*/  DSETP.GEU.AND P0, PT, |R20|, UR4, PT ;  /* 0x0000000414007e2a */ /* 0x000fdc000bf0e200 */
[----:B0-----:R-:W-:-:S07]  /*1fd0*/  @!P0 FMUL R10, R10, 1.175494350822287508e-38 ;  /* 0x008000000a0a8820 */ /* 0x001fce0000400000 */
.L_x_44:
[----:B------:R-:W-:Y:S01]  /*1fe0*/  ISETP.GE.AND P0, PT, R5, 0x1, PT ;  /* 0x000000010500780c */ /* 0x000fe20003f06270 */
[----:B------:R-:W-:Y:S01]  /*1ff0*/  BSSY.RECONVERGENT B1, `(.L_x_46) ;  /* 0x0000098000017945 */ /* 0x000fe20003800200 */
[----:B------:R-:W-:-:S11]  /*2000*/  IMAD.MOV.U32 R12, RZ, RZ, RZ ;  /* 0x000000ffff0c7224 */ /* 0x000fd600078e00ff */
[----:B------:R-:W-:Y:S05]  /*2010*/  @!P0 BRA `(.L_x_47) ;  /* 0x0000000800548947 */ /* 0x000fea0003800000 */
[----:B------:R-:W-:Y:S01]  /*2020*/  IMAD.IADD R12, R0, 0x1, -R13 ;  /* 0x00000001000c7824 */ /* 0x000fe200078e0a0d */
[----:B------:R-:W-:Y:S01]  /*2030*/  BSSY.RECONVERGENT B0, `(.L_x_48) ;  /* 0x0000072000007945 */ /* 0x000fe20003800200 */
[----:B------:R-:W-:Y:S01]  /*2040*/  LOP3.LUT R14, R5, 0x3, RZ, 0xc0, !PT ;  /* 0x00000003050e7812 */ /* 0x000fe200078ec0ff */
[----:B------:R-:W-:Y:S02]  /*2050*/  IMAD.MOV.U32 R15, RZ, RZ, RZ ;  /* 0x000000ffff0f7224 */ /* 0x000fe400078e00ff */
[----:B------:R-:W-:Y:S02]  /*2060*/  ISETP.GT.U32.AND P0, PT, R12, -0x4, PT ;  /* 0xfffffffc0c00780c */ /* 0x000fe40003f04070 */
[----:B------:R-:W-:-:S11]  /*2070*/  MOV R12, RZ ;  /* 0x000000ff000c7202 */ /* 0x000fd60000000f00 */
[----:B------:R-:W-:Y:S05]  /*2080*/  @P0 BRA `(.L_x_49) ;  /* 0x0000000400b00947 */ /* 0x000fea0003800000 */
[----:B------:R-:W-:Y:S01]  /*2090*/  HFMA2 R16, -RZ, RZ, 0, 0 ;  /* 0x00000000ff107431 */ /* 0x000fe200000001ff */
[----:B------:R-:W-:Y:S01]  /*20a0*/  LOP3.LUT R15, R5, 0x7ffffffc, RZ, 0xc0, !PT ;  /* 0x7ffffffc050f7812 */ /* 0x000fe200078ec0ff */
[----:B------:R-:W-:-:S07]  /*20b0*/  IMAD.MOV.U32 R12, RZ, RZ, RZ ;  /* 0x000000ffff0c7224 */ /* 0x000fce00078e00ff */
.L_x_61:
[----:B-1----:R-:W-:Y:S01]  /*20c0*/  I2FP.F32.U32 R20, R16 ;  /* 0x0000001000147245 */ /* 0x002fe20000201000 */
[----:B------:R-:W-:Y:S01]  /*20d0*/  VIADD R19, R16, 0x1 ;  /* 0x0000000110137836 */ /* 0x000fe20000000000 */
[----:B------:R-:W-:Y:S03]  /*20e0*/  BSSY.RECONVERGENT B3, `(.L_x_50) ;  /* 0x0000016000037945 */ /* 0x000fe60003800200 */
[----:B------:R-:W-:-:S04]  /*20f0*/  FADD.FTZ R20, R7, R20 ;  /* 0x0000001407147221 */ /* 0x000fc80000010000 */
[----:B------:R-:W-:Y:S01]  /*2100*/  FADD.FTZ R17, R20, 0.5 ;  /* 0x3f00000014117421 */ /* 0x000fe20000010000 */
[----:B------:R-:W-:-:S03]  /*2110*/  I2FP.F32.U32 R20, R19 ;  /* 0x0000001300147245 */ /* 0x000fc60000201000 */
[----:B------:R-:W-:Y:S02]  /*2120*/  FMUL.FTZ R17, R17, R10 ;  /* 0x0000000a11117220 */ /* 0x000fe40000410000 */
[----:B------:R-:W-:-:S03]  /*2130*/  FADD.FTZ R19, R7, R20 ;  /* 0x0000001407137221 */ /* 0x000fc60000010000 */
[----:B------:R-:W-:Y:S01]  /*2140*/  FSETP.GEU.FTZ.AND P0, PT, R17, RZ, PT ;  /* 0x000000ff1100720b */ /* 0x000fe20003f1e000 */
[----:B------:R-:W-:-:S04]  /*2150*/  FADD.FTZ R19, R19, 0.5 ;  /* 0x3f00000013137421 */ /* 0x000fc80000010000 */
[----:B------:R-:W-:-:S08]  /*2160*/  FMUL.FTZ R21, R19, R10 ;  /* 0x0000000a13157220 */ /* 0x000fd00000410000 */
[----:B------:R-:W-:-:S05]  /*2170*/  @!P0 FADD.FTZ R17, -R17, -RZ ;  /* 0x800000ff11118221 */ /* 0x000fca0000010100 */
[----:B------:R-:W-:-:S13]  /*2180*/  FSETP.GEU.FTZ.AND P0, PT, R17, 1, PT ;  /* 0x3f8000001100780b */ /* 0x000fda0003f1e000 */
[----:B------:R-:W-:-:S04]  /*2190*/  @!P0 IMAD.MOV.U32 R22, RZ, RZ, 0x3fc00000 ;  /* 0x3fc00000ff168424 */ /* 0x000fc800078e00ff */
[----:B------:R-:W-:-:S04]  /*21a0*/  @!P0 FFMA.FTZ R20, R17, R22, -2.5 ;  /* 0xc020000011148423 */ /* 0x000fc80000010016 */
[----:B------:R-:W-:-:S04]  /*21b0*/  @!P0 FMUL.FTZ R20, R17, R20 ;  /* 0x0000001411148220 */ /* 0x000fc80000410000 */
[----:B------:R-:W-:Y:S01]  /*21c0*/  @!P0 FFMA.FTZ R19, R17, R20, 1 ;  /* 0x3f80000011138423 */ /* 0x000fe20000010014 */
[----:B------:R-:W-:Y:S06]  /*21d0*/  @!P0 BRA `(.L_x_51) ;  /* 0x0000000000188947 */ /* 0x000fec0003800000 */
[----:B------:R-:W-:Y:S02]  /*21e0*/  FSETP.GEU.FTZ.AND P0, PT, R17, 2, PT ;  /* 0x400000001100780b */ /* 0x000fe40003f1e000 */
[----:B------:R-:W-:-:S11]  /*21f0*/  MOV R19, RZ ;  /* 0x000000ff00137202 */ /* 0x000fd60000000f00 */
[----:B------:R-:W-:-:S04]  /*2200*/  @!P0 FADD.FTZ R20, R17, -5 ;  /* 0xc0a0000011148421 */ /* 0x000fc80000010000 */
[----:B------:R-:W-:-:S04]  /*2210*/  @!P0 FFMA.FTZ R20, R17, R20, 8 ;  /* 0x4100000011148423 */ /* 0x000fc80000010014 */
[----:B------:R-:W-:-:S04]  /*2220*/  @!P0 FFMA.FTZ R20, R17, R20, -4 ;  /* 0xc080000011148423 */ /* 0x000fc80000010014 */
[----:B------:R-:W-:-:S07]  /*2230*/  @!P0 FMUL.FTZ R19, R20, -0.5 ;  /* 0xbf00000014138820 */ /* 0x000fce0000410000 */
.L_x_51:
[----:B------:R-:W-:Y:S05]  /*2240*/  BSYNC.RECONVERGENT B3 ;  /* 0x0000000000037941 */ /* 0x000fea0003800200 */
.L_x_50:
        /* <DEDUP_REMOVED lines=17> */
.L_x_53:
[----:B------:R-:W-:-:S05]  /*2360*/  HFMA2 R12, -RZ, RZ, 1.9375, 0 ;  /* 0x3fc00000ff0c7431 */ /* 0x000fca00000001ff */
[----:B------:R-:W-:-:S04]  /*2370*/  FFMA.FTZ R12, R21, R12, -2.5 ;  /* 0xc0200000150c7423 */ /* 0x000fc8000001000c */
[----:B------:R-:W-:-:S04]  /*2380*/  FMUL.FTZ R12, R21, R12 ;  /* 0x0000000c150c7220 */ /* 0x000fc80000410000 */
[----:B------:R-:W-:-:S07]  /*2390*/  FFMA.FTZ R12, R21, R12, 1 ;  /* 0x3f800000150c7423 */ /* 0x000fce000001000c */
.L_x_54:
[----:B------:R-:W-:Y:S05]  /*23a0*/  BSYNC.RECONVERGENT B3 ;  /* 0x0000000000037941 */ /* 0x000fea0003800200 */
.L_x_52:
        /* <DEDUP_REMOVED lines=21> */
.L_x_56:
[----:B------:R-:W-:-:S05]  /*2500*/  MOV R19, 0x3fc00000 ;  /* 0x3fc0000000137802 */ /* 0x000fca0000000f00 */
[----:B------:R-:W-:-:S04]  /*2510*/  FFMA.FTZ R19, R20, R19, -2.5 ;  /* 0xc020000014137423 */ /* 0x000fc80000010013 */
[----:B------:R-:W-:-:S04]  /*2520*/  FMUL.FTZ R19, R20, R19 ;  /* 0x0000001314137220 */ /* 0x000fc80000410000 */
[----:B------:R-:W-:-:S07]  /*2530*/  FFMA.FTZ R12, R20, R19, 1 ;  /* 0x3f800000140c7423 */ /* 0x000fce0000010013 */
.L_x_57:
[----:B------:R-:W-:Y:S05]  /*2540*/  BSYNC.RECONVERGENT B3 ;  /* 0x0000000000037941 */ /* 0x000fea0003800200 */
.L_x_55:
        /* <DEDUP_REMOVED lines=21> */
.L_x_59:
[----:B------:R-:W-:-:S05]  /*26a0*/  HFMA2 R19, -RZ, RZ, 1.9375, 0 ;  /* 0x3fc00000ff137431 */ /* 0x000fca00000001ff */
[----:B------:R-:W-:-:S04]  /*26b0*/  FFMA.FTZ R19, R20, R19, -2.5 ;  /* 0xc020000014137423 */ /* 0x000fc80000010013 */
[----:B------:R-:W-:-:S04]  /*26c0*/  FMUL.FTZ R19, R20, R19 ;  /* 0x0000001314137220 */ /* 0x000fc80000410000 */
[----:B------:R-:W-:-:S07]  /*26d0*/  FFMA.FTZ R12, R20, R19, 1 ;  /* 0x3f800000140c7423 */ /* 0x000fce0000010013 */
.L_x_60:
[----:B------:R-:W-:Y:S05]  /*26e0*/  BSYNC.RECONVERGENT B3 ;  /* 0x0000000000037941 */ /* 0x000fea0003800200 */
.L_x_58:
[----:B------:R-:W-:Y:S01]  /*26f0*/  F2FP.BF16.F32.PACK_AB R19, RZ, R12 ;  /* 0x0000000cff13723e */ /* 0x000fe200000010ff */
[----:B------:R-:W-:Y:S02]  /*2700*/  VIADD R16, R16, 0x4 ;  /* 0x0000000410107836 */ /* 0x000fe40000000000 */
[----:B------:R-:W-:Y:S02]  /*2710*/  FADD.FTZ R12, R23, R12 ;  /* 0x0000000c170c7221 */ /* 0x000fe40000010000 */
[----:B------:R0:W-:Y:S01]  /*2720*/  STS.U16 [R17+0x6], R19 ;  /* 0x0000061311007388 */ /* 0x0001e20000000400 */
[----:B------:R-:W-:-:S13]  /*2730*/  ISETP.NE.AND P0, PT, R16, R15, PT ;  /* 0x0000000f1000720c */ /* 0x000fda0003f05270 */
[----:B0-----:R-:W-:Y:S05]  /*2740*/  @P0 BRA `(.L_x_61) ;  /* 0xfffffff8005c0947 */ /* 0x001fea000383ffff */
.L_x_49:
[----:B------:R-:W-:Y:S05]  /*2750*/  BSYNC.RECONVERGENT B0 ;  /* 0x0000000000007941 */ /* 0x000fea0003800200 */
.L_x_48:
[----:B------:R-:W-:-:S13]  /*2760*/  ISETP.NE.AND P0, PT, R14, RZ, PT ;  /* 0x000000ff0e00720c */ /* 0x000fda0003f05270 */
[----:B------:R-:W-:Y:S05]  /*2770*/  @!P0 BRA `(.L_x_47) ;  /* 0x00000000007c8947 */ /* 0x000fea0003800000 */
[----:B-1----:R-:W-:-:S07]  /*2780*/  IMAD.MOV.U32 R17, RZ, RZ, RZ ;  /* 0x000000ffff117224 */ /* 0x002fce00078e00ff */
.L_x_65:
        /* <DEDUP_REMOVED lines=17> */
.L_x_63:
[----:B------:R-:W-:-:S04]  /*28a0*/  IMAD.MOV.U32 R16, RZ, RZ, 0x3fc00000 ;  /* 0x3fc00000ff107424 */ /* 0x000fc800078e00ff */
[----:B------:R-:W-:-:S04]  /*28b0*/  FFMA.FTZ R16, R19, R16, -2.5 ;  /* 0xc020000013107423 */ /* 0x000fc80000010010 */
[----:B------:R-:W-:-:S04]  /*28c0*/  FMUL.FTZ R16, R19, R16 ;  /* 0x0000001013107220 */ /* 0x000fc80000410000 */
[----:B------:R-:W-:-:S07]  /*28d0*/  FFMA.FTZ R21, R19, R16, 1 ;  /* 0x3f80000013157423 */ /* 0x000fce0000010010 */
.L_x_64:
[----:B------:R-:W-:Y:S05]  /*28e0*/  BSYNC.RECONVERGENT B0 ;  /* 0x0000000000007941 */ /* 0x000fea0003800200 */
.L_x_62:
[----:B------:R-:W-:Y:S01]  /*28f0*/  F2FP.BF16.F32.PACK_AB R16, RZ, R21 ;  /* 0x00000015ff10723e */ /* 0x000fe200000010ff */
[----:B------:R-:W-:Y:S01]  /*2900*/  IMAD R19, R15, 0x2, R6 ;  /* 0x000000020f137824 */ /* 0x000fe200078e0206 */
[----:B------:R-:W-:Y:S01]  /*2910*/  IADD3 R17, PT, PT, R17, 0x1, RZ ;  /* 0x0000000111117810 */ /* 0x000fe20007ffe0ff */
[----:B------:R-:W-:Y:S01]  /*2920*/  FADD.FTZ R12, R21, R12 ;  /* 0x0000000c150c7221 */ /* 0x000fe20000010000 */
[----:B------:R-:W-:Y:S02]  /*2930*/  VIADD R15, R15, 0x1 ;  /* 0x000000010f0f7836 */ /* 0x000fe40000000000 */
[----:B------:R0:W-:Y:S01]  /*2940*/  STS.U16 [R19], R16 ;  /* 0x0000001013007388 */ /* 0x0001e20000000400 */
[----:B------:R-:W-:-:S13]  /*2950*/  ISETP.NE.AND P0, PT, R17, R14, PT ;  /* 0x0000000e1100720c */ /* 0x000fda0003f05270 */
[----:B0-----:R-:W-:Y:S05]  /*2960*/  @P0 BRA `(.L_x_65) ;  /* 0xfffffffc00880947 */ /* 0x001fea000383ffff */
.L_x_47:
[----:B------:R-:W-:Y:S05]  /*2970*/  BSYNC.RECONVERGENT B1 ;  /* 0x0000000000017941 */ /* 0x000fea0003800200 */
.L_x_46:
        /* <DEDUP_REMOVED lines=8> */
[----:B------:R-:W-:-:S13]  /*2a00*/  ISETP.GT.U32.AND P0, PT, R13, -0x4, PT ;  /* 0xfffffffc0d00780c */ /* 0x000fda0003f04070 */
[----:B------:R-:W-:Y:S05]  /*2a10*/  @P0 BRA `(.L_x_69) ;  /* 0x0000000000840947 */ /* 0x000fea0003800000 */
[----:B------:R-:W-:Y:S01]  /*2a20*/  FSETP.NEU.FTZ.AND P1, PT, R12, RZ, PT ;  /* 0x000000ff0c00720b */ /* 0x000fe20003f3d000 */
[----:B------:R-:W-:Y:S01]  /*2a30*/  IMAD.MOV.U32 R13, RZ, RZ, RZ ;  /* 0x000000ffff0d7224 */ /* 0x000fe200078e00ff */
[----:B------:R-:W-:-:S11]  /*2a40*/  LOP3.LUT R7, R5, 0x7ffffffc, RZ, 0xc0, !PT ;  /* 0x7ffffffc05077812 */ /* 0x000fd600078ec0ff */
.L_x_72:
[----:B------:R-:W-:Y:S04]  /*2a50*/  BSSY.RECONVERGENT B3, `(.L_x_70) ;  /* 0x000001a000037945 */ /* 0x000fe80003800200 */
[----:B0-----:R-:W-:Y:S05]  /*2a60*/  @!P1 BRA `(.L_x_71) ;  /* 0x0000000000609947 */ /* 0x001fea0003800000 */
[----:B------:R-:W-:Y:S01]  /*2a70*/  LEA R14, R13, R6, 0x1 ;  /* 0x000000060d0e7211 */ /* 0x000fe200078e08ff */
[----:B------:R-:W0:Y:S04]  /*2a80*/  F2F.BF16.F32 R15, R12 ;  /* 0x0000000c000f7304 */ /* 0x000e280000202000 */
[----:B-1----:R-:W1:Y:S04]  /*2a90*/  LDS.U16 R17, [R14+0x2] ;  /* 0x000002000e117984 */ /* 0x002e680000000400 */
[----:B------:R-:W2:Y:S04]  /*2aa0*/  LDS.U16 R16, [R14] ;  /* 0x000000000e107984 */ /* 0x000ea80000000400 */
[----:B------:R-:W3:Y:S01]  /*2ab0*/  LDS.U16 R19, [R14+0x4] ;  /* 0x000004000e137984 */ /* 0x000ee20000000400 */
[----:B0-----:R-:W-:-:S03]  /*2ac0*/  IMAD.U32 R15, R15, 0x10000, RZ ;  /* 0x000100000f0f7824 */ /* 0x001fc600078e00ff */
[----:B------:R-:W0:Y:S03]  /*2ad0*/  LDS.U16 R20, [R14+0x6] ;  /* 0x000006000e147984 */ /* 0x000e260000000400 */
[----:B------:R-:W4:Y:S01]  /*2ae0*/  MUFU.RCP R15, R15 ;  /* 0x0000000f000f7308 */ /* 0x000f220000001000 */
[----:B-1----:R-:W-:Y:S01]  /*2af0*/  SHF.L.U32 R17, R17, 0x10, RZ ;  /* 0x0000001011117819 */ /* 0x002fe200000006ff */
[----:B--2---:R-:W-:-:S04]  /*2b00*/  IMAD.U32 R16, R16, 0x10000, RZ ;  /* 0x0001000010107824 */ /* 0x004fc800078e00ff */
[-C--:B----4-:R-:W-:Y:S01]  /*2b10*/  FMUL.FTZ R17, R17, R15.reuse ;  /* 0x0000000f11117220 */ /* 0x090fe20000410000 */
[----:B---3--:R-:W-:Y:S02]  /*2b20*/  IMAD.U32 R19, R19, 0x10000, RZ ;  /* 0x0001000013137824 */ /* 0x008fe400078e00ff */
[----:B------:R-:W-:Y:S02]  /*2b30*/  FMUL.FTZ R16, R16, R15 ;  /* 0x0000000f10107220 */ /* 0x000fe40000410000 */
[----:B------:R-:W-:Y:S01]  /*2b40*/  F2FP.BF16.F32.PACK_AB R17, RZ, R17 ;  /* 0x00000011ff11723e */ /* 0x000fe200000010ff */
[----:B0-----:R-:W-:Y:S02]  /*2b50*/  IMAD.U32 R20, R20, 0x10000, RZ ;  /* 0x0001000014147824 */ /* 0x001fe400078e00ff */
[-C--:B------:R-:W-:Y:S01]  /*2b60*/  FMUL.FTZ R19, R19, R15.reuse ;  /* 0x0000000f13137220 */ /* 0x080fe20000410000 */
[----:B------:R-:W-:Y:S01]  /*2b70*/  F2FP.BF16.F32.PACK_AB R16, RZ, R16 ;  /* 0x00000010ff10723e */ /* 0x000fe200000010ff */
[----:B------:R0:W-:Y:S01]  /*2b80*/  STS.U16 [R14+0x2], R17 ;  /* 0x000002110e007388 */ /* 0x0001e20000000400 */
[----:B------:R-:W-:-:S02]  /*2b90*/  FMUL.FTZ R20, R20, R15 ;  /* 0x0000000f14147220 */ /* 0x000fc40000410000 */
[----:B------:R-:W-:Y:S01]  /*2ba0*/  F2FP.BF16.F32.PACK_AB R19, RZ, R19 ;  /* 0x00000013ff13723e */ /* 0x000fe200000010ff */
[----:B------:R0:W-:Y:S02]  /*2bb0*/  STS.U16 [R14], R16 ;  /* 0x000000100e007388 */ /* 0x0001e40000000400 */
[----:B------:R-:W-:Y:S02]  /*2bc0*/  F2FP.BF16.F32.PACK_AB R20, RZ, R20 ;  /* 0x00000014ff14723e */ /* 0x000fe400000010ff */
[----:B------:R0:W-:Y:S04]  /*2bd0*/  STS.U16 [R14+0x4], R19 ;  /* 0x000004130e007388 */ /* 0x0001e80000000400 */
[----:B------:R0:W-:Y:S02]  /*2be0*/  STS.U16 [R14+0x6], R20 ;  /* 0x000006140e007388 */ /* 0x0001e40000000400 */
.L_x_71:
[----:B------:R-:W-:Y:S05]  /*2bf0*/  BSYNC.RECONVERGENT B3 ;  /* 0x0000000000037941 */ /* 0x000fea0003800200 */
.L_x_70:
[----:B------:R-:W-:-:S04]  /*2c00*/  IADD3 R13, PT, PT, R13, 0x4, RZ ;  /* 0x000000040d0d7810 */ /* 0x000fc80007ffe0ff */
[----:B------:R-:W-:-:S13]  /*2c10*/  ISETP.NE.AND P0, PT, R13, R7, PT ;  /* 0x000000070d00720c */ /* 0x000fda0003f05270 */
[----:B------:R-:W-:Y:S05]  /*2c20*/  @P0 BRA `(.L_x_72) ;  /* 0xfffffffc00880947 */ /* 0x000fea000383ffff */
.L_x_69:
[----:B------:R-:W-:Y:S05]  /*2c30*/  BSYNC.RECONVERGENT B1 ;  /* 0x0000000000017941 */ /* 0x000fea0003800200 */
.L_x_68:
[----:B------:R-:W-:-:S13]  /*2c40*/  ISETP.NE.AND P0, PT, R10, RZ, PT ;  /* 0x000000ff0a00720c */ /* 0x000fda0003f05270 */
[----:B------:R-:W-:Y:S05]  /*2c50*/  @!P0 BRA `(.L_x_67) ;  /* 0x0000000000488947 */ /* 0x000fea0003800000 */
[----:B------:R-:W-:Y:S01]  /*2c60*/  FSETP.NEU.FTZ.AND P1, PT, R12, RZ, PT ;  /* 0x000000ff0c00720b */ /* 0x000fe20003f3d000 */
[----:B------:R-:W-:-:S12]  /*2c70*/  IMAD.MOV.U32 R13, RZ, RZ, RZ ;  /* 0x000000ffff0d7224 */ /* 0x000fd800078e00ff */
.L_x_75:
[----:B------:R-:W-:Y:S01]  /*2c80*/  VIADD R13, R13, 0x1 ;  /* 0x000000010d0d7836 */ /* 0x000fe20000000000 */
[----:B------:R-:W-:Y:S04]  /*2c90*/  BSSY.RECONVERGENT B1, `(.L_x_73) ;  /* 0x000000c000017945 */ /* 0x000fe80003800200 */
[----:B------:R-:W-:Y:S01]  /*2ca0*/  ISETP.NE.AND P0, PT, R13, R10, PT ;  /* 0x0000000a0d00720c */ /* 0x000fe20003f05270 */
[----:B--2---:R-:W-:-:S12]  /*2cb0*/  @!P1 BRA `(.L_x_74) ;  /* 0x0000000000249947 */ /* 0x004fd80003800000 */
[----:B0-----:R-:W-:Y:S01]  /*2cc0*/  LEA R14, R7, R6, 0x1 ;  /* 0x00000006070e7211 */ /* 0x001fe200078e08ff */
[----:B------:R-:W0:Y:S04]  /*2cd0*/  F2F.BF16.F32 R16, R12 ;  /* 0x0000000c00107304 */ /* 0x000e280000202000 */
[----:B------:R-:W2:Y:S01]  /*2ce0*/  LDS.U16 R15, [R14] ;  /* 0x000000000e0f7984 */ /* 0x000ea20000000400 */
[----:B0-----:R-:W-:-:S06]  /*2cf0*/  IMAD.U32 R16, R16, 0x10000, RZ ;  /* 0x0001000010107824 */ /* 0x001fcc00078e00ff */
[----:B------:R-:W0:Y:S01]  /*2d00*/  MUFU.RCP R16, R16 ;  /* 0x0000001000107308 */ /* 0x000e220000001000 */
[----:B--2---:R-:W-:-:S04]  /*2d10*/  IMAD.U32 R15, R15, 0x10000, RZ ;  /* 0x000100000f0f7824 */ /* 0x004fc800078e00ff */
[----:B0-----:R-:W-:-:S05]  /*2d20*/  FMUL.FTZ R15, R15, R16 ;  /* 0x000000100f0f7220 */ /* 0x001fca0000410000 */
[----:B------:R-:W-:-:S05]  /*2d30*/  F2FP.BF16.F32.PACK_AB R15, RZ, R15 ;  /* 0x0000000fff0f723e */ /* 0x000fca00000010ff */
[----:B------:R2:W-:Y:S02]  /*2d40*/  STS.U16 [R14], R15 ;  /* 0x0000000f0e007388 */ /* 0x0005e40000000400 */
.L_x_74:
[----:B------:R-:W-:Y:S05]  /*2d50*/  BSYNC.RECONVERGENT B1 ;  /* 0x0000000000017941 */ /* 0x000fea0003800200 */
.L_x_73:
[----:B------:R-:W-:Y:S01]  /*2d60*/  IADD3 R7, PT, PT, R7, 0x1, RZ ;  /* 0x0000000107077810 */ /* 0x000fe20007ffe0ff */
[----:B------:R-:W-:Y:S06]  /*2d70*/  @P0 BRA `(.L_x_75) ;  /* 0xfffffffc00c00947 */ /* 0x000fec000383ffff */
.L_x_67:
[----:B------:R-:W-:Y:S05]  /*2d80*/  BSYNC.RECONVERGENT B0 ;  /* 0x0000000000007941 */ /* 0x000fea0003800200 */
.L_x_66:
[----:B------:R-:W-:-:S13]  /*2d90*/  ISETP.GE.AND P0, PT, R11, R7, PT ;  /* 0x000000070b00720c */ /* 0x000fda0003f06270 */
[----:B------:R-:W-:Y:S05]  /*2da0*/  @!P0 BRA `(.L_x_43) ;  /* 0x0000000400208947 */ /* 0x000fea0003800000 */
[----:B------:R-:W3:Y:S01]  /*2db0*/  LDC R12, c[0x0][0x380] ;  /* 0x0000e000ff0c7b82 */ /* 0x000ee20000000800 */
[----:B------:R-:W-:Y:S01]  /*2dc0*/  IMAD.IADD R11, R11, 0x1, -R7 ;  /* 0x000000010b0b7824 */ /* 0x000fe200078e0a07 */
[----:B------:R-:W-:Y:S01]  /*2dd0*/  BSSY.RECONVERGENT B0, `(.L_x_76) ;  /* 0x0000022000007945 */ /* 0x000fe20003800200 */
[C---:B---3--:R-:W-:Y:S01]  /*2de0*/  FADD.FTZ R10, R12.reuse, R12 ;  /* 0x0000000c0c0a7221 */ /* 0x048fe20000010000 */
[----:B------:R-:W-:-:S04]  /*2df0*/  FSETP.GE.FTZ.AND P0, PT, R12, 1, PT ;  /* 0x3f8000000c00780b */ /* 0x000fc80003f16000 */
[----:B0-2---:R-:W-:Y:S02]  /*2e00*/  FSEL R14, R10, 2, P0 ;  /* 0x400000000a0e7808 */ /* 0x005fe40000000000 */
[----:B------:R-:W-:Y:S02]  /*2e10*/  ISETP.GE.U32.AND P0, PT, R11, 0xf, PT ;  /* 0x0000000f0b00780c */ /* 0x000fe40003f06070 */
[----:B------:R-:W0:Y:S02]  /*2e20*/  F2I.FTZ.CEIL.NTZ R10, R14 ;  /* 0x0000000e000a7305 */ /* 0x000e24000021b100 */
[----:B0-----:R-:W-:-:S05]  /*2e30*/  LEA R10, R10, 0x1, 0x1 ;  /* 0x000000010a0a7811 */ /* 0x001fca00078e08ff */
[----:B------:R-:W-:-:S05]  /*2e40*/  IMAD.IADD R12, R10, 0x1, -R7 ;  /* 0x000000010a0c7824 */ /* 0x000fca00078e0a07 */
[----:B------:R-:W-:-:S04]  /*2e50*/  LOP3.LUT R13, R12, 0xf, RZ, 0xc0, !PT ;  /* 0x0000000f0c0d7812 */ /* 0x000fc800078ec0ff */
[----:B------:R-:W-:Y:S01]  /*2e60*/  ISETP.NE.AND P1, PT, R13, RZ, PT ;  /* 0x000000ff0d00720c */ /* 0x000fe20003f25270 */
[----:B------:R-:W-:-:S12]  /*2e70*/  @!P0 BRA `(.L_x_77) ;  /* 0x00000000005c8947 */ /* 0x000fd80003800000 */
[----:B------:R-:W-:Y:S01]  /*2e80*/  HFMA2 R10, -RZ, RZ, 0, 0 ;  /* 0x00000000ff0a7431 */ /* 0x000fe200000001ff */
[----:B------:R-:W-:-:S07]  /*2e90*/  LOP3.LUT R15, R12, 0xfffffff0, RZ, 0xc0, !PT ;  /* 0xfffffff00c0f7812 */ /* 0x000fce00078ec0ff */
.L_x_78:
[C---:B0-----:R-:W-:Y:S01]  /*2ea0*/  IMAD R11, R7.reuse, 0x2, R6 ;  /* 0x00000002070b7824 */ /* 0x041fe200078e0206 */
[----:B------:R-:W-:Y:S01]  /*2eb0*/  IADD3 R7, PT, PT, R7, 0x10, RZ ;  /* 0x0000001007077810 */ /* 0x000fe20007ffe0ff */
[----:B------:R-:W-:-:S03]  /*2ec0*/  VIADD R10, R10, 0x10 ;  /* 0x000000100a0a7836 */ /* 0x000fc60000000000 */
[----:B------:R0:W-:Y:S02]  /*2ed0*/  STS.U16 [R11], RZ ;  /* 0x000000ff0b007388 */ /* 0x0001e40000000400 */
[----:B------:R-:W-:Y:S02]  /*2ee0*/  ISETP.NE.AND P0, PT, R10, R15, PT ;  /* 0x0000000f0a00720c */ /* 0x000fe40003f05270 */
        /* <DEDUP_REMOVED lines=16> */
.L_x_77:
[----:B------:R-:W-:Y:S05]  /*2ff0*/  BSYNC.RECONVERGENT B0 ;  /* 0x0000000000007941 */ /* 0x000fea0003800200 */
.L_x_76:
[----:B------:R-:W-:Y:S05]  /*3000*/  @!P1 BRA `(.L_x_43) ;  /* 0x0000000000889947 */ /* 0x000fea0003800000 */
[----:B------:R-:W-:Y:S01]  /*3010*/  ISETP.GE.U32.AND P0, PT, R13, 0x8, PT ;  /* 0x000000080d00780c */ /* 0x000fe20003f06070 */
[----:B------:R-:W-:Y:S01]  /*3020*/  BSSY.RECONVERGENT B0, `(.L_x_79) ;  /* 0x000000e000007945 */ /* 0x000fe20003800200 */
[----:B0-----:R-:W-:-:S04]  /*3030*/  LOP3.LUT R11, R12, 0x7, RZ, 0xc0, !PT ;  /* 0x000000070c0b7812 */ /* 0x001fc800078ec0ff */
[----:B------:R-:W-:-:S07]  /*3040*/  ISETP.NE.AND P1, PT, R11, RZ, PT ;  /* 0x000000ff0b00720c */ /* 0x000fce0003f25270 */
[----:B------:R-:W-:Y:S06]  /*3050*/  @!P0 BRA `(.L_x_80) ;  /* 0x0000000000288947 */ /* 0x000fec0003800000 */
[C---:B------:R-:W-:Y:S02]  /*3060*/  IMAD R10, R7.reuse, 0x2, R6 ;  /* 0x00000002070a7824 */ /* 0x040fe400078e0206 */
[----:B------:R-:W-:-:S03]  /*3070*/  VIADD R7, R7, 0x8 ;  /* 0x0000000807077836 */ /* 0x000fc60000000000 */
        /* <DEDUP_REMOVED lines=8> */
.L_x_80:
[----:B------:R-:W-:Y:S05]  /*3100*/  BSYNC.RECONVERGENT B0 ;  /* 0x0000000000007941 */ /* 0x000fea0003800200 */
.L_x_79:
[----:B------:R-:W-:Y:S05]  /*3110*/  @!P1 BRA `(.L_x_43) ;  /* 0x0000000000449947 */ /* 0x000fea0003800000 */
[----:B------:R-:W-:Y:S02]  /*3120*/  ISETP.GE.U32.AND P0, PT, R11, 0x4, PT ;  /* 0x000000040b00780c */ /* 0x000fe40003f06070 */
[----:B------:R-:W-:-:S04]  /*3130*/  LOP3.LUT R11, R12, 0x3, RZ, 0xc0, !PT ;  /* 0x000000030c0b7812 */ /* 0x000fc800078ec0ff */
[----:B------:R-:W-:-:S07]  /*3140*/  ISETP.NE.AND P1, PT, R11, RZ, PT ;  /* 0x000000ff0b00720c */ /* 0x000fce0003f25270 */
[C---:B0-----:R-:W-:Y:S01]  /*3150*/  @P0 LEA R10, R7.reuse, R6, 0x1 ;  /* 0x00000006070a0211 */ /* 0x041fe200078e08ff */
[----:B------:R-:W-:-:S04]  /*3160*/  @P0 VIADD R7, R7, 0x4 ;  /* 0x0000000407070836 */ /* 0x000fc80000000000 */
[----:B------:R3:W-:Y:S04]  /*3170*/  @P0 STS.U16 [R10], RZ ;  /* 0x000000ff0a000388 */ /* 0x0007e80000000400 */
[----:B------:R3:W-:Y:S04]  /*3180*/  @P0 STS.U16 [R10+0x2], RZ ;  /* 0x000002ff0a000388 */ /* 0x0007e80000000400 */
[----:B------:R3:W-:Y:S04]  /*3190*/  @P0 STS.U16 [R10+0x4], RZ ;  /* 0x000004ff0a000388 */ /* 0x0007e80000000400 */
[----:B------:R3:W-:Y:S01]  /*31a0*/  @P0 STS.U16 [R10+0x6], RZ ;  /* 0x000006ff0a000388 */ /* 0x0007e20000000400 */
[----:B------:R-:W-:Y:S05]  /*31b0*/  @!P1 BRA `(.L_x_43) ;  /* 0x00000000001c9947 */ /* 0x000fea0003800000 */
[----:B---3--:R-:W-:-:S07]  /*31c0*/  IMAD.MOV.U32 R10, RZ, RZ, RZ ;  /* 0x000000ffff0a7224 */ /* 0x008fce00078e00ff */
.L_x_81:
[C---:B------:R-:W-:Y:S01]  /*31d0*/  LEA R12, R7.reuse, R6, 0x1 ;  /* 0x00000006070c7211 */ /* 0x040fe200078e08ff */
[----:B------:R-:W-:Y:S02]  /*31e0*/  VIADD R10, R10, 0x1 ;  /* 0x000000010a0a7836 */ /* 0x000fe40000000000 */
[----:B------:R-:W-:Y:S02]  /*31f0*/  VIADD R7, R7, 0x1 ;  /* 0x0000000107077836 */ /* 0x000fe40000000000 */
[----:B------:R4:W-:Y:S01]  /*3200*/  STS.U16 [R12], RZ ;  /* 0x000000ff0c007388 */ /* 0x0009e20000000400 */
[----:B------:R-:W-:-:S13]  /*3210*/  ISETP.NE.AND P0, PT, R10, R11, PT ;  /* 0x0000000b0a00720c */ /* 0x000fda0003f05270 */
[----:B----4-:R-:W-:Y:S05]  /*3220*/  @P0 BRA `(.L_x_81) ;  /* 0xfffffffc00e80947 */ /* 0x010fea000383ffff */
.L_x_43:
[----:B------:R-:W-:Y:S05]  /*3230*/  BSYNC.RECONVERGENT B2 ;  /* 0x0000000000027941 */ /* 0x000fea0003800200 */
.L_x_42:
[----:B------:R-:W4:Y:S01]  /*3240*/  S2UR UR4, SR_CTAID.Z ;  /* 0x00000000000479c3 */ /* 0x000f220000002700 */
[----:B------:R-:W5:Y:S01]  /*3250*/  LDCU UR5, c[0x0][0x390] ;  /* 0x00007200ff0577ac */ /* 0x000f620008000800 */
[----:B------:R-:W5:Y:S02]  /*3260*/  LDCU UR6, c[0x0][0x398] ;  /* 0x00007300ff0677ac */ /* 0x000f640008000800 */
[----:B-----5:R-:W-:-:S04]  /*3270*/  UIMAD UR6, UR5, UR6, URZ ;  /* 0x00000006050672a4 */ /* 0x020fc8000f8e02ff */
[----:B----4-:R-:W-:Y:S01]  /*3280*/  UISETP.GE.AND UP0, UPT, UR4, UR6, UPT ;  /* 0x000000060400728c */ /* 0x010fe2000bf06270 */
[----:B------:R-:W-:Y:S05]  /*3290*/  BAR.SYNC.DEFER_BLOCKING 0x0 ;  /* 0x0000000000007b1d */ /* 0x000fea0000010000 */
[----:B------:R-:W-:-:S13]  /*32a0*/  PLOP3.LUT P0, PT, PT, PT, UP0, 0x80, 0x8 ;  /* 0x000000000008781c */ /* 0x000fda0003f0f008 */
[----:B------:R-:W-:Y:S05]  /*32b0*/  @P0 EXIT ;  /* 0x000000000000094d */ /* 0x000fea0003800000 */
[----:B------:R-:W3:Y:S01]  /*32c0*/  LDCU.64 UR10, c[0x0][0x408] ;  /* 0x00008100ff0a77ac */ /* 0x000ee20008000a00 */
[----:B0-2---:R-:W0:Y:S01]  /*32d0*/  LDC R14, c[0x0][0x3a8] ;  /* 0x0000ea00ff0e7b82 */ /* 0x005e220000000800 */
[----:B------:R-:W-:Y:S01]  /*32e0*/  LOP3.LUT R7, R4, 0x7, RZ, 0xc0, !PT ;  /* 0x0000000704077812 */ /* 0x000fe200078ec0ff */
[----:B------:R-:W2:Y:S01]  /*32f0*/  LDCU.64 UR12, c[0x0][0x410] ;  /* 0x00008200ff0c77ac */ /* 0x000ea20008000a00 */
[----:B------:R-:W-:-:S03]  /*3300*/  SHF.R.S32.HI R12, RZ, 0x1f, R18 ;  /* 0x0000001fff0c7819 */ /* 0x000fc60000011412 */
[----:B------:R-:W-:Y:S01]  /*3310*/  VIADD R13, R7, 0xffffffff ;  /* 0xffffffff070d7836 */ /* 0x000fe20000000000 */
[----:B------:R-:W4:Y:S04]  /*3320*/  LDCU UR5, c[0x0][0x3a0] ;  /* 0x00007400ff0577ac */ /* 0x000f280008000800 */
[----:B------:R-:W-:Y:S01]  /*3330*/  ISETP.GE.U32.AND P1, PT, R13, 0x3, PT ;  /* 0x000000030d00780c */ /* 0x000fe20003f26070 */
[----:B------:R-:W0:Y:S01]  /*3340*/  LDCU UR7, c[0x0][0x378] ;  /* 0x00006f00ff0777ac */ /* 0x000e220008000800 */
[----:B---3--:R-:W-:-:S04]  /*3350*/  IMAD.WIDE.U32 R10, R8, UR10, RZ ;  /* 0x0000000a080a7c25 */ /* 0x008fc8000f8e00ff */
[----:B------:R-:W-:Y:S01]  /*3360*/  IMAD R11, R8, UR11, R11 ;  /* 0x0000000b080b7c24 */ /* 0x000fe2000f8e020b */
[----:B------:R-:W-:Y:S01]  /*3370*/  IADD3 R8, PT, PT, R2, -R9, RZ ;  /* 0x8000000902087210 */ /* 0x000fe20007ffe0ff */
[----:B--2---:R-:W-:Y:S01]  /*3380*/  IMAD R9, R12, UR12, RZ ;  /* 0x0000000c0c097c24 */ /* 0x004fe2000f8e02ff */
[----:B----4-:R-:W-:Y:S02]  /*3390*/  UIADD3 UR5, UPT, UPT, UR5, -0x1, URZ ;  /* 0xffffffff05057890 */ /* 0x010fe4000fffe0ff */
[----:B------:R-:W-:Y:S01]  /*33a0*/  ISETP.GT.U32.AND P0, PT, R8, -0x8, PT ;  /* 0xfffffff80800780c */ /* 0x000fe20003f04070 */
[----:B------:R-:W-:Y:S01]  /*33b0*/  IMAD R13, R18, UR13, R9 ;  /* 0x0000000d120d7c24 */ /* 0x000fe2000f8e0209 */
[----:B------:R-:W-:Y:S01]  /*33c0*/  LOP3.LUT R8, R4, 0x3, RZ, 0xc0, !PT ;  /* 0x0000000304087812 */ /* 0x000fe200078ec0ff */
[----:B------:R-:W-:Y:S01]  /*33d0*/  IMAD.WIDE.U32 R18, R18, UR12, R10 ;  /* 0x0000000c12127c25 */ /* 0x000fe2000f8e000a */
[----:B------:R-:W-:-:S03]  /*33e0*/  LOP3.LUT R9, R4, 0x7ffffff8, RZ, 0xc0, !PT ;  /* 0x7ffffff804097812 */ /* 0x000fc600078ec0ff */
[----:B0-----:R-:W-:Y:S01]  /*33f0*/  VIADD R11, R14, 0xffffffff ;  /* 0xffffffff0e0b7836 */ /* 0x001fe20000000000 */
[----:B------:R-:W-:-:S07]  /*3400*/  IADD3 R13, PT, PT, R19, R13, RZ ;  /* 0x0000000d130d7210 */ /* 0x000fce0007ffe0ff */
.L_x_124:
[----:B------:R-:W-:Y:S01]  /*3410*/  ISETP.GE.AND P2, PT, R5, 0x1, PT ;  /* 0x000000010500780c */ /* 0x000fe20003f46270 */
[----:B------:R-:W-:-:S12]  /*3420*/  BSSY.RECONVERGENT B1, `(.L_x_82) ;  /* 0x0000232000017945 */ /* 0x000fd80003800200 */
[----:B------:R-:W-:Y:S05]  /*3430*/  @!P2 BRA `(.L_x_83) ;  /* 0x0000002000c0a947 */ /* 0x000fea0003800000 */
[----:B-1----:R-:W0:Y:S01]  /*3440*/  LDC R20, c[0x0][0x398] ;  /* 0x0000e600ff147b82 */ /* 0x002e220000000800 */
[----:B------:R-:W-:Y:S01]  /*3450*/  IABS R12, UR4 ;  /* 0x00000004000c7c13 */ /* 0x000fe20008000000 */
[----:B------:R-:W1:Y:S01]  /*3460*/  LDCU.64 UR10, c[0x0][0x3f8] ;  /* 0x00007f00ff0a77ac */ /* 0x000e620008000a00 */
[----:B------:R-:W2:Y:S01]  /*3470*/  LDCU.64 UR12, c[0x0][0x400] ;  /* 0x00008000ff0c77ac */ /* 0x000ea20008000a00 */
[----:B0-----:R-:W-:-:S04]  /*3480*/  IABS R17, R20 ;  /* 0x0000001400117213 */ /* 0x001fc80000000000 */
[----:B------:R-:W0:Y:S08]  /*3490*/  I2F.RP R16, R17 ;  /* 0x0000001100107306 */ /* 0x000e300000209400 */
[----:B0-----:R-:W0:Y:S02]  /*34a0*/  MUFU.RCP R16, R16 ;  /* 0x0000001000107308 */ /* 0x001e240000001000 */
[----:B0-----:R-:W-:-:S06]  /*34b0*/  VIADD R14, R16, 0xffffffe ;  /* 0x0ffffffe100e7836 */ /* 0x001fcc0000000000 */
[----:B------:R0:W3:Y:S02]  /*34c0*/  F2I.FTZ.U32.TRUNC.NTZ R15, R14 ;  /* 0x0000000e000f7305 */ /* 0x0000e4000021f000 */
[----:B0-----:R-:W-:Y:S01]  /*34d0*/  MOV R14, RZ ;  /* 0x000000ff000e7202 */ /* 0x001fe20000000f00 */
[----:B---3--:R-:W-:-:S04]  /*34e0*/  IMAD.MOV R10, RZ, RZ, -R15 ;  /* 0x000000ffff0a7224 */ /* 0x008fc800078e0a0f */
[----:B------:R-:W-:-:S04]  /*34f0*/  IMAD R21, R10, R17, RZ ;  /* 0x000000110a157224 */ /* 0x000fc800078e02ff */
[----:B------:R-:W-:-:S06]  /*3500*/  IMAD.HI.U32 R21, R15, R21, R14 ;  /* 0x000000150f157227 */ /* 0x000fcc00078e000e */
[----:B------:R-:W-:-:S04]  /*3510*/  IMAD.HI.U32 R10, R21, R12, RZ ;  /* 0x0000000c150a7227 */ /* 0x000fc800078e00ff */
[----:B------:R-:W-:-:S04]  /*3520*/  IMAD.MOV R15, RZ, RZ, -R10 ;  /* 0x000000ffff0f7224 */ /* 0x000fc800078e0a0a */
[----:B------:R-:W-:-:S05]  /*3530*/  IMAD R12, R17, R15, R12 ;  /* 0x0000000f110c7224 */ /* 0x000fca00078e020c */
[----:B------:R-:W-:-:S13]  /*3540*/  ISETP.GT.U32.AND P4, PT, R17, R12, PT ;  /* 0x0000000c1100720c */ /* 0x000fda0003f84070 */
[----:B------:R-:W-:Y:S01]  /*3550*/  @!P4 IMAD.IADD R12, R12, 0x1, -R17 ;  /* 0x000000010c0cc824 */ /* 0x000fe200078e0a11 */
[----:B------:R-:W-:Y:S02]  /*3560*/  @!P4 IADD3 R10, PT, PT, R10, 0x1, RZ ;  /* 0x000000010a0ac810 */ /* 0x000fe40007ffe0ff */
[----:B------:R-:W-:Y:S02]  /*3570*/  ISETP.NE.AND P4, PT, R20, RZ, PT ;  /* 0x000000ff1400720c */ /* 0x000fe40003f85270 */
[----:B------:R-:W-:Y:S02]  /*3580*/  ISETP.GE.U32.AND P3, PT, R12, R17, PT ;  /* 0x000000110c00720c */ /* 0x000fe40003f66070 */
[----:B------:R-:W-:-:S04]  /*3590*/  LOP3.LUT R12, R20, UR4, RZ, 0x3c, !PT ;  /* 0x00000004140c7c12 */ /* 0x000fc8000f8e3cff */
[----:B------:R-:W-:Y:S01]  /*35a0*/  ISETP.GE.AND P2, PT, R12, RZ, PT ;  /* 0x000000ff0c00720c */ /* 0x000fe20003f46270 */
[----:B------:R-:W-:-:S06]  /*35b0*/  IMAD.MOV.U32 R12, RZ, RZ, R18 ;  /* 0x000000ffff0c7224 */ /* 0x000fcc00078e0012 */
[----:B------:R-:W-:-:S06]  /*35c0*/  @P3 VIADD R10, R10, 0x1 ;  /* 0x000000010a0a3836 */ /* 0x000fcc0000000000 */
[----:B------:R-:W-:Y:S01]  /*35d0*/  @!P2 IMAD.MOV R10, RZ, RZ, -R10 ;  /* 0x000000ffff0aa224 */ /* 0x000fe200078e0a0a */
[----:B------:R-:W-:-:S04]  /*35e0*/  @!P4 LOP3.LUT R10, RZ, R20, RZ, 0x33, !PT ;  /* 0x00000014ff0ac212 */ /* 0x000fc800078e33ff */
[----:B------:R-:W-:Y:S01]  /*35f0*/  SHF.R.S32.HI R16, RZ, 0x1f, R10 ;  /* 0x0000001fff107819 */ /* 0x000fe2000001140a */
[C---:B-1----:R-:W-:Y:S01]  /*3600*/  IMAD.WIDE.U32 R14, R10.reuse, UR10, R12 ;  /* 0x0000000a0a0e7c25 */ /* 0x042fe2000f8e000c */
[----:B------:R-:W-:-:S03]  /*3610*/  IADD3 R17, PT, PT, -R10, RZ, RZ ;  /* 0x000000ff0a117210 */ /* 0x000fc60007ffe1ff */
[----:B------:R-:W-:Y:S02]  /*3620*/  IMAD R21, R16, UR10, RZ ;  /* 0x0000000a10157c24 */ /* 0x000fe4000f8e02ff */
[----:B------:R-:W-:Y:S02]  /*3630*/  IMAD R17, R20, R17, UR4 ;  /* 0x0000000414117e24 */ /* 0x000fe4000f8e0211 */
[----:B------:R-:W-:Y:S01]  /*3640*/  IMAD R21, R10, UR11, R21 ;  /* 0x0000000b0a157c24 */ /* 0x000fe2000f8e0215 */
[----:B------:R-:W0:Y:S02]  /*3650*/  LDCU.64 UR10, c[0x0][0x3d0] ;  /* 0x00007a00ff0a77ac */ /* 0x000e240008000a00 */
[----:B------:R-:W-:Y:S01]  /*3660*/  SHF.R.S32.HI R12, RZ, 0x1f, R17 ;  /* 0x0000001fff0c7819 */ /* 0x000fe20000011411 */
[----:B------:R-:W-:-:S04]  /*3670*/  IMAD.IADD R15, R15, 0x1, R21 ;  /* 0x000000010f0f7824 */ /* 0x000fc800078e0215 */
[----:B--2---:R-:W-:Y:S02]  /*3680*/  IMAD R20, R12, UR12, RZ ;  /* 0x0000000c0c147c24 */ /* 0x004fe4000f8e02ff */
[----:B------:R-:W-:-:S04]  /*3690*/  IMAD.WIDE.U32 R14, R17, UR12, R14 ;  /* 0x0000000c110e7c25 */ /* 0x000fc8000f8e000e */
[----:B------:R-:W-:Y:S01]  /*36a0*/  IMAD R21, R17, UR13, R20 ;  /* 0x0000000d11157c24 */ /* 0x000fe2000f8e0214 */
[----:B------:R-:W1:Y:S04]  /*36b0*/  LDCU.128 UR12, c[0x0][0x3b0] ;  /* 0x00007600ff0c77ac */ /* 0x000e680008000c00 */
[----:B------:R-:W-:Y:S02]  /*36c0*/  IADD3 R15, PT, PT, R15, R21, RZ ;  /* 0x000000150f0f7210 */ /* 0x000fe40007ffe0ff */
[----:B0-----:R-:W-:-:S04]  /*36d0*/  LEA R20, P2, R14, UR10, 0x1 ;  /* 0x0000000a0e147c11 */ /* 0x001fc8000f8408ff */
[----:B------:R-:W-:-:S05]  /*36e0*/  LEA.HI.X R21, R14, UR11, R15, 0x1, P2 ;  /* 0x0000000b0e157c11 */ /* 0x000fca00090f0c0f */
[----:B------:R-:W2:Y:S01]  /*36f0*/  LDG.E.U16 R20, desc[UR8][R20.64] ;  /* 0x0000000814147981 */ /* 0x000ea2000c1e1500 */
[----:B-1----:R-:W-:Y:S02]  /*3700*/  IMAD R23, R16, UR12, RZ ;  /* 0x0000000c10177c24 */ /* 0x002fe4000f8e02ff */
[----:B------:R-:W-:-:S04]  /*3710*/  IMAD.WIDE.U32 R14, R10, UR12, RZ ;  /* 0x0000000c0a0e7c25 */ /* 0x000fc8000f8e00ff */
[----:B------:R-:W-:Y:S02]  /*3720*/  IMAD R23, R10, UR13, R23 ;  /* 0x0000000d0a177c24 */ /* 0x000fe4000f8e0217 */
[----:B------:R-:W-:Y:S02]  /*3730*/  IMAD R12, R12, UR14, RZ ;  /* 0x0000000e0c0c7c24 */ /* 0x000fe4000f8e02ff */
[----:B------:R-:W-:Y:S02]  /*3740*/  IMAD.IADD R15, R15, 0x1, R23 ;  /* 0x000000010f0f7824 */ /* 0x000fe400078e0217 */
[C---:B------:R-:W-:Y:S02]  /*3750*/  IMAD R29, R17.reuse, UR15, R12 ;  /* 0x0000000f111d7c24 */ /* 0x040fe4000f8e020c */
[----:B------:R-:W-:-:S04]  /*3760*/  IMAD.WIDE.U32 R16, R17, UR14, R14 ;  /* 0x0000000e11107c25 */ /* 0x000fc8000f8e000e */
[----:B------:R-:W-:Y:S01]  /*3770*/  IMAD.MOV.U32 R15, RZ, RZ, RZ ;  /* 0x000000ffff0f7224 */ /* 0x000fe200078e00ff */
[----:B------:R-:W-:Y:S01]  /*3780*/  IADD3 R29, PT, PT, R17, R29, RZ ;  /* 0x0000001d111d7210 */ /* 0x000fe20007ffe0ff */
[----:B--2---:R-:W-:-:S07]  /*3790*/  IMAD.U32 R10, R20, 0x10000, RZ ;  /* 0x00010000140a7824 */ /* 0x004fce00078e00ff */
.L_x_123:
[----:B------:R-:W-:Y:S01]  /*37a0*/  ISETP.GE.AND P2, PT, R4, 0x1, PT ;  /* 0x000000010400780c */ /* 0x000fe20003f46270 */
[----:B------:R-:W-:-:S12]  /*37b0*/  BSSY.RECONVERGENT B0, `(.L_x_84) ;  /* 0x00001f5000007945 */ /* 0x000fd80003800200 */
[----:B------:R-:W-:Y:S05]  /*37c0*/  @!P2 BRA `(.L_x_85) ;  /* 0x0000001c00cca947 */ /* 0x000fea0003800000 */
[----:B------:R-:W0:Y:S01]  /*37d0*/  LDCU.64 UR10, c[0x0][0x3c0] ;  /* 0x00007800ff0a77ac */ /* 0x000e220008000a00 */
[C---:B------:R-:W-:Y:S01]  /*37e0*/  VIADDMNMX.RELU R27, R15.reuse, R0, UR5, PT ;  /* 0x000000050f1b7e46 */ /* 0x040fe2000b801100 */
[----:B------:R-:W-:Y:S01]  /*37f0*/  IMAD.MOV.U32 R28, RZ, RZ, R16 ;  /* 0x000000ffff1c7224 */ /* 0x000fe200078e0010 */
[----:B------:R-:W-:Y:S01]  /*3800*/  BSSY.RECONVERGENT B3, `(.L_x_86) ;  /* 0x0000102000037945 */ /* 0x000fe20003800200 */
[----:B------:R-:W-:Y:S01]  /*3810*/  LEA R12, R15, R6, 0x1 ;  /* 0x000000060f0c7211 */ /* 0x000fe200078e08ff */
[----:B------:R-:W-:Y:S02]  /*3820*/  IMAD.MOV.U32 R14, RZ, RZ, RZ ;  /* 0x000000ffff0e7224 */ /* 0x000fe400078e00ff */
[----:B0-----:R-:W-:-:S04]  /*3830*/  IMAD.WIDE.U32 R20, R27, UR10, R28 ;  /* 0x0000000a1b147c25 */ /* 0x001fc8000f8e001c */
[----:B------:R-:W-:Y:S01]  /*3840*/  IMAD R27, R27, UR11, R21 ;  /* 0x0000000b1b1b7c24 */ /* 0x000fe2000f8e0215 */
[----:B------:R-:W-:Y:S06]  /*3850*/  @P0 BRA `(.L_x_87) ;  /* 0x0000000c00f00947 */ /* 0x000fec0003800000 */
[----:B------:R-:W-:Y:S01]  /*3860*/  BSSY.RECONVERGENT B2, `(.L_x_88) ;  /* 0x00000fa000027945 */ /* 0x000fe20003800200 */
[----:B------:R-:W-:-:S07]  /*3870*/  IMAD.MOV.U32 R14, RZ, RZ, RZ ;  /* 0x000000ffff0e7224 */ /* 0x000fce00078e00ff */
.L_x_105:
[----:B------:R-:W0:Y:S01]  /*3880*/  LDC.64 R22, c[0x0][0x3c8] ;  /* 0x0000f200ff167b82 */ /* 0x000e220000000a00 */
[----:B------:R-:W-:Y:S01]  /*3890*/  IADD3 R28, PT, PT, R2, R14, RZ ;  /* 0x0000000e021c7210 */ /* 0x000fe20007ffe0ff */
[----:B------:R-:W-:Y:S01]  /*38a0*/  IMAD.MOV.U32 R26, RZ, RZ, R20 ;  /* 0x000000ffff1a7224 */ /* 0x000fe200078e0014 */
[----:B------:R-:W-:Y:S01]  /*38b0*/  BSSY.RECONVERGENT B4, `(.L_x_89) ;  /* 0x000001f000047945 */ /* 0x000fe20003800200 */
[----:B------:R-:W-:Y:S01]  /*38c0*/  IMAD R30, R14, 0x2, R3 ;  /* 0x000000020e1e7824 */ /* 0x000fe200078e0203 */
[----:B------:R-:W-:-:S03]  /*38d0*/  VIMNMX.RELU R31, PT, PT, R28, R11, PT ;  /* 0x0000000b1c1f7248 */ /* 0x000fc60003fe1100 */
[----:B------:R-:W1:Y:S02]  /*38e0*/  LDC.64 R24, c[0x0][0x388] ;  /* 0x0000e200ff187b82 */ /* 0x000e640000000a00 */
[----:B0-----:R-:W-:-:S04]  /*38f0*/  IMAD.WIDE.U32 R32, R31, R22, R26 ;  /* 0x000000161f207225 */ /* 0x001fc800078e001a */
[----:B------:R-:W-:Y:S01]  /*3900*/  IMAD R31, R31, R23, R33 ;  /* 0x000000171f1f7224 */ /* 0x000fe200078e0221 */
[----:B-1----:R-:W-:-:S04]  /*3910*/  LEA R35, P2, R32, R24, 0x1 ;  /* 0x0000001820237211 */ /* 0x002fc800078408ff */
[C---:B------:R-:W-:Y:S02]  /*3920*/  LOP3.LUT R26, R35.reuse, 0x2, RZ, 0xc0, !PT ;  /* 0x00000002231a7812 */ /* 0x040fe400078ec0ff */
[----:B------:R-:W-:Y:S02]  /*3930*/  LEA.HI.X R33, R32, R25, R31, 0x1, P2 ;  /* 0x0000001920217211 */ /* 0x000fe400010f0c1f */
[----:B------:R-:W-:Y:S01]  /*3940*/  ISETP.EQ.U32.AND P2, PT, R26, RZ, PT ;  /* 0x000000ff1a00720c */ /* 0x000fe20003f42070 */
[----:B------:R-:W0:Y:S01]  /*3950*/  LDS.U16 R31, [R12] ;  /* 0x000000000c1f7984 */ /* 0x000e220000000400 */
[----:B------:R-:W-:-:S03]  /*3960*/  LOP3.LUT R32, R35, 0xfffffffd, RZ, 0xc0, !PT ;  /* 0xfffffffd23207812 */ /* 0x000fc600078ec0ff */
[----:B------:R-:W1:Y:S04]  /*3970*/  LDS.U16 R26, [R30] ;  /* 0x000000001e1a7984 */ /* 0x000e680000000400 */
[----:B------:R2:W5:Y:S01]  /*3980*/  LD.E R37, desc[UR8][R32.64] ;  /* 0x0000000820257980 */ /* 0x000562000c101900 */
[----:B0-----:R-:W-:Y:S01]  /*3990*/  SHF.L.U32 R31, R31, 0x10, RZ ;  /* 0x000000101f1f7819 */ /* 0x001fe200000006ff */
[----:B-1----:R-:W-:-:S04]  /*39a0*/  IMAD.U32 R26, R26, 0x10000, RZ ;  /* 0x000100001a1a7824 */ /* 0x002fc800078e00ff */
[----:B------:R-:W-:-:S06]  /*39b0*/  FMUL.FTZ R36, R26, R31 ;  /* 0x0000001f1a247220 */ /* 0x000fcc0000410000 */
[----:B------:R-:W0:Y:S02]  /*39c0*/  F2F.BF16.F32 R36, R36 ;  /* 0x0000002400247304 */ /* 0x000e240000202000 */
[----:B0-----:R-:W-:-:S04]  /*39d0*/  IMAD.U32 R31, R36, 0x10000, RZ ;  /* 0x00010000241f7824 */ /* 0x001fc800078e00ff */
[----:B------:R-:W-:-:S06]  /*39e0*/  FMUL.FTZ R31, R10, R31 ;  /* 0x0000001f0a1f7220 */ /* 0x000fcc0000410000 */
[----:B------:R-:W0:Y:S02]  /*39f0*/  F2F.BF16.F32 R31, R31 ;  /* 0x0000001f001f7304 */ /* 0x000e240000202000 */
[----:B0-----:R-:W-:Y:S01]  /*3a00*/  SHF.L.U32 R34, R31, 0x10, RZ ;  /* 0x000000101f227819 */ /* 0x001fe200000006ff */
[----:B------:R-:W-:-:S03]  /*3a10*/  IMAD.MOV.U32 R31, RZ, RZ, 0x3254 ;  /* 0x00003254ff1f7424 */ /* 0x000fc600078e00ff */
[----:B------:R-:W-:Y:S02]  /*3a20*/  F2FP.BF16.F32.PACK_AB R34, RZ, R34 ;  /* 0x00000022ff22723e */ /* 0x000fe400000010ff */
[----:B--2---:R-:W-:-:S07]  /*3a30*/  SEL R26, R31, 0x7610, P2 ;  /* 0x000076101f1a7807 */ /* 0x004fce0001000000 */
.L_x_90:
[----:B-----5:R-:W-:-:S05]  /*3a40*/  HADD2.BF16_V2 R36, R37, R34.H0_H0 ;  /* 0x2000002225247230 */ /* 0x020fca0000200000 */
[----:B------:R-:W-:-:S06]  /*3a50*/  PRMT R36, R37, R26, R36 ;  /* 0x0000001a25247216 */ /* 0x000fcc0000000024 */
[----:B------:R-:W2:Y:S02]  /*3a60*/  ATOM.E.CAS.STRONG.GPU PT, R36, [R32], R37, R36 ;  /* 0x000000252024738b */ /* 0x000ea400001ee124 */
[----:B--2---:R-:W-:Y:S01]  /*3a70*/  ISETP.NE.U32.AND P2, PT, R36, R37, PT ;  /* 0x000000252400720c */ /* 0x004fe20003f45070 */
[----:B------:R-:W-:-:S12]  /*3a80*/  IMAD.MOV.U32 R37, RZ, RZ, R36 ;  /* 0x000000ffff257224 */ /* 0x000fd800078e0024 */
[----:B------:R-:W-:Y:S05]  /*3a90*/  @P2 BRA `(.L_x_90) ;  /* 0xfffffffc00e82947 */ /* 0x000fea000383ffff */
[----:B------:R-:W-:Y:S05]  /*3aa0*/  BSYNC.RECONVERGENT B4 ;  /* 0x0000000000047941 */ /* 0x000fea0003800200 */
.L_x_89:
[----:B------:R-:W-:Y:S01]  /*3ab0*/  VIADDMNMX.RELU R35, R28, 0x1, R11, PT ;  /* 0x000000011c237846 */ /* 0x000fe2000380110b */
[----:B------:R-:W-:Y:S01]  /*3ac0*/  BSSY.RECONVERGENT B4, `(.L_x_91) ;  /* 0x000001c000047945 */ /* 0x000fe20003800200 */
[----:B------:R-:W-:-:S05]  /*3ad0*/  MOV R26, R20 ;  /* 0x00000014001a7202 */ /* 0x000fca0000000f00 */
[C---:B------:R-:W-:Y:S02]  /*3ae0*/  IMAD.WIDE.U32 R32, R35.reuse, R22, R26 ;  /* 0x0000001623207225 */ /* 0x040fe400078e001a */
[----:B------:R-:W0:Y:S02]  /*3af0*/  LDS.U16 R26, [R30+0x2] ;  /* 0x000002001e1a7984 */ /* 0x000e240000000400 */
[----:B------:R-:W-:Y:S01]  /*3b00*/  IMAD R33, R35, R23, R33 ;  /* 0x0000001723217224 */ /* 0x000fe200078e0221 */
[----:B------:R-:W-:-:S04]  /*3b10*/  LEA R35, P2, R32, R24, 0x1 ;  /* 0x0000001820237211 */ /* 0x000fc800078408ff */
[----:B------:R-:W-:Y:S02]  /*3b20*/  LEA.HI.X R33, R32, R25, R33, 0x1, P2 ;  /* 0x0000001920217211 */ /* 0x000fe400010f0c21 */
[----:B------:R-:W1:Y:S01]  /*3b30*/  LDS.U16 R32, [R12] ;  /* 0x000000000c207984 */ /* 0x000e620000000400 */
[----:B0-----:R-:W-:Y:S02]  /*3b40*/  IMAD.U32 R26, R26, 0x10000, RZ ;  /* 0x000100001a1a7824 */ /* 0x001fe400078e00ff */
[----:B-1----:R-:W-:Y:S01]  /*3b50*/  IMAD.U32 R37, R32, 0x10000, RZ ;  /* 0x0001000020257824 */ /* 0x002fe200078e00ff */
[----:B------:R-:W-:-:S03]  /*3b60*/  LOP3.LUT R32, R35, 0xfffffffd, RZ, 0xc0, !PT ;  /* 0xfffffffd23207812 */ /* 0x000fc600078ec0ff */
[----:B------:R-:W-:Y:S01]  /*3b70*/  FMUL.FTZ R36, R26, R37 ;  /* 0x000000251a247220 */ /* 0x000fe20000410000 */
[----:B------:R-:W-:Y:S01]  /*3b80*/  LOP3.LUT R26, R35, 0x2, RZ, 0xc0, !PT ;  /* 0x00000002231a7812 */ /* 0x000fe200078ec0ff */
[----:B------:R0:W5:Y:S03]  /*3b90*/  LD.E R37, desc[UR8][R32.64] ;  /* 0x0000000820257980 */ /* 0x000166000c101900 */
[----:B------:R-:W-:Y:S01]  /*3ba0*/  ISETP.EQ.U32.AND P2, PT, R26, RZ, PT ;  /* 0x000000ff1a00720c */ /* 0x000fe20003f42070 */
[----:B------:R-:W1:Y:S02]  /*3bb0*/  F2F.BF16.F32 R36, R36 ;  /* 0x0000002400247304 */ /* 0x000e640000202000 */
[----:B-1----:R-:W-:-:S05]  /*3bc0*/  SHF.L.U32 R26, R36, 0x10, RZ ;  /* 0x00000010241a7819 */ /* 0x002fca00000006ff */
[----:B------:R-:W-:-:S06]  /*3bd0*/  FMUL.FTZ R26, R10, R26 ;  /* 0x0000001a0a1a7220 */ /* 0x000fcc0000410000 */
[----:B------:R-:W1:Y:S02]  /*3be0*/  F2F.BF16.F32 R26, R26 ;  /* 0x0000001a001a7304 */ /* 0x000e640000202000 */
[----:B-1----:R-:W-:Y:S01]  /*3bf0*/  IMAD.U32 R34, R26, 0x10000, RZ ;  /* 0x000100001a227824 */ /* 0x002fe200078e00ff */
[----:B------:R-:W-:-:S04]  /*3c00*/  SEL R26, R31, 0x7610, P2 ;  /* 0x000076101f1a7807 */ /* 0x000fc80001000000 */
[----:B0-----:R-:W-:-:S07]  /*3c10*/  F2FP.BF16.F32.PACK_AB R34, RZ, R34 ;  /* 0x00000022ff22723e */ /* 0x001fce00000010ff */
.L_x_92:
[----:B-----5:R-:W-:-:S05]  /*3c20*/  HADD2.BF16_V2 R36, R37, R34.H0_H0 ;  /* 0x2000002225247230 */ /* 0x020fca0000200000 */
[----:B------:R-:W-:-:S06]  /*3c30*/  PRMT R36, R37, R26, R36 ;  /* 0x0000001a25247216 */ /* 0x000fcc0000000024 */
[----:B------:R-:W2:Y:S02]  /*3c40*/  ATOM.E.CAS.STRONG.GPU PT, R36, [R32], R37, R36 ;  /* 0x000000252024738b */ /* 0x000ea400001ee124 */
[----:B--2---:R-:W-:Y:S01]  /*3c50*/  ISETP.NE.U32.AND P2, PT, R36, R37, PT ;  /* 0x000000252400720c */ /* 0x004fe20003f45070 */
[----:B------:R-:W-:-:S12]  /*3c60*/  IMAD.MOV.U32 R37, RZ, RZ, R36 ;  /* 0x000000ffff257224 */ /* 0x000fd800078e0024 */
[----:B------:R-:W-:Y:S05]  /*3c70*/  @P2 BRA `(.L_x_92) ;  /* 0xfffffffc00e82947 */ /* 0x000fea000383ffff */
[----:B------:R-:W-:Y:S05]  /*3c80*/  BSYNC.RECONVERGENT B4 ;  /* 0x0000000000047941 */ /* 0x000fea0003800200 */
.L_x_91:
        /* <DEDUP_REMOVED lines=23> */
.L_x_94:
[----:B-----5:R-:W-:-:S05]  /*3e00*/  HADD2.BF16_V2 R36, R37, R34.H0_H0 ;  /* 0x2000002225247230 */ /* 0x020fca0000200000 */
[----:B------:R-:W-:-:S06]  /*3e10*/  PRMT R36, R37, R26, R36 ;  /* 0x0000001a25247216 */ /* 0x000fcc0000000024 */
[----:B------:R-:W2:Y:S02]  /*3e20*/  ATOM.E.CAS.STRONG.GPU PT, R36, [R32], R37, R36 ;  /* 0x000000252024738b */ /* 0x000ea400001ee124 */
[----:B--2---:R-:W-:Y:S01]  /*3e30*/  ISETP.NE.U32.AND P2, PT, R36, R37, PT ;  /* 0x000000252400720c */ /* 0x004fe20003f45070 */
[----:B------:R-:W-:-:S12]  /*3e40*/  IMAD.MOV.U32 R37, RZ, RZ, R36 ;  /* 0x000000ffff257224 */ /* 0x000fd800078e0024 */
[----:B------:R-:W-:Y:S05]  /*3e50*/  @P2 BRA `(.L_x_94) ;  /* 0xfffffffc00e82947 */ /* 0x000fea000383ffff */
[----:B------:R-:W-:Y:S05]  /*3e60*/  BSYNC.RECONVERGENT B4 ;  /* 0x0000000000047941 */ /* 0x000fea0003800200 */
.L_x_93:
        /* <DEDUP_REMOVED lines=23> */
.L_x_96:
[----:B-----5:R-:W-:-:S05]  /*3fe0*/  HADD2.BF16_V2 R36, R37, R34.H0_H0 ;  /* 0x2000002225247230 */ /* 0x020fca0000200000 */
[----:B------:R-:W-:-:S06]  /*3ff0*/  PRMT R36, R37, R26, R36 ;  /* 0x0000001a25247216 */ /* 0x000fcc0000000024 */
[----:B------:R-:W2:Y:S02]  /*4000*/  ATOM.E.CAS.STRONG.GPU PT, R36, [R32], R37, R36 ;  /* 0x000000252024738b */ /* 0x000ea400001ee124 */
[----:B--2---:R-:W-:Y:S02]  /*4010*/  ISETP.NE.U32.AND P2, PT, R36, R37, PT ;  /* 0x000000252400720c */ /* 0x004fe40003f45070 */
[----:B------:R-:W-:-:S11]  /*4020*/  MOV R37, R36 ;  /* 0x0000002400257202 */ /* 0x000fd60000000f00 */
[----:B------:R-:W-:Y:S05]  /*4030*/  @P2 BRA `(.L_x_96) ;  /* 0xfffffffc00e82947 */ /* 0x000fea000383ffff */
[----:B------:R-:W-:Y:S05]  /*4040*/  BSYNC.RECONVERGENT B4 ;  /* 0x0000000000047941 */ /* 0x000fea0003800200 */
.L_x_95:
[----:B------:R-:W-:Y:S01]  /*4050*/  VIADDMNMX.RELU R35, R28, 0x4, R11, PT ;  /* 0x000000041c237846 */ /* 0x000fe2000380110b */
[----:B------:R-:W-:Y:S01]  /*4060*/  IMAD.MOV.U32 R26, RZ, RZ, R20 ;  /* 0x000000ffff1a7224 */ /* 0x000fe200078e0014 */
[----:B------:R-:W-:Y:S03]  /*4070*/  BSSY.RECONVERGENT B4, `(.L_x_97) ;  /* 0x000001b000047945 */ /* 0x000fe60003800200 */
[C---:B------:R-:W-:Y:S02]  /*4080*/  IMAD.WIDE.U32 R32, R35.reuse, R22, R26 ;  /* 0x0000001623207225 */ /* 0x040fe400078e001a */
[----:B------:R-:W0:Y:S02]  /*4090*/  LDS.U16 R26, [R30+0x8] ;  /* 0x000008001e1a7984 */ /* 0x000e240000000400 */
[----:B------:R-:W-:Y:S01]  /*40a0*/  IMAD R33, R35, R23, R33 ;  /* 0x0000001723217224 */ /* 0x000fe200078e0221 */
[----:B------:R-:W-:-:S04]  /*40b0*/  LEA R35, P2, R32, R24, 0x1 ;  /* 0x0000001820237211 */ /* 0x000fc800078408ff */
[----:B------:R-:W-:Y:S02]  /*40c0*/  LEA.HI.X R33, R32, R25, R33, 0x1, P2 ;  /* 0x0000001920217211 */ /* 0x000fe400010f0c21 */
[----:B------:R-:W1:Y:S01]  /*40d0*/  LDS.U16 R32, [R12] ;  /* 0x000000000c207984 */ /* 0x000e620000000400 */
[----:B0-----:R-:W-:Y:S01]  /*40e0*/  SHF.L.U32 R26, R26, 0x10, RZ ;  /* 0x000000101a1a7819 */ /* 0x001fe200000006ff */
        /* <DEDUP_REMOVED lines=13> */
.L_x_98:
[----:B-----5:R-:W-:-:S05]  /*41c0*/  HADD2.BF16_V2 R36, R37, R34.H0_H0 ;  /* 0x2000002225247230 */ /* 0x020fca0000200000 */
[----:B------:R-:W-:-:S06]  /*41d0*/  PRMT R36, R37, R26, R36 ;  /* 0x0000001a25247216 */ /* 0x000fcc0000000024 */
[----:B------:R-:W2:Y:S02]  /*41e0*/  ATOM.E.CAS.STRONG.GPU PT, R36, [R32], R37, R36 ;  /* 0x000000252024738b */ /* 0x000ea400001ee124 */
[----:B--2---:R-:W-:Y:S02]  /*41f0*/  ISETP.NE.U32.AND P2, PT, R36, R37, PT ;  /* 0x000000252400720c */ /* 0x004fe40003f45070 */
[----:B------:R-:W-:-:S11]  /*4200*/  MOV R37, R36 ;  /* 0x0000002400257202 */ /* 0x000fd60000000f00 */
[----:B------:R-:W-:Y:S05]  /*4210*/  @P2 BRA `(.L_x_98) ;  /* 0xfffffffc00e82947 */ /* 0x000fea000383ffff */
[----:B------:R-:W-:Y:S05]  /*4220*/  BSYNC.RECONVERGENT B4 ;  /* 0x0000000000047941 */ /* 0x000fea0003800200 */
.L_x_97:
        /* <DEDUP_REMOVED lines=23> */
.L_x_100:
[----:B-----5:R-:W-:-:S05]  /*43a0*/  HADD2.BF16_V2 R36, R37, R34.H0_H0 ;  /* 0x2000002225247230 */ /* 0x020fca0000200000 */
[----:B------:R-:W-:-:S06]  /*43b0*/  PRMT R36, R37, R26, R36 ;  /* 0x0000001a25247216 */ /* 0x000fcc0000000024 */
[----:B------:R-:W2:Y:S02]  /*43c0*/  ATOM.E.CAS.STRONG.GPU PT, R36, [R32], R37, R36 ;  /* 0x000000252024738b */ /* 0x000ea400001ee124 */
[----:B--2---:R-:W-:Y:S02]  /*43d0*/  ISETP.NE.U32.AND P2, PT, R36, R37, PT ;  /* 0x000000252400720c */ /* 0x004fe40003f45070 */
[----:B------:R-:W-:-:S11]  /*43e0*/  MOV R37, R36 ;  /* 0x0000002400257202 */ /* 0x000fd60000000f00 */
[----:B------:R-:W-:Y:S05]  /*43f0*/  @P2 BRA `(.L_x_100) ;  /* 0xfffffffc00e82947 */ /* 0x000fea000383ffff */
[----:B------:R-:W-:Y:S05]  /*4400*/  BSYNC.RECONVERGENT B4 ;  /* 0x0000000000047941 */ /* 0x000fea0003800200 */
.L_x_99:
        /* <DEDUP_REMOVED lines=23> */
.L_x_102:
[----:B-----5:R-:W-:-:S05]  /*4580*/  HADD2.BF16_V2 R36, R37, R34.H0_H0 ;  /* 0x2000002225247230 */ /* 0x020fca0000200000 */
[----:B------:R-:W-:-:S06]  /*4590*/  PRMT R36, R37, R26, R36 ;  /* 0x0000001a25247216 */ /* 0x000fcc0000000024 */
[----:B------:R-:W2:Y:S02]  /*45a0*/  ATOM.E.CAS.STRONG.GPU PT, R36, [R32], R37, R36 ;  /* 0x000000252024738b */ /* 0x000ea400001ee124 */
[----:B--2---:R-:W-:Y:S02]  /*45b0*/  ISETP.NE.U32.AND P2, PT, R36, R37, PT ;  /* 0x000000252400720c */ /* 0x004fe40003f45070 */
[----:B------:R-:W-:-:S11]  /*45c0*/  MOV R37, R36 ;  /* 0x0000002400257202 */ /* 0x000fd60000000f00 */
[----:B------:R-:W-:Y:S05]  /*45d0*/  @P2 BRA `(.L_x_102) ;  /* 0xfffffffc00e82947 */ /* 0x000fea000383ffff */
[----:B------:R-:W-:Y:S05]  /*45e0*/  BSYNC.RECONVERGENT B4 ;  /* 0x0000000000047941 */ /* 0x000fea0003800200 */
.L_x_101:
[----:B------:R-:W-:Y:S01]  /*45f0*/  VIADDMNMX.RELU R35, R28, 0x7, R11, PT ;  /* 0x000000071c237846 */ /* 0x000fe2000380110b */
[----:B------:R-:W-:Y:S01]  /*4600*/  IMAD.MOV.U32 R26, RZ, RZ, R20 ;  /* 0x000000ffff1a7224 */ /* 0x000fe200078e0014 */
[----:B------:R-:W0:Y:S01]  /*4610*/  LDS.U16 R30, [R30+0xe] ;  /* 0x00000e001e1e7984 */ /* 0x000e220000000400 */
[----:B------:R-:W-:Y:S02]  /*4620*/  BSSY.RECONVERGENT B4, `(.L_x_103) ;  /* 0x000001a000047945 */ /* 0x000fe40003800200 */
[----:B------:R-:W-:-:S04]  /*4630*/  IMAD.WIDE.U32 R32, R35, R22, R26 ;  /* 0x0000001623207225 */ /* 0x000fc800078e001a */
[----:B------:R-:W-:Y:S01]  /*4640*/  IMAD R33, R35, R23, R33 ;  /* 0x0000001723217224 */ /* 0x000fe200078e0221 */
[C---:B------:R-:W-:Y:S02]  /*4650*/  LEA R23, P2, R32.reuse, R24, 0x1 ;  /* 0x0000001820177211 */ /* 0x040fe400078408ff */
[----:B------:R-:W1:Y:S02]  /*4660*/  LDS.U16 R24, [R12] ;  /* 0x000000000c187984 */ /* 0x000e640000000400 */
[----:B------:R-:W-:Y:S02]  /*4670*/  LEA.HI.X R33, R32, R25, R33, 0x1, P2 ;  /* 0x0000001920217211 */ /* 0x000fe400010f0c21 */
[----:B------:R-:W-:-:S05]  /*4680*/  LOP3.LUT R32, R23, 0xfffffffd, RZ, 0xc0, !PT ;  /* 0xfffffffd17207812 */ /* 0x000fca00078ec0ff */
[----:B------:R2:W5:Y:S01]  /*4690*/  LD.E R25, desc[UR8][R32.64] ;  /* 0x0000000820197980 */ /* 0x000562000c101900 */
[----:B0-----:R-:W-:Y:S01]  /*46a0*/  SHF.L.U32 R22, R30, 0x10, RZ ;  /* 0x000000101e167819 */ /* 0x001fe200000006ff */
[----:B-1----:R-:W-:Y:S01]  /*46b0*/  IMAD.U32 R35, R24, 0x10000, RZ ;  /* 0x0001000018237824 */ /* 0x002fe200078e00ff */
[----:B------:R-:W-:-:S03]  /*46c0*/  LOP3.LUT R24, R23, 0x2, RZ, 0xc0, !PT ;  /* 0x0000000217187812 */ /* 0x000fc600078ec0ff */
[----:B------:R-:W-:Y:S01]  /*46d0*/  FMUL.FTZ R22, R22, R35 ;  /* 0x0000002316167220 */ /* 0x000fe20000410000 */
[----:B------:R-:W-:-:S04]  /*46e0*/  ISETP.EQ.U32.AND P2, PT, R24, RZ, PT ;  /* 0x000000ff1800720c */ /* 0x000fc80003f42070 */
[----:B------:R-:W-:Y:S01]  /*46f0*/  SEL R31, R31, 0x7610, P2 ;  /* 0x000076101f1f7807 */ /* 0x000fe20001000000 */
[----:B------:R-:W0:Y:S02]  /*4700*/  F2F.BF16.F32 R22, R22 ;  /* 0x0000001600167304 */ /* 0x000e240000202000 */
[----:B0-----:R-:W-:-:S05]  /*4710*/  SHF.L.U32 R35, R22, 0x10, RZ ;  /* 0x0000001016237819 */ /* 0x001fca00000006ff */
[----:B------:R-:W-:-:S06]  /*4720*/  FMUL.FTZ R35, R10, R35 ;  /* 0x000000230a237220 */ /* 0x000fcc0000410000 */
[----:B------:R-:W0:Y:S02]  /*4730*/  F2F.BF16.F32 R35, R35 ;  /* 0x0000002300237304 */ /* 0x000e240000202000 */
[----:B0-----:R-:W-:-:S05]  /*4740*/  IMAD.U32 R24, R35, 0x10000, RZ ;  /* 0x0001000023187824 */ /* 0x001fca00078e00ff */
[----:B--2---:R-:W-:-:S07]  /*4750*/  F2FP.BF16.F32.PACK_AB R24, RZ, R24 ;  /* 0x00000018ff18723e */ /* 0x004fce00000010ff */
.L_x_104:
[----:B-----5:R-:W-:-:S05]  /*4760*/  HADD2.BF16_V2 R22, R25, R24.H0_H0 ;  /* 0x2000001819167230 */ /* 0x020fca0000200000 */
[----:B------:R-:W-:-:S06]  /*4770*/  PRMT R22, R25, R31, R22 ;  /* 0x0000001f19167216 */ /* 0x000fcc0000000016 */
[----:B------:R-:W2:Y:S02]  /*4780*/  ATOM.E.CAS.STRONG.GPU PT, R22, [R32], R25, R22 ;  /* 0x000000192016738b */ /* 0x000ea400001ee116 */
[----:B--2---:R-:W-:Y:S02]  /*4790*/  ISETP.NE.U32.AND P2, PT, R22, R25, PT ;  /* 0x000000191600720c */ /* 0x004fe40003f45070 */
[----:B------:R-:W-:-:S11]  /*47a0*/  MOV R25, R22 ;  /* 0x0000001600197202 */ /* 0x000fd60000000f00 */
[----:B------:R-:W-:Y:S05]  /*47b0*/  @P2 BRA `(.L_x_104) ;  /* 0xfffffffc00e82947 */ /* 0x000fea000383ffff */
[----:B------:R-:W-:Y:S05]  /*47c0*/  BSYNC.RECONVERGENT B4 ;  /* 0x0000000000047941 */ /* 0x000fea0003800200 */
.L_x_103:
[----:B------:R-:W-:-:S05]  /*47d0*/  VIADD R14, R14, 0x8 ;  /* 0x000000080e0e7836 */ /* 0x000fca0000000000 */
[----:B------:R-:W-:-:S13]  /*47e0*/  ISETP.NE.AND P2, PT, R14, R9, PT ;  /* 0x000000090e00720c */ /* 0x000fda0003f45270 */
[----:B------:R-:W-:Y:S05]  /*47f0*/  @P2 BRA `(.L_x_105) ;  /* 0xfffffff000202947 */ /* 0x000fea000383ffff */
[----:B------:R-:W-:Y:S05]  /*4800*/  BSYNC.RECONVERGENT B2 ;  /* 0x0000000000027941 */ /* 0x000fea0003800200 */
.L_x_88:
[----:B------:R-:W-:-:S07]  /*4810*/  MOV R14, R9 ;  /* 0x00000009000e7202 */ /* 0x000fce0000000f00 */
.L_x_87:
[----:B------:R-:W-:Y:S05]  /*4820*/  BSYNC.RECONVERGENT B3 ;  /* 0x0000000000037941 */ /* 0x000fea0003800200 */
.L_x_86:
[----:B------:R-:W-:-:S13]  /*4830*/  ISETP.NE.AND P2, PT, R7, RZ, PT ;  /* 0x000000ff0700720c */ /* 0x000fda0003f45270 */
[----:B------:R-:W-:Y:S05]  /*4840*/  @!P2 BRA `(.L_x_85) ;  /* 0x0000000c00aca947 */ /* 0x000fea0003800000 */
[----:B------:R-:W-:Y:S04]  /*4850*/  BSSY.RECONVERGENT B2, `(.L_x_106) ;  /* 0x0000080000027945 */ /* 0x000fe80003800200 */
[----:B------:R-:W-:Y:S05]  /*4860*/  @!P1 BRA `(.L_x_107) ;  /* 0x0000000400f89947 */ /* 0x000fea0003800000 */
[----:B------:R-:W0:Y:S01]  /*4870*/  LDC.64 R22, c[0x0][0x3c8] ;  /* 0x0000f200ff167b82 */ /* 0x000e220000000a00 */
[----:B------:R-:W-:Y:S01]  /*4880*/  IMAD.IADD R34, R2, 0x1, R14 ;  /* 0x0000000102227824 */ /* 0x000fe200078e020e */
[----:B------:R-:W-:Y:S01]  /*4890*/  MOV R26, R20 ;  /* 0x00000014001a7202 */ /* 0x000fe20000000f00 */
[----:B------:R-:W-:Y:S01]  /*48a0*/  IMAD R32, R14, 0x2, R3 ;  /* 0x000000020e207824 */ /* 0x000fe200078e0203 */
[----:B------:R-:W1:Y:S01]  /*48b0*/  LDS.U16 R28, [R12] ;  /* 0x000000000c1c7984 */ /* 0x000e620000000400 */
[----:B------:R-:W-:Y:S01]  /*48c0*/  BSSY.RECONVERGENT B3, `(.L_x_108) ;  /* 0x000001d000037945 */ /* 0x000fe20003800200 */
[----:B------:R-:W-:Y:S02]  /*48d0*/  VIMNMX.RELU R33, PT, PT, R34, R11, PT ;  /* 0x0000000b22217248 */ /* 0x000fe40003fe1100 */
[----:B------:R-:W2:Y:S03]  /*48e0*/  LDC.64 R24, c[0x0][0x388] ;  /* 0x0000e200ff187b82 */ /* 0x000ea60000000a00 */
[----:B0-----:R-:W-:-:S04]  /*48f0*/  IMAD.WIDE.U32 R30, R33, R22, R26 ;  /* 0x00000016211e7225 */ /* 0x001fc800078e001a */
[----:B------:R-:W-:Y:S01]  /*4900*/  IMAD R31, R33, R23, R31 ;  /* 0x00000017211f7224 */ /* 0x000fe200078e021f */
[----:B--2---:R-:W-:-:S04]  /*4910*/  LEA R33, P2, R30, R24, 0x1 ;  /* 0x000000181e217211 */ /* 0x004fc800078408ff */
[C---:B------:R-:W-:Y:S02]  /*4920*/  LOP3.LUT R26, R33.reuse, 0x2, RZ, 0xc0, !PT ;  /* 0x00000002211a7812 */ /* 0x040fe400078ec0ff */
[----:B------:R-:W-:Y:S02]  /*4930*/  LEA.HI.X R31, R30, R25, R31, 0x1, P2 ;  /* 0x000000191e1f7211 */ /* 0x000fe400010f0c1f */
[----:B------:R-:W-:Y:S02]  /*4940*/  ISETP.EQ.U32.AND P2, PT, R26, RZ, PT ;  /* 0x000000ff1a00720c */ /* 0x000fe40003f42070 */
[----:B------:R-:W0:Y:S01]  /*4950*/  LDS.U16 R26, [R32] ;  /* 0x00000000201a7984 */ /* 0x000e220000000400 */
[----:B------:R-:W-:Y:S02]  /*4960*/  LOP3.LUT R30, R33, 0xfffffffd, RZ, 0xc0, !PT ;  /* 0xfffffffd211e7812 */ /* 0x000fe400078ec0ff */
[----:B-1----:R-:W-:Y:S01]  /*4970*/  SHF.L.U32 R37, R28, 0x10, RZ ;  /* 0x000000101c257819 */ /* 0x002fe200000006ff */
[----:B------:R-:W-:-:S02]  /*4980*/  HFMA2 R28, -RZ, RZ, 0, 0.19775390625 ;  /* 0x00003254ff1c7431 */ /* 0x000fc400000001ff */
[----:B------:R1:W5:Y:S01]  /*4990*/  LD.E R35, desc[UR8][R30.64] ;  /* 0x000000081e237980 */ /* 0x000362000c101900 */
[----:B0-----:R-:W-:-:S04]  /*49a0*/  IMAD.U32 R26, R26, 0x10000, RZ ;  /* 0x000100001a1a7824 */ /* 0x001fc800078e00ff */
[----:B------:R-:W-:-:S06]  /*49b0*/  FMUL.FTZ R37, R26, R37 ;  /* 0x000000251a257220 */ /* 0x000fcc0000410000 */
[----:B------:R-:W0:Y:S02]  /*49c0*/  F2F.BF16.F32 R37, R37 ;  /* 0x0000002500257304 */ /* 0x000e240000202000 */
[----:B0-----:R-:W-:-:S05]  /*49d0*/  SHF.L.U32 R26, R37, 0x10, RZ ;  /* 0x00000010251a7819 */ /* 0x001fca00000006ff */
[----:B------:R-:W-:-:S06]  /*49e0*/  FMUL.FTZ R26, R10, R26 ;  /* 0x0000001a0a1a7220 */ /* 0x000fcc0000410000 */
[----:B------:R-:W0:Y:S02]  /*49f0*/  F2F.BF16.F32 R26, R26 ;  /* 0x0000001a001a7304 */ /* 0x000e240000202000 */
[----:B0-----:R-:W-:Y:S01]  /*4a00*/  IMAD.U32 R36, R26, 0x10000, RZ ;  /* 0x000100001a247824 */ /* 0x001fe200078e00ff */
[----:B------:R-:W-:-:S04]  /*4a10*/  SEL R26, R28, 0x7610, P2 ;  /* 0x000076101c1a7807 */ /* 0x000fc80001000000 */
[----:B-1----:R-:W-:-:S07]  /*4a20*/  F2FP.BF16.F32.PACK_AB R36, RZ, R36 ;  /* 0x00000024ff24723e */ /* 0x002fce00000010ff */
.L_x_109:
[----:B-----5:R-:W-:-:S05]  /*4a30*/  HADD2.BF16_V2 R37, R35, R36.H0_H0 ;  /* 0x2000002423257230 */ /* 0x020fca0000200000 */
[----:B------:R-:W-:-:S06]  /*4a40*/  PRMT R37, R35, R26, R37 ;  /* 0x0000001a23257216 */ /* 0x000fcc0000000025 */
[----:B------:R-:W2:Y:S02]  /*4a50*/  ATOM.E.CAS.STRONG.GPU PT, R37, [R30], R35, R37 ;  /* 0x000000231e25738b */ /* 0x000ea400001ee125 */
[----:B--2---:R-:W-:Y:S01]  /*4a60*/  ISETP.NE.U32.AND P2, PT, R37, R35, PT ;  /* 0x000000232500720c */ /* 0x004fe20003f45070 */
[----:B------:R-:W-:-:S12]  /*4a70*/  IMAD.MOV.U32 R35, RZ, RZ, R37 ;  /* 0x000000ffff237224 */ /* 0x000fd800078e0025 */
[----:B------:R-:W-:Y:S05]  /*4a80*/  @P2 BRA `(.L_x_109) ;  /* 0xfffffffc00e82947 */ /* 0x000fea000383ffff */
[----:B------:R-:W-:Y:S05]  /*4a90*/  BSYNC.RECONVERGENT B3 ;  /* 0x0000000000037941 */ /* 0x000fea0003800200 */
.L_x_108:
        /* <DEDUP_REMOVED lines=9> */
[----:B0-----:R-:W-:Y:S01]  /*4b30*/  IMAD.U32 R26, R26, 0x10000, RZ ;  /* 0x000100001a1a7824 */ /* 0x001fe200078e00ff */
[----:B-1----:R-:W-:Y:S02]  /*4b40*/  SHF.L.U32 R35, R30, 0x10, RZ ;  /* 0x000000101e237819 */ /* 0x002fe400000006ff */
[----:B------:R-:W-:-:S03]  /*4b50*/  LOP3.LUT R30, R33, 0xfffffffd, RZ, 0xc0, !PT ;  /* 0xfffffffd211e7812 */ /* 0x000fc600078ec0ff */
[----:B------:R-:W-:Y:S01]  /*4b60*/  FMUL.FTZ R37, R26, R35 ;  /* 0x000000231a257220 */ /* 0x000fe20000410000 */
[----:B------:R-:W-:Y:S01]  /*4b70*/  LOP3.LUT R26, R33, 0x2, RZ, 0xc0, !PT ;  /* 0x00000002211a7812 */ /* 0x000fe200078ec0ff */
[----:B------:R0:W5:Y:S03]  /*4b80*/  LD.E R35, desc[UR8][R30.64] ;  /* 0x000000081e237980 */ /* 0x000166000c101900 */
[----:B------:R-:W-:Y:S01]  /*4b90*/  ISETP.EQ.U32.AND P2, PT, R26, RZ, PT ;  /* 0x000000ff1a00720c */ /* 0x000fe20003f42070 */
[----:B------:R-:W1:Y:S02]  /*4ba0*/  F2F.BF16.F32 R37, R37 ;  /* 0x0000002500257304 */ /* 0x000e640000202000 */
[----:B-1----:R-:W-:-:S04]  /*4bb0*/  IMAD.U32 R26, R37, 0x10000, RZ ;  /* 0x00010000251a7824 */ /* 0x002fc800078e00ff */
[----:B------:R-:W-:-:S06]  /*4bc0*/  FMUL.FTZ R26, R10, R26 ;  /* 0x0000001a0a1a7220 */ /* 0x000fcc0000410000 */
[----:B------:R-:W1:Y:S02]  /*4bd0*/  F2F.BF16.F32 R26, R26 ;  /* 0x0000001a001a7304 */ /* 0x000e640000202000 */
[----:B-1----:R-:W-:Y:S02]  /*4be0*/  SHF.L.U32 R36, R26, 0x10, RZ ;  /* 0x000000101a247819 */ /* 0x002fe400000006ff */
[----:B------:R-:W-:Y:S02]  /*4bf0*/  SEL R26, R28, 0x7610, P2 ;  /* 0x000076101c1a7807 */ /* 0x000fe40001000000 */
[----:B0-----:R-:W-:-:S07]  /*4c00*/  F2FP.BF16.F32.PACK_AB R36, RZ, R36 ;  /* 0x00000024ff24723e */ /* 0x001fce00000010ff */
.L_x_111:
[----:B-----5:R-:W-:-:S05]  /*4c10*/  HADD2.BF16_V2 R37, R35, R36.H0_H0 ;  /* 0x2000002423257230 */ /* 0x020fca0000200000 */
[----:B------:R-:W-:-:S06]  /*4c20*/  PRMT R37, R35, R26, R37 ;  /* 0x0000001a23257216 */ /* 0x000fcc0000000025 */
[----:B------:R-:W2:Y:S02]  /*4c30*/  ATOM.E.CAS.STRONG.GPU PT, R37, [R30], R35, R37 ;  /* 0x000000231e25738b */ /* 0x000ea400001ee125 */
[----:B--2---:R-:W-:Y:S01]  /*4c40*/  ISETP.NE.U32.AND P2, PT, R37, R35, PT ;  /* 0x000000232500720c */ /* 0x004fe20003f45070 */
[----:B------:R-:W-:-:S12]  /*4c50*/  IMAD.MOV.U32 R35, RZ, RZ, R37 ;  /* 0x000000ffff237224 */ /* 0x000fd800078e0025 */
[----:B------:R-:W-:Y:S05]  /*4c60*/  @P2 BRA `(.L_x_111) ;  /* 0xfffffffc00e82947 */ /* 0x000fea000383ffff */
[----:B------:R-:W-:Y:S05]  /*4c70*/  BSYNC.RECONVERGENT B3 ;  /* 0x0000000000037941 */ /* 0x000fea0003800200 */
.L_x_110:
        /* <DEDUP_REMOVED lines=23> */
.L_x_113:
[----:B-----5:R-:W-:-:S05]  /*4df0*/  HADD2.BF16_V2 R37, R35, R36.H0_H0 ;  /* 0x2000002423257230 */ /* 0x020fca0000200000 */
[----:B------:R-:W-:-:S06]  /*4e00*/  PRMT R37, R35, R26, R37 ;  /* 0x0000001a23257216 */ /* 0x000fcc0000000025 */
[----:B------:R-:W2:Y:S02]  /*4e10*/  ATOM.E.CAS.STRONG.GPU PT, R37, [R30], R35, R37 ;  /* 0x000000231e25738b */ /* 0x000ea400001ee125 */
[----:B--2---:R-:W-:Y:S01]  /*4e20*/  ISETP.NE.U32.AND P2, PT, R37, R35, PT ;  /* 0x000000232500720c */ /* 0x004fe20003f45070 */
[----:B------:R-:W-:-:S12]  /*4e30*/  IMAD.MOV.U32 R35, RZ, RZ, R37 ;  /* 0x000000ffff237224 */ /* 0x000fd800078e0025 */
[----:B------:R-:W-:Y:S05]  /*4e40*/  @P2 BRA `(.L_x_113) ;  /* 0xfffffffc00e82947 */ /* 0x000fea000383ffff */
[----:B------:R-:W-:Y:S05]  /*4e50*/  BSYNC.RECONVERGENT B3 ;  /* 0x0000000000037941 */ /* 0x000fea0003800200 */
.L_x_112:
[----:B------:R-:W-:Y:S01]  /*4e60*/  VIADDMNMX.RELU R33, R34, 0x3, R11, PT ;  /* 0x0000000322217846 */ /* 0x000fe2000380110b */
[----:B------:R-:W0:Y:S01]  /*4e70*/  LDS.U16 R32, [R32+0x6] ;  /* 0x0000060020207984 */ /* 0x000e220000000400 */
[----:B------:R-:W-:Y:S01]  /*4e80*/  MOV R26, R20 ;  /* 0x00000014001a7202 */ /* 0x000fe20000000f00 */
[----:B------:R-:W-:Y:S04]  /*4e90*/  BSSY.RECONVERGENT B3, `(.L_x_114) ;  /* 0x000001a000037945 */ /* 0x000fe80003800200 */
[----:B------:R-:W-:-:S04]  /*4ea0*/  IMAD.WIDE.U32 R30, R33, R22, R26 ;  /* 0x00000016211e7225 */ /* 0x000fc800078e001a */
[----:B------:R-:W-:Y:S01]  /*4eb0*/  IMAD R31, R33, R23, R31 ;  /* 0x00000017211f7224 */ /* 0x000fe200078e021f */
[C---:B------:R-:W-:Y:S02]  /*4ec0*/  LEA R23, P2, R30.reuse, R24, 0x1 ;  /* 0x000000181e177211 */ /* 0x040fe400078408ff */
[----:B------:R-:W1:Y:S02]  /*4ed0*/  LDS.U16 R24, [R12] ;  /* 0x000000000c187984 */ /* 0x000e640000000400 */
[----:B------:R-:W-:Y:S02]  /*4ee0*/  LEA.HI.X R31, R30, R25, R31, 0x1, P2 ;  /* 0x000000191e1f7211 */ /* 0x000fe400010f0c1f */
[----:B------:R-:W-:-:S05]  /*4ef0*/  LOP3.LUT R30, R23, 0xfffffffd, RZ, 0xc0, !PT ;  /* 0xfffffffd171e7812 */ /* 0x000fca00078ec0ff */
[----:B------:R2:W5:Y:S01]  /*4f00*/  LD.E R25, desc[UR8][R30.64] ;  /* 0x000000081e197980 */ /* 0x000562000c101900 */
[----:B0-----:R-:W-:Y:S01]  /*4f10*/  IMAD.U32 R22, R32, 0x10000, RZ ;  /* 0x0001000020167824 */ /* 0x001fe200078e00ff */
[----:B-1----:R-:W-:Y:S02]  /*4f20*/  SHF.L.U32 R33, R24, 0x10, RZ ;  /* 0x0000001018217819 */ /* 0x002fe400000006ff */
[----:B------:R-:W-:-:S03]  /*4f30*/  LOP3.LUT R24, R23, 0x2, RZ, 0xc0, !PT ;  /* 0x0000000217187812 */ /* 0x000fc600078ec0ff */
[----:B------:R-:W-:Y:S01]  /*4f40*/  FMUL.FTZ R22, R22, R33 ;  /* 0x0000002116167220 */ /* 0x000fe20000410000 */
[----:B------:R-:W-:-:S04]  /*4f50*/  ISETP.EQ.U32.AND P2, PT, R24, RZ, PT ;  /* 0x000000ff1800720c */ /* 0x000fc80003f42070 */
[----:B------:R-:W-:Y:S01]  /*4f60*/  SEL R28, R28, 0x7610, P2 ;  /* 0x000076101c1c7807 */ /* 0x000fe20001000000 */
[----:B------:R-:W0:Y:S02]  /*4f70*/  F2F.BF16.F32 R22, R22 ;  /* 0x0000001600167304 */ /* 0x000e240000202000 */
[----:B0-----:R-:W-:-:S04]  /*4f80*/  IMAD.U32 R33, R22, 0x10000, RZ ;  /* 0x0001000016217824 */ /* 0x001fc800078e00ff */
[----:B------:R-:W-:-:S06]  /*4f90*/  FMUL.FTZ R33, R10, R33 ;  /* 0x000000210a217220 */ /* 0x000fcc0000410000 */
[----:B------:R-:W0:Y:S02]  /*4fa0*/  F2F.BF16.F32 R33, R33 ;  /* 0x0000002100217304 */ /* 0x000e240000202000 */
[----:B0-----:R-:W-:-:S04]  /*4fb0*/  SHF.L.U32 R24, R33, 0x10, RZ ;  /* 0x0000001021187819 */ /* 0x001fc800000006ff */
[----:B--2---:R-:W-:-:S07]  /*4fc0*/  F2FP.BF16.F32.PACK_AB R24, RZ, R24 ;  /* 0x00000018ff18723e */ /* 0x004fce00000010ff */
.L_x_115:
[----:B-----5:R-:W-:-:S05]  /*4fd0*/  HADD2.BF16_V2 R22, R25, R24.H0_H0 ;  /* 0x2000001819167230 */ /* 0x020fca0000200000 */
[----:B------:R-:W-:-:S06]  /*4fe0*/  PRMT R22, R25, R28, R22 ;  /* 0x0000001c19167216 */ /* 0x000fcc0000000016 */
[----:B------:R-:W2:Y:S02]  /*4ff0*/  ATOM.E.CAS.STRONG.GPU PT, R22, [R30], R25, R22 ;  /* 0x000000191e16738b */ /* 0x000ea400001ee116 */
[----:B--2---:R-:W-:Y:S01]  /*5000*/  ISETP.NE.U32.AND P2, PT, R22, R25, PT ;  /* 0x000000191600720c */ /* 0x004fe20003f45070 */
[----:B------:R-:W-:-:S12]  /*5010*/  IMAD.MOV.U32 R25, RZ, RZ, R22 ;  /* 0x000000ffff197224 */ /* 0x000fd800078e0016 */
[----:B------:R-:W-:Y:S05]  /*5020*/  @P2 BRA `(.L_x_115) ;  /* 0xfffffffc00e82947 */ /* 0x000fea000383ffff */
[----:B------:R-:W-:Y:S05]  /*5030*/  BSYNC.RECONVERGENT B3 ;  /* 0x0000000000037941 */ /* 0x000fea0003800200 */
.L_x_114:
[----:B------:R-:W-:-:S07]  /*5040*/  IADD3 R14, PT, PT, R14, 0x4, RZ ;  /* 0x000000040e0e7810 */ /* 0x000fce0007ffe0ff */
.L_x_107:
[----:B------:R-:W-:Y:S05]  /*5050*/  BSYNC.RECONVERGENT B2 ;  /* 0x0000000000027941 */ /* 0x000fea0003800200 */
.L_x_106:
[----:B------:R-:W-:-:S13]  /*5060*/  ISETP.NE.AND P2, PT, R8, RZ, PT ;  /* 0x000000ff0800720c */ /* 0x000fda0003f45270 */
[----:B------:R-:W-:Y:S05]  /*5070*/  @!P2 BRA `(.L_x_85) ;  /* 0x0000000400a0a947 */ /* 0x000fea0003800000 */
[----:B------:R-:W-:Y:S01]  /*5080*/  ISETP.NE.AND P2, PT, R8, 0x1, PT ;  /* 0x000000010800780c */ /* 0x000fe20003f45270 */
[----:B------:R-:W-:-:S12]  /*5090*/  BSSY.RECONVERGENT B2, `(.L_x_116) ;  /* 0x0000044000027945 */ /* 0x000fd80003800200 */
        /* <DEDUP_REMOVED lines=29> */
.L_x_119:
[----:B-----5:R-:W-:-:S05]  /*5270*/  HADD2.BF16_V2 R37, R35, R36.H0_H0 ;  /* 0x2000002423257230 */ /* 0x020fca0000200000 */
[----:B------:R-:W-:-:S06]  /*5280*/  PRMT R37, R35, R26, R37 ;  /* 0x0000001a23257216 */ /* 0x000fcc0000000025 */
[----:B------:R-:W2:Y:S02]  /*5290*/  ATOM.E.CAS.STRONG.GPU PT, R37, [R30], R35, R37 ;  /* 0x000000231e25738b */ /* 0x000ea400001ee125 */
[----:B--2---:R-:W-:Y:S01]  /*52a0*/  ISETP.NE.U32.AND P2, PT, R37, R35, PT ;  /* 0x000000232500720c */ /* 0x004fe20003f45070 */
[----:B------:R-:W-:-:S12]  /*52b0*/  IMAD.MOV.U32 R35, RZ, RZ, R37 ;  /* 0x000000ffff237224 */ /* 0x000fd800078e0025 */
[----:B------:R-:W-:Y:S05]  /*52c0*/  @P2 BRA `(.L_x_119) ;  /* 0xfffffffc00e82947 */ /* 0x000fea000383ffff */
[----:B------:R-:W-:Y:S05]  /*52d0*/  BSYNC.RECONVERGENT B3 ;  /* 0x0000000000037941 */ /* 0x000fea0003800200 */
.L_x_118:
        /* <DEDUP_REMOVED lines=23> */
.L_x_121:
[----:B-----5:R-:W-:-:S05]  /*5450*/  HADD2.BF16_V2 R22, R25, R24.H0_H0 ;  /* 0x2000001819167230 */ /* 0x020fca0000200000 */
[----:B------:R-:W-:-:S06]  /*5460*/  PRMT R22, R25, R32, R22 ;  /* 0x0000002019167216 */ /* 0x000fcc0000000016 */
[----:B------:R-:W2:Y:S02]  /*5470*/  ATOM.E.CAS.STRONG.GPU PT, R22, [R30], R25, R22 ;  /* 0x000000191e16738b */ /* 0x000ea400001ee116 */
[----:B--2---:R-:W-:Y:S01]  /*5480*/  ISETP.NE.U32.AND P2, PT, R22, R25, PT ;  /* 0x000000191600720c */ /* 0x004fe20003f45070 */
[----:B------:R-:W-:-:S12]  /*5490*/  IMAD.MOV.U32 R25, RZ, RZ, R22 ;  /* 0x000000ffff197224 */ /* 0x000fd800078e0016 */
[----:B------:R-:W-:Y:S05]  /*54a0*/  @P2 BRA `(.L_x_121) ;  /* 0xfffffffc00e82947 */ /* 0x000fea000383ffff */
[----:B------:R-:W-:Y:S05]  /*54b0*/  BSYNC.RECONVERGENT B3 ;  /* 0x0000000000037941 */ /* 0x000fea0003800200 */
.L_x_120:
[----:B------:R-:W-:-:S07]  /*54c0*/  IADD3 R14, PT, PT, R14, 0x2, RZ ;  /* 0x000000020e0e7810 */ /* 0x000fce0007ffe0ff */
.L_x_117:
[----:B------:R-:W-:Y:S05]  /*54d0*/  BSYNC.RECONVERGENT B2 ;  /* 0x0000000000027941 */ /* 0x000fea0003800200 */
.L_x_116:
[----:B------:R-:W-:-:S13]  /*54e0*/  LOP3.LUT P2, RZ, R4, 0x1, RZ, 0xc0, !PT ;  /* 0x0000000104ff7812 */ /* 0x000fda000784c0ff */
[----:B------:R-:W-:Y:S05]  /*54f0*/  @!P2 BRA `(.L_x_85) ;  /* 0x000000000080a947 */ /* 0x000fea0003800000 */
[C---:B------:R-:W-:Y:S01]  /*5500*/  VIADDMNMX.RELU R21, R14.reuse, R2, R11, PT ;  /* 0x000000020e157246 */ /* 0x040fe2000380110b */
[----:B------:R-:W0:Y:S01]  /*5510*/  LDS.U16 R12, [R12] ;  /* 0x000000000c0c7984 */ /* 0x000e220000000400 */
[----:B------:R-:W-:Y:S01]  /*5520*/  LEA R14, R14, R3, 0x1 ;  /* 0x000000030e0e7211 */ /* 0x000fe200078e08ff */
[----:B------:R-:W-:Y:S01]  /*5530*/  IMAD.MOV.U32 R26, RZ, RZ, R20 ;  /* 0x000000ffff1a7224 */ /* 0x000fe200078e0014 */
[----:B------:R-:W1:Y:S04]  /*5540*/  LDCU.64 UR10, c[0x0][0x3c8] ;  /* 0x00007900ff0a77ac */ /* 0x000e680008000a00 */
[----:B------:R-:W2:Y:S01]  /*5550*/  LDS.U16 R14, [R14] ;  /* 0x000000000e0e7984 */ /* 0x000ea20000000400 */
[----:B------:R-:W3:Y:S01]  /*5560*/  LDCU.64 UR12, c[0x0][0x388] ;  /* 0x00007100ff0c77ac */ /* 0x000ee20008000a00 */
[----:B-1----:R-:W-:-:S04]  /*5570*/  IMAD.WIDE.U32 R26, R21, UR10, R26 ;  /* 0x0000000a151a7c25 */ /* 0x002fc8000f8e001a */
[----:B------:R-:W-:Y:S01]  /*5580*/  IMAD R27, R21, UR11, R27 ;  /* 0x0000000b151b7c24 */ /* 0x000fe2000f8e021b */
[----:B---3--:R-:W-:-:S04]  /*5590*/  LEA R21, P2, R26, UR12, 0x1 ;  /* 0x0000000c1a157c11 */ /* 0x008fc8000f8408ff */
[----:B------:R-:W-:Y:S02]  /*55a0*/  LEA.HI.X R27, R26, UR13, R27, 0x1, P2 ;  /* 0x0000000d1a1b7c11 */ /* 0x000fe400090f0c1b */
[C---:B------:R-:W-:Y:S02]  /*55b0*/  LOP3.LUT R26, R21.reuse, 0xfffffffd, RZ, 0xc0, !PT ;  /* 0xfffffffd151a7812 */ /* 0x040fe400078ec0ff */
[----:B------:R-:W-:-:S03]  /*55c0*/  LOP3.LUT R22, R21, 0x2, RZ, 0xc0, !PT ;  /* 0x0000000215167812 */ /* 0x000fc600078ec0ff */
[----:B------:R1:W5:Y:S01]  /*55d0*/  LD.E R23, desc[UR8][R26.64] ;  /* 0x000000081a177980 */ /* 0x000362000c101900 */
[----:B------:R-:W-:Y:S01]  /*55e0*/  ISETP.EQ.U32.AND P2, PT, R22, RZ, PT ;  /* 0x000000ff1600720c */ /* 0x000fe20003f42070 */
[----:B------:R-:W-:Y:S02]  /*55f0*/  HFMA2 R22, -RZ, RZ, 0, 0.19775390625 ;  /* 0x00003254ff167431 */ /* 0x000fe400000001ff */
[----:B0-----:R-:W-:Y:S01]  /*5600*/  IMAD.U32 R25, R12, 0x10000, RZ ;  /* 0x000100000c197824 */ /* 0x001fe200078e00ff */
[----:B--2---:R-:W-:Y:S02]  /*5610*/  SHF.L.U32 R20, R14, 0x10, RZ ;  /* 0x000000100e147819 */ /* 0x004fe400000006ff */
[----:B------:R-:W-:-:S03]  /*5620*/  SEL R22, R22, 0x7610, P2 ;  /* 0x0000761016167807 */ /* 0x000fc60001000000 */
[----:B------:R-:W-:-:S06]  /*5630*/  FMUL.FTZ R20, R20, R25 ;  /* 0x0000001914147220 */ /* 0x000fcc0000410000 */
[----:B------:R-:W0:Y:S02]  /*5640*/  F2F.BF16.F32 R20, R20 ;  /* 0x0000001400147304 */ /* 0x000e240000202000 */
[----:B0-----:R-:W-:-:S04]  /*5650*/  IMAD.U32 R25, R20, 0x10000, RZ ;  /* 0x0001000014197824 */ /* 0x001fc800078e00ff */
[----:B------:R-:W-:-:S06]  /*5660*/  FMUL.FTZ R25, R10, R25 ;  /* 0x000000190a197220 */ /* 0x000fcc0000410000 */
[----:B------:R-:W0:Y:S02]  /*5670*/  F2F.BF16.F32 R25, R25 ;  /* 0x0000001900197304 */ /* 0x000e240000202000 */
[----:B0-----:R-:W-:-:S05]  /*5680*/  IMAD.U32 R12, R25, 0x10000, RZ ;  /* 0x00010000190c7824 */ /* 0x001fca00078e00ff */
[----:B-1----:R-:W-:-:S07]  /*5690*/  F2FP.BF16.F32.PACK_AB R14, RZ, R12 ;  /* 0x0000000cff0e723e */ /* 0x002fce00000010ff */
.L_x_122:
[----:B-----5:R-:W-:-:S05]  /*56a0*/  HADD2.BF16_V2 R12, R23, R14.H0_H0 ;  /* 0x2000000e170c7230 */ /* 0x020fca0000200000 */
[----:B------:R-:W-:-:S06]  /*56b0*/  PRMT R12, R23, R22, R12 ;  /* 0x00000016170c7216 */ /* 0x000fcc000000000c */
[----:B------:R-:W2:Y:S02]  /*56c0*/  ATOM.E.CAS.STRONG.GPU PT, R12, [R26], R23, R12 ;  /* 0x000000171a0c738b */ /* 0x000ea400001ee10c */
[----:B--2---:R-:W-:Y:S02]  /*56d0*/  ISETP.NE.U32.AND P2, PT, R12, R23, PT ;  /* 0x000000170c00720c */ /* 0x004fe40003f45070 */
[----:B------:R-:W-:-:S11]  /*56e0*/  MOV R23, R12 ;  /* 0x0000000c00177202 */ /* 0x000fd60000000f00 */
[----:B------:R-:W-:Y:S05]  /*56f0*/  @P2 BRA `(.L_x_122) ;  /* 0xfffffffc00e82947 */ /* 0x000fea000383ffff */
.L_x_85:
[----:B------:R-:W-:Y:S05]  /*5700*/  BSYNC.RECONVERGENT B0 ;  /* 0x0000000000007941 */ /* 0x000fea0003800200 */
.L_x_84:
[----:B------:R-:W-:-:S05]  /*5710*/  VIADD R15, R15, 0x1 ;  /* 0x000000010f0f7836 */ /* 0x000fca0000000000 */
[----:B------:R-:W-:-:S13]  /*5720*/  ISETP.NE.AND P2, PT, R15, R5, PT ;  /* 0x000000050f00720c */ /* 0x000fda0003f45270 */
[----:B------:R-:W-:Y:S05]  /*5730*/  @P2 BRA `(.L_x_123) ;  /* 0xffffffe000182947 */ /* 0x000fea000383ffff */
.L_x_83:
[----:B------:R-:W-:Y:S05]  /*5740*/  BSYNC.RECONVERGENT B1 ;  /* 0x0000000000017941 */ /* 0x000fea0003800200 */
.L_x_82:
[----:B------:R-:W-:-:S04]  /*5750*/  UIADD3 UR4, UPT, UPT, UR7, UR4, URZ ;  /* 0x0000000407047290 */ /* 0x000fc8000fffe0ff */
[----:B------:R-:W-:-:S09]  /*5760*/  UISETP.GE.AND UP0, UPT, UR4, UR6, UPT ;  /* 0x000000060400728c */ /* 0x000fd2000bf06270 */
[----:B------:R-:W-:Y:S05]  /*5770*/  BRA.U !UP0, `(.L_x_124) ;  /* 0xffffffdd08247547 */ /* 0x000fea000b83ffff */
[----:B------:R-:W-:Y:S05]  /*5780*/  EXIT ;  /* 0x000000000000794d */ /* 0x000fea0003800000 */
        .weak           $__internal_0_$__cuda_sm20_dblrcp_rn_slowpath_v3
        .type           $__internal_0_$__cuda_sm20_dblrcp_rn_slowpath_v3,@function
        .size           $__internal_0_$__cuda_sm20_dblrcp_rn_slowpath_v3,(.L_x_1943 - $__internal_0_$__cuda_sm20_dblrcp_rn_slowpath_v3)
$__internal_0_$__cuda_sm20_dblrcp_rn_slowpath_v3:
[----:B------:R-:W-:Y:S01]  /*5790*/  DSETP.GTU.AND P0, PT, |R14|, +INF , PT ;  /* 0x7ff000000e00742a */ /* 0x000fe20003f0c200 */
[----:B------:R-:W-:-:S13]  /*57a0*/  BSSY.RECONVERGENT B0, `(.L_x_125) ;  /* 0x0000024000007945 */ /* 0x000fda0003800200 */
[----:B------:R-:W-:Y:S05]  /*57b0*/  @P0 BRA `(.L_x_126) ;  /* 0x0000000000800947 */ /* 0x000fea0003800000 */
[----:B------:R-:W-:-:S04]  /*57c0*/  LOP3.LUT R17, R15, 0x7fffffff, RZ, 0xc0, !PT ;  /* 0x7fffffff0f117812 */ /* 0x000fc800078ec0ff */
[----:B------:R-:W-:-:S04]  /*57d0*/  IADD3 R16, PT, PT, R17, -0x1, RZ ;  /* 0xffffffff11107810 */ /* 0x000fc80007ffe0ff */
[----:B------:R-:W-:-:S13]  /*57e0*/  ISETP.GE.U32.AND P0, PT, R16, 0x7fefffff, PT ;  /* 0x7fefffff1000780c */ /* 0x000fda0003f06070 */
[----:B------:R-:W-:Y:S01]  /*57f0*/  @P0 LOP3.LUT R21, R15, 0x7ff00000, RZ, 0x3c, !PT ;  /* 0x7ff000000f150812 */ /* 0x000fe200078e3cff */
[----:B------:R-:W-:Y:S01]  /*5800*/  @P0 IMAD.MOV.U32 R20, RZ, RZ, RZ ;  /* 0x000000ffff140224 */ /* 0x000fe200078e00ff */
[----:B------:R-:W-:Y:S06]  /*5810*/  @P0 BRA `(.L_x_127) ;  /* 0x0000000000700947 */ /* 0x000fec0003800000 */
[----:B------:R-:W-:-:S13]  /*5820*/  ISETP.GE.U32.AND P0, PT, R17, 0x1000001, PT ;  /* 0x010000011100780c */ /* 0x000fda0003f06070 */
[----:B------:R-:W-:Y:S05]  /*5830*/  @!P0 BRA `(.L_x_128) ;  /* 0x0000000000388947 */ /* 0x000fea0003800000 */
[----:B------:R-:W-:Y:S01]  /*5840*/  IADD3 R17, PT, PT, R15, -0x3fe00000, RZ ;  /* 0xc02000000f117810 */ /* 0x000fe20007ffe0ff */
[----:B------:R-:W-:Y:S01]  /*5850*/  IMAD.MOV.U32 R16, RZ, RZ, R14 ;  /* 0x000000ffff107224 */ /* 0x000fe200078e000e */
[----:B------:R-:W-:Y:S02]  /*5860*/  MOV R20, R23 ;  /* 0x0000001700147202 */ /* 0x000fe40000000f00 */
[----:B------:R-:W0:Y:S04]  /*5870*/  MUFU.RCP64H R21, R17 ;  /* 0x0000001100157308 */ /* 0x000e280000001800 */
[----:B0-----:R-:W-:-:S08]  /*5880*/  DFMA R22, -R16, R20, 1 ;  /* 0x3ff000001016742b */ /* 0x001fd00000000114 */
[----:B------:R-:W-:-:S08]  /*5890*/  DFMA R22, R22, R22, R22 ;  /* 0x000000161616722b */ /* 0x000fd00000000016 */
[----:B------:R-:W-:-:S08]  /*58a0*/  DFMA R22, R20, R22, R20 ;  /* 0x000000161416722b */ /* 0x000fd00000000014 */
[----:B------:R-:W-:-:S08]  /*58b0*/  DFMA R20, -R16, R22, 1 ;  /* 0x3ff000001014742b */ /* 0x000fd00000000116 */
[----:B------:R-:W-:-:S08]  /*58c0*/  DFMA R20, R22, R20, R22 ;  /* 0x000000141614722b */ /* 0x000fd00000000016 */
[----:B------:R-:W-:-:S08]  /*58d0*/  DMUL R20, R20, 2.2250738585072013831e-308 ;  /* 0x0010000014147828 */ /* 0x000fd00000000000 */
[----:B------:R-:W-:-:S08]  /*58e0*/  DFMA R14, -R14, R20, 1 ;  /* 0x3ff000000e0e742b */ /* 0x000fd00000000114 */
[----:B------:R-:W-:-:S08]  /*58f0*/  DFMA R14, R14, R14, R14 ;  /* 0x0000000e0e0e722b */ /* 0x000fd0000000000e */
[----:B------:R-:W-:Y:S01]  /*5900*/  DFMA R20, R20, R14, R20 ;  /* 0x0000000e1414722b */ /* 0x000fe20000000014 */
[----:B------:R-:W-:Y:S10]  /*5910*/  BRA `(.L_x_127) ;  /* 0x0000000000307947 */ /* 0x000ff40003800000 */
.L_x_128:
[----:B------:R-:W-:Y:S01]  /*5920*/  DMUL R14, R14, 8.11296384146066816958e+31 ;  /* 0x469000000e0e7828 */ /* 0x000fe20000000000 */
[----:B------:R-:W-:-:S05]  /*5930*/  IMAD.MOV.U32 R16, RZ, RZ, R23 ;  /* 0x000000ffff107224 */ /* 0x000fca00078e0017 */
[----:B------:R-:W0:Y:S02]  /*5940*/  MUFU.RCP64H R17, R15 ;  /* 0x0000000f00117308 */ /* 0x000e240000001800 */
[----:B0-----:R-:W-:-:S08]  /*5950*/  DFMA R20, -R14, R16, 1 ;  /* 0x3ff000000e14742b */ /* 0x001fd00000000110 */
[----:B------:R-:W-:-:S08]  /*5960*/  DFMA R20, R20, R20, R20 ;  /* 0x000000141414722b */ /* 0x000fd00000000014 */
[----:B------:R-:W-:-:S08]  /*5970*/  DFMA R20, R16, R20, R16 ;  /* 0x000000141014722b */ /* 0x000fd00000000010 */
[----:B------:R-:W-:-:S08]  /*5980*/  DFMA R16, -R14, R20, 1 ;  /* 0x3ff000000e10742b */ /* 0x000fd00000000114 */
[----:B------:R-:W-:-:S08]  /*5990*/  DFMA R16, R20, R16, R20 ;  /* 0x000000101410722b */ /* 0x000fd00000000014 */
[----:B------:R-:W-:Y:S01]  /*59a0*/  DMUL R20, R16, 8.11296384146066816958e+31 ;  /* 0x4690000010147828 */ /* 0x000fe20000000000 */
[----:B------:R-:W-:Y:S10]  /*59b0*/  BRA `(.L_x_127) ;  /* 0x0000000000087947 */ /* 0x000ff40003800000 */
.L_x_126:
[----:B------:R-:W-:Y:S02]  /*59c0*/  LOP3.LUT R21, R15, 0x80000, RZ, 0xfc, !PT ;  /* 0x000800000f157812 */ /* 0x000fe400078efcff */
[----:B------:R-:W-:-:S07]  /*59d0*/  MOV R20, R14 ;  /* 0x0000000e00147202 */ /* 0x000fce0000000f00 */
.L_x_127:
[----:B------:R-:W-:Y:S05]  /*59e0*/  BSYNC.RECONVERGENT B0 ;  /* 0x0000000000007941 */ /* 0x000fea0003800200 */
.L_x_125:
[----:B------:R-:W-:Y:S01]  /*59f0*/  IMAD.MOV.U32 R14, RZ, RZ, R10 ;  /* 0x000000ffff0e7224 */ /* 0x000fe200078e000a */
[----:B------:R-:W-:-:S04]  /*5a00*/  MOV R15, 0x0 ;  /* 0x00000000000f7802 */ /* 0x000fc80000000f00 */
[----:B------:R-:W-:Y:S05]  /*5a10*/  RET.REL.NODEC R14 `(_ZN2at6native54_GLOBAL__N__aa9a477a_21_UpSampleBilinear2d_cu_607db5e336upsample_gen2d_aa_backward_out_frameIN3c108BFloat16EfNS0_18upsample_antialias20BicubicFilterFunctorEEEvT0_S7_NS_27GenericPackedTensorAccessorIT_Lm4ENS_16DefaultPtrTraitsElEENS8_IKS9_Lm4ESA_lEERKT1_) ;  /* 0xffffffa40e787950 */ /* 0x000fea0003c3ffff */
.L_x_129:
[----:B------:R-:W-:-:S00]  /*5a20*/  BRA `(.L_x_129) ;  /* 0xfffffffc00fc7947 */ /* 0x000fc0000383ffff */
[----:B------:R-:W-:-:S00]  /*5a30*/  NOP ;  /* 0x0000000000007918 */ /* 0x000fc00000000000 */
        /* <DEDUP_REMOVED lines=12> */
.L_x_1943:


//--------------------- .text._ZN2at6native54_GLOBAL__N__aa9a477a_21_UpSampleBilinear2d_cu_607db5e336upsample_gen2d_aa_backward_out_frameIN3c104HalfEfNS0_18upsample_antialias20BicubicFilterFunctorEEEvT0_S7_NS_27GenericPackedTensorAccessorIT_Lm4ENS_16DefaultPtrTraitsElEENS8_IKS9_Lm4ESA_lEERKT1_ --------------------------
	.section	.text._ZN2at6native54_GLOBAL__N__aa9a477a_21_UpSampleBilinear2d_cu_607db5e336upsample_gen2d_aa_backward_out_frameIN3c104HalfEfNS0_18upsample_antialias20BicubicFilterFunctorEEEvT0_S7_NS_27GenericPackedTensorAccessorIT_Lm4ENS_16DefaultPtrTraitsElEENS8_IKS9_Lm4ESA_lEERKT1_,"ax",@progbits
	.align	128
.text._ZN2at6native54_GLOBAL__N__aa9a477a_21_UpSampleBilinear2d_cu_607db5e336upsample_gen2d_aa_backward_out_frameIN3c104HalfEfNS0_18upsample_antialias20BicubicFilterFunctorEEEvT0_S7_NS_27GenericPackedTensorAccessorIT_Lm4ENS_16DefaultPtrTraitsElEENS8_IKS9_Lm4ESA_lEERKT1_:
        .type           _ZN2at6native54_GLOBAL__N__aa9a477a_21_UpSampleBilinear2d_cu_607db5e336upsample_gen2d_aa_backward_out_frameIN3c104HalfEfNS0_18upsample_antialias20BicubicFilterFunctorEEEvT0_S7_NS_27GenericPackedTensorAccessorIT_Lm4ENS_16DefaultPtrTraitsElEENS8_IKS9_Lm4ESA_lEERKT1_,@function
        .size           _ZN2at6native54_GLOBAL__N__aa9a477a_21_UpSampleBilinear2d_cu_607db5e336upsample_gen2d_aa_backward_out_frameIN3c104HalfEfNS0_18upsample_antialias20BicubicFilterFunctorEEEvT0_S7_NS_27GenericPackedTensorAccessorIT_Lm4ENS_16DefaultPtrTraitsElEENS8_IKS9_Lm4ESA_lEERKT1_,(.L_x_1945 - _ZN2at6native54_GLOBAL__N__aa9a477a_21_UpSampleBilinear2d_cu_607db5e336upsample_gen2d_aa_backward_out_frameIN3c104HalfEfNS0_18upsample_antialias20BicubicFilterFunctorEEEvT0_S7_NS_27GenericPackedTensorAccessorIT_Lm4ENS_16DefaultPtrTraitsElEENS8_IKS9_Lm4ESA_lEERKT1_)
        .other          _ZN2at6native54_GLOBAL__N__aa9a477a_21_UpSampleBilinear2d_cu_607db5e336upsample_gen2d_aa_backward_out_frameIN3c104HalfEfNS0_18upsample_antialias20BicubicFilterFunctorEEEvT0_S7_NS_27GenericPackedTensorAccessorIT_Lm4ENS_16DefaultPtrTraitsElEENS8_IKS9_Lm4ESA_lEERKT1_,@"STO_CUDA_ENTRY STV_DEFAULT"
_ZN2at6native54_GLOBAL__N__aa9a477a_21_UpSampleBilinear2d_cu_607db5e336upsample_gen2d_aa_backward_out_frameIN3c104HalfEfNS0_18upsample_antialias20BicubicFilterFunctorEEEvT0_S7_NS_27GenericPackedTensorAccessorIT_Lm4ENS_16DefaultPtrTraitsElEENS8_IKS9_Lm4ESA_lEERKT1_:
        /* <DEDUP_REMOVED lines=62> */
.L_x_131:
        /* <DEDUP_REMOVED lines=48> */
.L_x_130:
        /* <DEDUP_REMOVED lines=64> */
[----:B------:R-:W-:Y:S05]  /*0ae0*/  CALL.REL.NOINC `($__internal_1_$__cuda_sm20_dblrcp_rn_slowpath_v3) ;  /* 0x0000004c00287944 */ /* 0x000fea0003c00000 */
[----:B------:R-:W-:Y:S01]  /*0af0*/  MOV R16, R20 ;  /* 0x0000001400107202 */ /* 0x000fe20000000f00 */
[----:B------:R-:W-:-:S07]  /*0b00*/  IMAD.MOV.U32 R17, RZ, RZ, R21 ;  /* 0x000000ffff117224 */ /* 0x000fce00078e0015 */
.L_x_135:
[----:B------:R-:W-:Y:S01]  /*0b10*/  UMOV UR4, 0xf0000000 ;  /* 0xf000000000047882 */ /* 0x000fe20000000000 */
[----:B------:R-:W-:Y:S01]  /*0b20*/  UMOV UR5, 0x380fffff ;  /* 0x380fffff00057882 */ /* 0x000fe20000000000 */
[----:B------:R-:W0:Y:S01]  /*0b30*/  F2F.F32.F64 R10, R16 ;  /* 0x00000010000a7310 */ /* 0x000e220000301000 */
[----:B------:R-:W-:-:S14]  /*0b40*/  DSETP.GEU.AND P0, PT, |R16|, UR4, PT ;  /* 0x0000000410007e2a */ /* 0x000fdc000bf0e200 */
[----:B0-----:R-:W-:-:S07]  /*0b50*/  @!P0 FMUL R10, R10, 1.175494350822287508e-38 ;  /* 0x008000000a0a8820 */ /* 0x001fce0000400000 */
.L_x_134:
        /* <DEDUP_REMOVED lines=15> */
.L_x_151:
        /* <DEDUP_REMOVED lines=24> */
.L_x_141:
[----:B------:R-:W-:Y:S05]  /*0dd0*/  BSYNC.RECONVERGENT B4 ;  /* 0x0000000000047941 */ /* 0x000fea0003800200 */
.L_x_140:
[----:B------:R-:W-:Y:S01]  /*0de0*/  FSETP.GEU.FTZ.AND P1, PT, R22, RZ, PT ;  /* 0x000000ff1600720b */ /* 0x000fe20003f3e000 */
[----:B------:R-:W-:Y:S01]  /*0df0*/  IMAD R20, R17, 0x2, R3 ;  /* 0x0000000211147824 */ /* 0x000fe200078e0203 */
[----:B------:R-:W-:Y:S01]  /*0e00*/  F2FP.F16.F32.PACK_AB R21, RZ, R23 ;  /* 0x00000017ff15723e */ /* 0x000fe200000000ff */
        /* <DEDUP_REMOVED lines=14> */
.L_x_143:
[----:B------:R-:W-:-:S04]  /*0ef0*/  IMAD.MOV.U32 R21, RZ, RZ, 0x3fc00000 ;  /* 0x3fc00000ff157424 */ /* 0x000fc800078e00ff */
[----:B------:R-:W-:-:S04]  /*0f00*/  FFMA.FTZ R21, R22, R21, -2.5 ;  /* 0xc020000016157423 */ /* 0x000fc80000010015 */
[----:B------:R-:W-:-:S04]  /*0f10*/  FMUL.FTZ R21, R22, R21 ;  /* 0x0000001516157220 */ /* 0x000fc80000410000 */
[----:B------:R-:W-:-:S07]  /*0f20*/  FFMA.FTZ R14, R22, R21, 1 ;  /* 0x3f800000160e7423 */ /* 0x000fce0000010015 */
.L_x_144:
[----:B------:R-:W-:Y:S05]  /*0f30*/  BSYNC.RECONVERGENT B4 ;  /* 0x0000000000047941 */ /* 0x000fea0003800200 */
.L_x_142:
[----:B------:R-:W-:Y:S01]  /*0f40*/  VIADD R21, R17, 0x2 ;  /* 0x0000000211157836 */ /* 0x000fe20000000000 */
[----:B------:R-:W-:Y:S01]  /*0f50*/  BSSY.RECONVERGENT B4, `(.L_x_145) ;  /* 0x0000018000047945 */ /* 0x000fe20003800200 */
[----:B------:R-:W-:-:S03]  /*0f60*/  FADD.FTZ R23, R23, R14 ;  /* 0x0000000e17177221 */ /* 0x000fc60000010000 */
[----:B------:R-:W-:-:S05]  /*0f70*/  I2FP.F32.U32 R21, R21 ;  /* 0x0000001500157245 */ /* 0x000fca0000201000 */
[----:B------:R-:W-:-:S04]  /*0f80*/  FADD.FTZ R21, R24, R21 ;  /* 0x0000001518157221 */ /* 0x000fc80000010000 */
[----:B------:R-:W-:-:S04]  /*0f90*/  FADD.FTZ R21, R21, 0.5 ;  /* 0x3f00000015157421 */ /* 0x000fc80000010000 */
[----:B------:R-:W-:Y:S01]  /*0fa0*/  FMUL.FTZ R22, R21, R10 ;  /* 0x0000000a15167220 */ /* 0x000fe20000410000 */
[----:B------:R-:W-:-:S04]  /*0fb0*/  F2FP.F16.F32.PACK_AB R21, RZ, R14 ;  /* 0x0000000eff15723e */ /* 0x000fc800000000ff */
        /* <DEDUP_REMOVED lines=13> */
.L_x_146:
[----:B------:R-:W-:-:S04]  /*1090*/  IMAD.MOV.U32 R21, RZ, RZ, 0x3fc00000 ;  /* 0x3fc00000ff157424 */ /* 0x000fc800078e00ff */
[----:B------:R-:W-:-:S04]  /*10a0*/  FFMA.FTZ R21, R22, R21, -2.5 ;  /* 0xc020000016157423 */ /* 0x000fc80000010015 */
[----:B------:R-:W-:-:S04]  /*10b0*/  FMUL.FTZ R21, R22, R21 ;  /* 0x0000001516157220 */ /* 0x000fc80000410000 */
[----:B------:R-:W-:-:S07]  /*10c0*/  FFMA.FTZ R14, R22, R21, 1 ;  /* 0x3f800000160e7423 */ /* 0x000fce0000010015 */
.L_x_147:
[----:B------:R-:W-:Y:S05]  /*10d0*/  BSYNC.RECONVERGENT B4 ;  /* 0x0000000000047941 */ /* 0x000fea0003800200 */
.L_x_145:
        /* <DEDUP_REMOVED lines=21> */
.L_x_149:
[----:B------:R-:W-:-:S04]  /*1230*/  IMAD.MOV.U32 R21, RZ, RZ, 0x3fc00000 ;  /* 0x3fc00000ff157424 */ /* 0x000fc800078e00ff */
[----:B------:R-:W-:-:S04]  /*1240*/  FFMA.FTZ R21, R22, R21, -2.5 ;  /* 0xc020000016157423 */ /* 0x000fc80000010015 */
[----:B------:R-:W-:-:S04]  /*1250*/  FMUL.FTZ R21, R22, R21 ;  /* 0x0000001516157220 */ /* 0x000fc80000410000 */
[----:B------:R-:W-:-:S07]  /*1260*/  FFMA.FTZ R14, R22, R21, 1 ;  /* 0x3f800000160e7423 */ /* 0x000fce0000010015 */
.L_x_150:
[----:B------:R-:W-:Y:S05]  /*1270*/  BSYNC.RECONVERGENT B4 ;  /* 0x0000000000047941 */ /* 0x000fea0003800200 */
.L_x_148:
[----:B------:R-:W-:Y:S01]  /*1280*/  F2FP.F16.F32.PACK_AB R21, RZ, R14 ;  /* 0x0000000eff15723e */ /* 0x000fe200000000ff */
[----:B------:R-:W-:Y:S02]  /*1290*/  VIADD R17, R17, 0x4 ;  /* 0x0000000411117836 */ /* 0x000fe40000000000 */
[----:B------:R-:W-:Y:S02]  /*12a0*/  FADD.FTZ R14, R23, R14 ;  /* 0x0000000e170e7221 */ /* 0x000fe40000010000 */
[----:B------:R0:W-:Y:S01]  /*12b0*/  STS.U16 [R20+0x6], R21 ;  /* 0x0000061514007388 */ /* 0x0001e20000000400 */
[----:B------:R-:W-:-:S13]  /*12c0*/  ISETP.NE.AND P1, PT, R17, R16, PT ;  /* 0x000000101100720c */ /* 0x000fda0003f25270 */
[----:B0-----:R-:W-:Y:S05]  /*12d0*/  @P1 BRA `(.L_x_151) ;  /* 0xfffffff8005c1947 */ /* 0x001fea000383ffff */
[----:B------:R-:W-:Y:S05]  /*12e0*/  BSYNC.RECONVERGENT B0 ;  /* 0x0000000000007941 */ /* 0x000fea0003800200 */
.L_x_139:
[----:B------:R-:W-:Y:S05]  /*12f0*/  BSYNC.RECONVERGENT B1 ;  /* 0x0000000000017941 */ /* 0x000fea0003800200 */
.L_x_138:
[----:B------:R-:W-:-:S13]  /*1300*/  ISETP.NE.AND P1, PT, R15, RZ, PT ;  /* 0x000000ff0f00720c */ /* 0x000fda0003f25270 */
[----:B------:R-:W-:Y:S05]  /*1310*/  @!P1 BRA `(.L_x_137) ;  /* 0x00000000007c9947 */ /* 0x000fea0003800000 */
[----:B------:R-:W-:-:S07]  /*1320*/  MOV R20, RZ ;  /* 0x000000ff00147202 */ /* 0x000fce0000000f00 */
.L_x_155:
        /* <DEDUP_REMOVED lines=17> */
.L_x_153:
[----:B------:R-:W-:-:S04]  /*1440*/  IMAD.MOV.U32 R22, RZ, RZ, 0x3fc00000 ;  /* 0x3fc00000ff167424 */ /* 0x000fc800078e00ff */
[----:B------:R-:W-:-:S04]  /*1450*/  FFMA.FTZ R22, R17, R22, -2.5 ;  /* 0xc020000011167423 */ /* 0x000fc80000010016 */
[----:B------:R-:W-:-:S04]  /*1460*/  FMUL.FTZ R22, R17, R22 ;  /* 0x0000001611167220 */ /* 0x000fc80000410000 */
[----:B------:R-:W-:-:S07]  /*1470*/  FFMA.FTZ R21, R17, R22, 1 ;  /* 0x3f80000011157423 */ /* 0x000fce0000010016 */
.L_x_154:
[----:B------:R-:W-:Y:S05]  /*1480*/  BSYNC.RECONVERGENT B0 ;  /* 0x0000000000007941 */ /* 0x000fea0003800200 */
.L_x_152:
[----:B------:R-:W-:Y:S01]  /*1490*/  F2FP.F16.F32.PACK_AB R17, RZ, R21 ;  /* 0x00000015ff11723e */ /* 0x000fe200000000ff */
[----:B------:R-:W-:Y:S01]  /*14a0*/  VIADD R20, R20, 0x1 ;  /* 0x0000000114147836 */ /* 0x000fe20000000000 */
[C---:B------:R-:W-:Y:S01]  /*14b0*/  LEA R22, R16.reuse, R3, 0x1 ;  /* 0x0000000310167211 */ /* 0x040fe200078e08ff */
[----:B------:R-:W-:Y:S01]  /*14c0*/  FADD.FTZ R14, R21, R14 ;  /* 0x0000000e150e7221 */ /* 0x000fe20000010000 */
[----:B------:R-:W-:Y:S02]  /*14d0*/  VIADD R16, R16, 0x1 ;  /* 0x0000000110107836 */ /* 0x000fe40000000000 */
[----:B------:R-:W-:Y:S01]  /*14e0*/  ISETP.NE.AND P1, PT, R20, R15, PT ;  /* 0x0000000f1400720c */ /* 0x000fe20003f25270 */
[----:B------:R0:W-:-:S12]  /*14f0*/  STS.U16 [R22], R17 ;  /* 0x0000001116007388 */ /* 0x0001d80000000400 */
[----:B0-----:R-:W-:Y:S05]  /*1500*/  @P1 BRA `(.L_x_155) ;  /* 0xfffffffc00881947 */ /* 0x001fea000383ffff */
.L_x_137:
[----:B------:R-:W-:Y:S05]  /*1510*/  BSYNC.RECONVERGENT B2 ;  /* 0x0000000000027941 */ /* 0x000fea0003800200 */
.L_x_136:
        /* <DEDUP_REMOVED lines=12> */
.L_x_162:
[----:B------:R-:W-:Y:S04]  /*15e0*/  BSSY.RECONVERGENT B2, `(.L_x_160) ;  /* 0x000001a000027945 */ /* 0x000fe80003800200 */
[----:B0-----:R-:W-:Y:S05]  /*15f0*/  @!P1 BRA `(.L_x_161) ;  /* 0x0000000000609947 */ /* 0x001fea0003800000 */
[----:B------:R-:W-:Y:S01]  /*1600*/  IMAD R17, R15, 0x2, R3 ;  /* 0x000000020f117824 */ /* 0x000fe200078e0203 */
[----:B------:R-:W-:-:S04]  /*1610*/  F2FP.F16.F32.PACK_AB R20, RZ, R14 ;  /* 0x0000000eff14723e */ /* 0x000fc800000000ff */
[----:B------:R-:W0:Y:S01]  /*1620*/  LDS.U16 R21, [R17] ;  /* 0x0000000011157984 */ /* 0x000e220000000400 */
[----:B------:R-:W-:-:S03]  /*1630*/  HADD2.F32 R20, -RZ, R20.H0_H0 ;  /* 0x20000014ff147230 */ /* 0x000fc60000004100 */
[----:B------:R-:W1:Y:S03]  /*1640*/  LDS.U16 R22, [R17+0x2] ;  /* 0x0000020011167984 */ /* 0x000e660000000400 */
[----:B------:R-:W2:Y:S01]  /*1650*/  MUFU.RCP R20, R20 ;  /* 0x0000001400147308 */ /* 0x000ea20000001000 */
[----:B------:R-:W3:Y:S04]  /*1660*/  LDS.U16 R23, [R17+0x4] ;  /* 0x0000040011177984 */ /* 0x000ee80000000400 */
[----:B------:R-:W4:Y:S01]  /*1670*/  LDS.U16 R24, [R17+0x6] ;  /* 0x0000060011187984 */ /* 0x000f220000000400 */
[----:B0-----:R-:W-:Y:S02]  /*1680*/  HADD2.F32 R21, -RZ, R21.H0_H0 ;  /* 0x20000015ff157230 */ /* 0x001fe40000004100 */
[----:B-1----:R-:W-:-:S03]  /*1690*/  HADD2.F32 R22, -RZ, R22.H0_H0 ;  /* 0x20000016ff167230 */ /* 0x002fc60000004100 */
[-C--:B--2---:R-:W-:Y:S01]  /*16a0*/  FMUL.FTZ R21, R21, R20.reuse ;  /* 0x0000001415157220 */ /* 0x084fe20000410000 */
[----:B---3--:R-:W-:Y:S02]  /*16b0*/  HADD2.F32 R23, -RZ, R23.H0_H0 ;  /* 0x20000017ff177230 */ /* 0x008fe40000004100 */
[-C--:B------:R-:W-:Y:S02]  /*16c0*/  FMUL.FTZ R22, R22, R20.reuse ;  /* 0x0000001416167220 */ /* 0x080fe40000410000 */
[----:B------:R-:W-:Y:S01]  /*16d0*/  F2FP.F16.F32.PACK_AB R21, RZ, R21 ;  /* 0x00000015ff15723e */ /* 0x000fe200000000ff */
[----:B----4-:R-:W-:Y:S02]  /*16e0*/  HADD2.F32 R24, -RZ, R24.H0_H0 ;  /* 0x20000018ff187230 */ /* 0x010fe40000004100 */
[----:B------:R-:W-:Y:S01]  /*16f0*/  FMUL.FTZ R23, R23, R20 ;  /* 0x0000001417177220 */ /* 0x000fe20000410000 */
[----:B------:R-:W-:Y:S01]  /*1700*/  F2FP.F16.F32.PACK_AB R22, RZ, R22 ;  /* 0x00000016ff16723e */ /* 0x000fe200000000ff */
[----:B------:R0:W-:Y:S01]  /*1710*/  STS.U16 [R17], R21 ;  /* 0x0000001511007388 */ /* 0x0001e20000000400 */
[----:B------:R-:W-:-:S02]  /*1720*/  FMUL.FTZ R24, R24, R20 ;  /* 0x0000001418187220 */ /* 0x000fc40000410000 */
[----:B------:R-:W-:Y:S01]  /*1730*/  F2FP.F16.F32.PACK_AB R23, RZ, R23 ;  /* 0x00000017ff17723e */ /* 0x000fe200000000ff */
[----:B------:R0:W-:Y:S02]  /*1740*/  STS.U16 [R17+0x2], R22 ;  /* 0x0000021611007388 */ /* 0x0001e40000000400 */
[----:B------:R-:W-:Y:S02]  /*1750*/  F2FP.F16.F32.PACK_AB R24, RZ, R24 ;  /* 0x00000018ff18723e */ /* 0x000fe400000000ff */
[----:B------:R0:W-:Y:S04]  /*1760*/  STS.U16 [R17+0x4], R23 ;  /* 0x0000041711007388 */ /* 0x0001e80000000400 */
[----:B------:R0:W-:Y:S02]  /*1770*/  STS.U16 [R17+0x6], R24 ;  /* 0x0000061811007388 */ /* 0x0001e40000000400 */
.L_x_161:
[----:B------:R-:W-:Y:S05]  /*1780*/  BSYNC.RECONVERGENT B2 ;  /* 0x0000000000027941 */ /* 0x000fea0003800200 */
.L_x_160:
[----:B------:R-:W-:-:S05]  /*1790*/  VIADD R15, R15, 0x4 ;  /* 0x000000040f0f7836 */ /* 0x000fca0000000000 */
[----:B------:R-:W-:-:S13]  /*17a0*/  ISETP.NE.AND P0, PT, R15, R16, PT ;  /* 0x000000100f00720c */ /* 0x000fda0003f05270 */
[----:B------:R-:W-:Y:S05]  /*17b0*/  @P0 BRA `(.L_x_162) ;  /* 0xfffffffc00880947 */ /* 0x000fea000383ffff */
.L_x_159:
[----:B------:R-:W-:Y:S05]  /*17c0*/  BSYNC.RECONVERGENT B1 ;  /* 0x0000000000017941 */ /* 0x000fea0003800200 */
.L_x_158:
[----:B------:R-:W-:-:S13]  /*17d0*/  ISETP.NE.AND P0, PT, R10, RZ, PT ;  /* 0x000000ff0a00720c */ /* 0x000fda0003f05270 */
[----:B------:R-:W-:Y:S05]  /*17e0*/  @!P0 BRA `(.L_x_157) ;  /* 0x0000000000488947 */ /* 0x000fea0003800000 */
[----:B------:R-:W-:Y:S01]  /*17f0*/  HFMA2 R15, -RZ, RZ, 0, 0 ;  /* 0x00000000ff0f7431 */ /* 0x000fe200000001ff */
[----:B------:R-:W-:-:S13]  /*1800*/  FSETP.NEU.FTZ.AND P1, PT, R14, RZ, PT ;  /* 0x000000ff0e00720b */ /* 0x000fda0003f3d000 */
.L_x_165:
[----:B------:R-:W-:Y:S01]  /*1810*/  VIADD R15, R15, 0x1 ;  /* 0x000000010f0f7836 */ /* 0x000fe20000000000 */
[----:B------:R-:W-:Y:S04]  /*1820*/  BSSY.RECONVERGENT B1, `(.L_x_163) ;  /* 0x000000c000017945 */ /* 0x000fe80003800200 */
[----:B------:R-:W-:Y:S01]  /*1830*/  ISETP.NE.AND P0, PT, R15, R10, PT ;  /* 0x0000000a0f00720c */ /* 0x000fe20003f05270 */
[----:B-1----:R-:W-:-:S12]  /*1840*/  @!P1 BRA `(.L_x_164) ;  /* 0x0000000000249947 */ /* 0x002fd80003800000 */
[----:B0-----:R-:W-:Y:S01]  /*1850*/  IMAD R17, R16, 0x2, R3 ;  /* 0x0000000210117824 */ /* 0x001fe200078e0203 */
[----:B------:R-:W-:-:S04]  /*1860*/  F2FP.F16.F32.PACK_AB R21, RZ, R14 ;  /* 0x0000000eff15723e */ /* 0x000fc800000000ff */
[----:B------:R-:W0:Y:S01]  /*1870*/  LDS.U16 R20, [R17] ;  /* 0x0000000011147984 */ /* 0x000e220000000400 */
[----:B------:R-:W-:-:S06]  /*1880*/  HADD2.F32 R21, -RZ, R21.H0_H0 ;  /* 0x20000015ff157230 */ /* 0x000fcc0000004100 */
[----:B------:R-:W1:Y:S01]  /*1890*/  MUFU.RCP R21, R21 ;  /* 0x0000001500157308 */ /* 0x000e620000001000 */
[----:B0-----:R-:W-:-:S05]  /*18a0*/  HADD2.F32 R20, -RZ, R20.H0_H0 ;  /* 0x20000014ff147230 */ /* 0x001fca0000004100 */
[----:B-1----:R-:W-:-:S05]  /*18b0*/  FMUL.FTZ R20, R20, R21 ;  /* 0x0000001514147220 */ /* 0x002fca0000410000 */
[----:B------:R-:W-:-:S05]  /*18c0*/  F2FP.F16.F32.PACK_AB R20, RZ, R20 ;  /* 0x00000014ff14723e */ /* 0x000fca00000000ff */
[----:B------:R1:W-:Y:S02]  /*18d0*/  STS.U16 [R17], R20 ;  /* 0x0000001411007388 */ /* 0x0003e40000000400 */
.L_x_164:
[----:B------:R-:W-:Y:S05]  /*18e0*/  BSYNC.RECONVERGENT B1 ;  /* 0x0000000000017941 */ /* 0x000fea0003800200 */
.L_x_163:
[----:B------:R-:W-:Y:S01]  /*18f0*/  IADD3 R16, PT, PT, R16, 0x1, RZ ;  /* 0x0000000110107810 */ /* 0x000fe20007ffe0ff */
[----:B------:R-:W-:Y:S06]  /*1900*/  @P0 BRA `(.L_x_165) ;  /* 0xfffffffc00c00947 */ /* 0x000fec000383ffff */
.L_x_157:
[----:B------:R-:W-:Y:S05]  /*1910*/  BSYNC.RECONVERGENT B0 ;  /* 0x0000000000007941 */ /* 0x000fea0003800200 */
.L_x_156:
[----:B------:R-:W-:-:S13]  /*1920*/  ISETP.GE.AND P0, PT, R19, R16, PT ;  /* 0x000000101300720c */ /* 0x000fda0003f06270 */
[----:B------:R-:W-:Y:S05]  /*1930*/  @!P0 BRA `(.L_x_133) ;  /* 0x0000000400208947 */ /* 0x000fea0003800000 */
[----:B------:R-:W2:Y:S01]  /*1940*/  LDC R14, c[0x0][0x384] ;  /* 0x0000e100ff0e7b82 */ /* 0x000ea20000000800 */
[----:B------:R-:W-:Y:S01]  /*1950*/  IMAD.IADD R19, R19, 0x1, -R16 ;  /* 0x0000000113137824 */ /* 0x000fe200078e0a10 */
        /* <DEDUP_REMOVED lines=11> */
[----:B------:R-:W-:Y:S02]  /*1a10*/  LOP3.LUT R19, R15, 0xfffffff0, RZ, 0xc0, !PT ;  /* 0xfffffff00f137812 */ /* 0x000fe400078ec0ff */
[----:B------:R-:W-:-:S07]  /*1a20*/  MOV R10, RZ ;  /* 0x000000ff000a7202 */ /* 0x000fce0000000f00 */
.L_x_168:
        /* <DEDUP_REMOVED lines=21> */
.L_x_167:
[----:B------:R-:W-:Y:S05]  /*1b80*/  BSYNC.RECONVERGENT B0 ;  /* 0x0000000000007941 */ /* 0x000fea0003800200 */
.L_x_166:
        /* <DEDUP_REMOVED lines=16> */
.L_x_170:
[----:B------:R-:W-:Y:S05]  /*1c90*/  BSYNC.RECONVERGENT B0 ;  /* 0x0000000000007941 */ /* 0x000fea0003800200 */
.L_x_169:
[----:B------:R-:W-:Y:S05]  /*1ca0*/  @!P1 BRA `(.L_x_133) ;  /* 0x0000000000449947 */ /* 0x000fea0003800000 */
[----:B------:R-:W-:Y:S02]  /*1cb0*/  ISETP.GE.U32.AND P0, PT, R14, 0x4, PT ;  /* 0x000000040e00780c */ /* 0x000fe40003f06070 */
[----:B------:R-:W-:-:S04]  /*1cc0*/  LOP3.LUT R15, R15, 0x3, RZ, 0xc0, !PT ;  /* 0x000000030f0f7812 */ /* 0x000fc800078ec0ff */
[----:B------:R-:W-:-:S07]  /*1cd0*/  ISETP.NE.AND P1, PT, R15, RZ, PT ;  /* 0x000000ff0f00720c */ /* 0x000fce0003f25270 */
[C---:B0-----:R-:W-:Y:S01]  /*1ce0*/  @P0 IMAD R10, R16.reuse, 0x2, R3 ;  /* 0x00000002100a0824 */ /* 0x041fe200078e0203 */
[----:B------:R-:W-:-:S04]  /*1cf0*/  @P0 IADD3 R16, PT, PT, R16, 0x4, RZ ;  /* 0x0000000410100810 */ /* 0x000fc80007ffe0ff */
[----:B------:R2:W-:Y:S04]  /*1d00*/  @P0 STS.U16 [R10], RZ ;  /* 0x000000ff0a000388 */ /* 0x0005e80000000400 */
[----:B------:R2:W-:Y:S04]  /*1d10*/  @P0 STS.U16 [R10+0x2], RZ ;  /* 0x000002ff0a000388 */ /* 0x0005e80000000400 */
[----:B------:R2:W-:Y:S04]  /*1d20*/  @P0 STS.U16 [R10+0x4], RZ ;  /* 0x000004ff0a000388 */ /* 0x0005e80000000400 */
[----:B------:R2:W-:Y:S01]  /*1d30*/  @P0 STS.U16 [R10+0x6], RZ ;  /* 0x000006ff0a000388 */ /* 0x0005e20000000400 */
[----:B------:R-:W-:Y:S05]  /*1d40*/  @!P1 BRA `(.L_x_133) ;  /* 0x00000000001c9947 */ /* 0x000fea0003800000 */
[----:B--2---:R-:W-:-:S07]  /*1d50*/  IMAD.MOV.U32 R10, RZ, RZ, RZ ;  /* 0x000000ffff0a7224 */ /* 0x004fce00078e00ff */
.L_x_171:
[----:B------:R-:W-:Y:S01]  /*1d60*/  LEA R14, R16, R3, 0x1 ;  /* 0x00000003100e7211 */ /* 0x000fe200078e08ff */
[----:B------:R-:W-:Y:S01]  /*1d70*/  VIADD R10, R10, 0x1 ;  /* 0x000000010a0a7836 */ /* 0x000fe20000000000 */
[----:B------:R-:W-:-:S03]  /*1d80*/  IADD3 R16, PT, PT, R16, 0x1, RZ ;  /* 0x0000000110107810 */ /* 0x000fc60007ffe0ff */
[----:B------:R3:W-:Y:S01]  /*1d90*/  STS.U16 [R14], RZ ;  /* 0x000000ff0e007388 */ /* 0x0007e20000000400 */
[----:B------:R-:W-:-:S13]  /*1da0*/  ISETP.NE.AND P0, PT, R10, R15, PT ;  /* 0x0000000f0a00720c */ /* 0x000fda0003f05270 */
[----:B---3--:R-:W-:Y:S05]  /*1db0*/  @P0 BRA `(.L_x_171) ;  /* 0xfffffffc00e80947 */ /* 0x008fea000383ffff */
.L_x_133:
[----:B------:R-:W-:Y:S05]  /*1dc0*/  BSYNC.RECONVERGENT B3 ;  /* 0x0000000000037941 */ /* 0x000fea0003800200 */
.L_x_132:
        /* <DEDUP_REMOVED lines=16> */
[----:B------:R-:W-:-:S04]  /*1ed0*/  IADD3 R16, PT, PT, R15, 0x300402, RZ ;  /* 0x003004020f107810 */ /* 0x000fc80007ffe0ff */
[----:B------:R-:W-:Y:S02]  /*1ee0*/  FSETP.GEU.AND P0, PT, |R16|, 5.8789094863358348022e-39, PT ;  /* 0x004004021000780b */ /* 0x000fe40003f0e200 */
[----:B0-----:R-:W-:-:S08]  /*1ef0*/  DFMA R20, -R14, R16, 1 ;  /* 0x3ff000000e14742b */ /* 0x001fd00000000110 */
[----:B------:R-:W-:-:S08]  /*1f00*/  DFMA R20, R20, R20, R20 ;  /* 0x000000141414722b */ /* 0x000fd00000000014 */
[----:B------:R-:W-:-:S08]  /*1f10*/  DFMA R20, R16, R20, R16 ;  /* 0x000000141014722b */ /* 0x000fd00000000010 */
[----:B------:R-:W-:-:S08]  /*1f20*/  DFMA R22, -R14, R20, 1 ;  /* 0x3ff000000e16742b */ /* 0x000fd00000000114 */
[----:B------:R-:W-:Y:S01]  /*1f30*/  DFMA R20, R20, R22, R20 ;  /* 0x000000161414722b */ /* 0x000fe20000000014 */
[----:B------:R-:W-:Y:S10]  /*1f40*/  @P0 BRA `(.L_x_175) ;  /* 0x0000000000100947 */ /* 0x000ff40003800000 */
[----:B------:R-:W-:-:S05]  /*1f50*/  LOP3.LUT R10, R15, 0x7fffffff, RZ, 0xc0, !PT ;  /* 0x7fffffff0f0a7812 */ /* 0x000fca00078ec0ff */
[----:B------:R-:W-:Y:S01]  /*1f60*/  VIADD R23, R10, 0xfff00000 ;  /* 0xfff000000a177836 */ /* 0x000fe20000000000 */
[----:B------:R-:W-:-:S07]  /*1f70*/  MOV R10, 0x1f90 ;  /* 0x00001f90000a7802 */ /* 0x000fce0000000f00 */
[----:B------:R-:W-:Y:S05]  /*1f80*/  CALL.REL.NOINC `($__internal_1_$__cuda_sm20_dblrcp_rn_slowpath_v3) ;  /* 0x0000003800007944 */ /* 0x000fea0003c00000 */
.L_x_175:
[----:B------:R-:W-:Y:S01]  /*1f90*/  UMOV UR4, 0xf0000000 ;  /* 0xf000000000047882 */ /* 0x000fe20000000000 */
[----:B------:R-:W-:Y:S01]  /*1fa0*/  UMOV UR5, 0x380fffff ;  /* 0x380fffff00057882 */ /* 0x000fe20000000000 */
[----:B------:R-:W0:Y:S01]  /*1fb0*/  F2F.F32.F64 R10, R20 ;  /* 0x00000014000a7310 */ /* 0x000e220000301000 */
[----:B------:R-:W-:-:S14]  /*1fc0*/  DSETP.GEU.AND P0, PT, |R20|, UR4, PT ;  /* 0x0000000414007e2a */ /* 0x000fdc000bf0e200 */
[----:B0-----:R-:W-:-:S07]  /*1fd0*/  @!P0 FMUL R10, R10, 1.175494350822287508e-38 ;  /* 0x008000000a0a8820 */ /* 0x001fce0000400000 */
.L_x_174:
[----:B------:R-:W-:Y:S01]  /*1fe0*/  ISETP.GE.AND P0, PT, R5, 0x1, PT ;  /* 0x000000010500780c */ /* 0x000fe20003f06270 */
[----:B------:R-:W-:Y:S01]  /*1ff0*/  BSSY.RECONVERGENT B1, `(.L_x_176) ;  /* 0x0000098000017945 */ /* 0x000fe20003800200 */
[----:B------:R-:W-:-:S11]  /*2000*/  MOV R12, RZ ;  /* 0x000000ff000c7202 */ /* 0x000fd60000000f00 */
        /* <DEDUP_REMOVED lines=11> */
.L_x_191:
[----:B-1----:R-:W-:Y:S01]  /*20c0*/  I2FP.F32.U32 R20, R16 ;  /* 0x0000001000147245 */ /* 0x002fe20000201000 */
[----:B------:R-:W-:Y:S01]  /*20d0*/  BSSY.RECONVERGENT B3, `(.L_x_180) ;  /* 0x0000017000037945 */ /* 0x000fe20003800200 */
[----:B------:R-:W-:-:S03]  /*20e0*/  IADD3 R19, PT, PT, R16, 0x1, RZ ;  /* 0x0000000110137810 */ /* 0x000fc60007ffe0ff */
        /* <DEDUP_REMOVED lines=21> */
.L_x_181:
[----:B------:R-:W-:Y:S05]  /*2240*/  BSYNC.RECONVERGENT B3 ;  /* 0x0000000000037941 */ /* 0x000fea0003800200 */
.L_x_180:
        /* <DEDUP_REMOVED lines=17> */
.L_x_183:
[----:B------:R-:W-:-:S04]  /*2360*/  IMAD.MOV.U32 R12, RZ, RZ, 0x3fc00000 ;  /* 0x3fc00000ff0c7424 */ /* 0x000fc800078e00ff */
[----:B------:R-:W-:-:S04]  /*2370*/  FFMA.FTZ R12, R21, R12, -2.5 ;  /* 0xc0200000150c7423 */ /* 0x000fc8000001000c */
[----:B------:R-:W-:-:S04]  /*2380*/  FMUL.FTZ R12, R21, R12 ;  /* 0x0000000c150c7220 */ /* 0x000fc80000410000 */
[----:B------:R-:W-:-:S07]  /*2390*/  FFMA.FTZ R12, R21, R12, 1 ;  /* 0x3f800000150c7423 */ /* 0x000fce000001000c */
.L_x_184:
[----:B------:R-:W-:Y:S05]  /*23a0*/  BSYNC.RECONVERGENT B3 ;  /* 0x0000000000037941 */ /* 0x000fea0003800200 */
.L_x_182:
[----:B------:R-:W-:Y:S01]  /*23b0*/  IADD3 R19, PT, PT, R16, 0x2, RZ ;  /* 0x0000000210137810 */ /* 0x000fe20007ffe0ff */
[----:B------:R-:W-:Y:S01]  /*23c0*/  BSSY.RECONVERGENT B3, `(.L_x_185) ;  /* 0x0000018000037945 */ /* 0x000fe20003800200 */
[----:B------:R-:W-:Y:S02]  /*23d0*/  FADD.FTZ R23, R23, R12 ;  /* 0x0000000c17177221 */ /* 0x000fe40000010000 */
        /* <DEDUP_REMOVED lines=18> */
.L_x_186:
[----:B------:R-:W-:-:S05]  /*2500*/  MOV R19, 0x3fc00000 ;  /* 0x3fc0000000137802 */ /* 0x000fca0000000f00 */
[----:B------:R-:W-:-:S04]  /*2510*/  FFMA.FTZ R19, R20, R19, -2.5 ;  /* 0xc020000014137423 */ /* 0x000fc80000010013 */
[----:B------:R-:W-:-:S04]  /*2520*/  FMUL.FTZ R19, R20, R19 ;  /* 0x0000001314137220 */ /* 0x000fc80000410000 */
[----:B------:R-:W-:-:S07]  /*2530*/  FFMA.FTZ R12, R20, R19, 1 ;  /* 0x3f800000140c7423 */ /* 0x000fce0000010013 */
.L_x_187:
[----:B------:R-:W-:Y:S05]  /*2540*/  BSYNC.RECONVERGENT B3 ;  /* 0x0000000000037941 */ /* 0x000fea0003800200 */
.L_x_185:
        /* <DEDUP_REMOVED lines=21> */
.L_x_189:
[----:B------:R-:W-:-:S04]  /*26a0*/  IMAD.MOV.U32 R19, RZ, RZ, 0x3fc00000 ;  /* 0x3fc00000ff137424 */ /* 0x000fc800078e00ff */
[----:B------:R-:W-:-:S04]  /*26b0*/  FFMA.FTZ R19, R20, R19, -2.5 ;  /* 0xc020000014137423 */ /* 0x000fc80000010013 */
[----:B------:R-:W-:-:S04]  /*26c0*/  FMUL.FTZ R19, R20, R19 ;  /* 0x0000001314137220 */ /* 0x000fc80000410000 */
[----:B------:R-:W-:-:S07]  /*26d0*/  FFMA.FTZ R12, R20, R19, 1 ;  /* 0x3f800000140c7423 */ /* 0x000fce0000010013 */
.L_x_190:
[----:B------:R-:W-:Y:S05]  /*26e0*/  BSYNC.RECONVERGENT B3 ;  /* 0x0000000000037941 */ /* 0x000fea0003800200 */
.L_x_188:
[----:B------:R-:W-:Y:S01]  /*26f0*/  F2FP.F16.F32.PACK_AB R19, RZ, R12 ;  /* 0x0000000cff13723e */ /* 0x000fe200000000ff */
[----:B------:R-:W-:Y:S01]  /*2700*/  FADD.FTZ R12, R23, R12 ;  /* 0x0000000c170c7221 */ /* 0x000fe20000010000 */
[----:B------:R-:W-:-:S03]  /*2710*/  IADD3 R16, PT, PT, R16, 0x4, RZ ;  /* 0x0000000410107810 */ /* 0x000fc60007ffe0ff */
[----:B------:R0:W-:Y:S01]  /*2720*/  STS.U16 [R17+0x6], R19 ;  /* 0x0000061311007388 */ /* 0x0001e20000000400 */
[----:B------:R-:W-:-:S13]  /*2730*/  ISETP.NE.AND P0, PT, R16, R15, PT ;  /* 0x0000000f1000720c */ /* 0x000fda0003f05270 */
[----:B0-----:R-:W-:Y:S05]  /*2740*/  @P0 BRA `(.L_x_191) ;  /* 0xfffffff8005c0947 */ /* 0x001fea000383ffff */
.L_x_179:
[----:B------:R-:W-:Y:S05]  /*2750*/  BSYNC.RECONVERGENT B0 ;  /* 0x0000000000007941 */ /* 0x000fea0003800200 */
.L_x_178:
[----:B------:R-:W-:-:S13]  /*2760*/  ISETP.NE.AND P0, PT, R14, RZ, PT ;  /* 0x000000ff0e00720c */ /* 0x000fda0003f05270 */
[----:B------:R-:W-:Y:S05]  /*2770*/  @!P0 BRA `(.L_x_177) ;  /* 0x00000000007c8947 */ /* 0x000fea0003800000 */
[----:B-1----:R-:W-:-:S07]  /*2780*/  IMAD.MOV.U32 R17, RZ, RZ, RZ ;  /* 0x000000ffff117224 */ /* 0x002fce00078e00ff */
.L_x_195:
        /* <DEDUP_REMOVED lines=17> */
.L_x_193:
[----:B------:R-:W-:-:S04]  /*28a0*/  IMAD.MOV.U32 R16, RZ, RZ, 0x3fc00000 ;  /* 0x3fc00000ff107424 */ /* 0x000fc800078e00ff */
[----:B------:R-:W-:-:S04]  /*28b0*/  FFMA.FTZ R16, R19, R16, -2.5 ;  /* 0xc020000013107423 */ /* 0x000fc80000010010 */
[----:B------:R-:W-:-:S04]  /*28c0*/  FMUL.FTZ R16, R19, R16 ;  /* 0x0000001013107220 */ /* 0x000fc80000410000 */
[----:B------:R-:W-:-:S07]  /*28d0*/  FFMA.FTZ R21, R19, R16, 1 ;  /* 0x3f80000013157423 */ /* 0x000fce0000010010 */
.L_x_194:
[----:B------:R-:W-:Y:S05]  /*28e0*/  BSYNC.RECONVERGENT B0 ;  /* 0x0000000000007941 */ /* 0x000fea0003800200 */
.L_x_192:
[----:B------:R-:W-:Y:S01]  /*28f0*/  F2FP.F16.F32.PACK_AB R16, RZ, R21 ;  /* 0x00000015ff10723e */ /* 0x000fe200000000ff */
[----:B------:R-:W-:Y:S01]  /*2900*/  VIADD R17, R17, 0x1 ;  /* 0x0000000111117836 */ /* 0x000fe20000000000 */
[----:B------:R-:W-:Y:S01]  /*2910*/  LEA R19, R15, R6, 0x1 ;  /* 0x000000060f137211 */ /* 0x000fe200078e08ff */
[----:B------:R-:W-:Y:S01]  /*2920*/  FADD.FTZ R12, R21, R12 ;  /* 0x0000000c150c7221 */ /* 0x000fe20000010000 */
[----:B------:R-:W-:Y:S02]  /*2930*/  IADD3 R15, PT, PT, R15, 0x1, RZ ;  /* 0x000000010f0f7810 */ /* 0x000fe40007ffe0ff */
[----:B------:R-:W-:Y:S01]  /*2940*/  ISETP.NE.AND P0, PT, R17, R14, PT ;  /* 0x0000000e1100720c */ /* 0x000fe20003f05270 */
[----:B------:R0:W-:-:S12]  /*2950*/  STS.U16 [R19], R16 ;  /* 0x0000001013007388 */ /* 0x0001d80000000400 */
[----:B0-----:R-:W-:Y:S05]  /*2960*/  @P0 BRA `(.L_x_195) ;  /* 0xfffffffc00880947 */ /* 0x001fea000383ffff */
.L_x_177:
[----:B------:R-:W-:Y:S05]  /*2970*/  BSYNC.RECONVERGENT B1 ;  /* 0x0000000000017941 */ /* 0x000fea0003800200 */
.L_x_176:
        /* <DEDUP_REMOVED lines=10> */
[----:B------:R-:W-:Y:S01]  /*2a20*/  HFMA2 R13, -RZ, RZ, 0, 0 ;  /* 0x00000000ff0d7431 */ /* 0x000fe200000001ff */
[----:B------:R-:W-:Y:S02]  /*2a30*/  FSETP.NEU.FTZ.AND P1, PT, R12, RZ, PT ;  /* 0x000000ff0c00720b */ /* 0x000fe40003f3d000 */
[----:B------:R-:W-:-:S11]  /*2a40*/  LOP3.LUT R7, R5, 0x7ffffffc, RZ, 0xc0, !PT ;  /* 0x7ffffffc05077812 */ /* 0x000fd600078ec0ff */
.L_x_202:
[----:B------:R-:W-:Y:S04]  /*2a50*/  BSSY.RECONVERGENT B3, `(.L_x_200) ;  /* 0x000001a000037945 */ /* 0x000fe80003800200 */
[----:B0-----:R-:W-:Y:S05]  /*2a60*/  @!P1 BRA `(.L_x_201) ;  /* 0x0000000000609947 */ /* 0x001fea0003800000 */
[----:B------:R-:W-:Y:S01]  /*2a70*/  IMAD R14, R13, 0x2, R6 ;  /* 0x000000020d0e7824 */ /* 0x000fe200078e0206 */
[----:B------:R-:W-:-:S04]  /*2a80*/  F2FP.F16.F32.PACK_AB R15, RZ, R12 ;  /* 0x0000000cff0f723e */ /* 0x000fc800000000ff */
[----:B------:R-:W0:Y:S01]  /*2a90*/  LDS.U16 R16, [R14] ;  /* 0x000000000e107984 */ /* 0x000e220000000400 */
[----:B------:R-:W-:-:S03]  /*2aa0*/  HADD2.F32 R15, -RZ, R15.H0_H0 ;  /* 0x2000000fff0f7230 */ /* 0x000fc60000004100 */
[----:B-1----:R-:W1:Y:S03]  /*2ab0*/  LDS.U16 R17, [R14+0x2] ;  /* 0x000002000e117984 */ /* 0x002e660000000400 */
        /* <DEDUP_REMOVED lines=19> */
.L_x_201:
[----:B------:R-:W-:Y:S05]  /*2bf0*/  BSYNC.RECONVERGENT B3 ;  /* 0x0000000000037941 */ /* 0x000fea0003800200 */
.L_x_200:
[----:B------:R-:W-:-:S04]  /*2c00*/  IADD3 R13, PT, PT, R13, 0x4, RZ ;  /* 0x000000040d0d7810 */ /* 0x000fc80007ffe0ff */
[----:B------:R-:W-:-:S13]  /*2c10*/  ISETP.NE.AND P0, PT, R13, R7, PT ;  /* 0x000000070d00720c */ /* 0x000fda0003f05270 */
[----:B------:R-:W-:Y:S05]  /*2c20*/  @P0 BRA `(.L_x_202) ;  /* 0xfffffffc00880947 */ /* 0x000fea000383ffff */
.L_x_199:
[----:B------:R-:W-:Y:S05]  /*2c30*/  BSYNC.RECONVERGENT B1 ;  /* 0x0000000000017941 */ /* 0x000fea0003800200 */
.L_x_198:
[----:B------:R-:W-:-:S13]  /*2c40*/  ISETP.NE.AND P0, PT, R10, RZ, PT ;  /* 0x000000ff0a00720c */ /* 0x000fda0003f05270 */
[----:B------:R-:W-:Y:S05]  /*2c50*/  @!P0 BRA `(.L_x_197) ;  /* 0x0000000000488947 */ /* 0x000fea0003800000 */
[----:B------:R-:W-:Y:S01]  /*2c60*/  FSETP.NEU.FTZ.AND P1, PT, R12, RZ, PT ;  /* 0x000000ff0c00720b */ /* 0x000fe20003f3d000 */
[----:B------:R-:W-:-:S12]  /*2c70*/  IMAD.MOV.U32 R13, RZ, RZ, RZ ;  /* 0x000000ffff0d7224 */ /* 0x000fd800078e00ff */
.L_x_205:
[----:B------:R-:W-:Y:S01]  /*2c80*/  IADD3 R13, PT, PT, R13, 0x1, RZ ;  /* 0x000000010d0d7810 */ /* 0x000fe20007ffe0ff */
[----:B------:R-:W-:Y:S03]  /*2c90*/  BSSY.RECONVERGENT B1, `(.L_x_203) ;  /* 0x000000c000017945 */ /* 0x000fe60003800200 */
[----:B------:R-:W-:Y:S01]  /*2ca0*/  ISETP.NE.AND P0, PT, R13, R10, PT ;  /* 0x0000000a0d00720c */ /* 0x000fe20003f05270 */
[----:B--2---:R-:W-:-:S12]  /*2cb0*/  @!P1 BRA `(.L_x_204) ;  /* 0x0000000000249947 */ /* 0x004fd80003800000 */
[----:B0-----:R-:W-:Y:S01]  /*2cc0*/  IMAD R14, R7, 0x2, R6 ;  /* 0x00000002070e7824 */ /* 0x001fe200078e0206 */
[----:B------:R-:W-:-:S04]  /*2cd0*/  F2FP.F16.F32.PACK_AB R16, RZ, R12 ;  /* 0x0000000cff10723e */ /* 0x000fc800000000ff */
[----:B------:R-:W0:Y:S01]  /*2ce0*/  LDS.U16 R15, [R14] ;  /* 0x000000000e0f7984 */ /* 0x000e220000000400 */
[----:B------:R-:W-:-:S06]  /*2cf0*/  HADD2.F32 R16, -RZ, R16.H0_H0 ;  /* 0x20000010ff107230 */ /* 0x000fcc0000004100 */
[----:B------:R-:W2:Y:S01]  /*2d00*/  MUFU.RCP R16, R16 ;  /* 0x0000001000107308 */ /* 0x000ea20000001000 */
[----:B0-----:R-:W-:-:S05]  /*2d10*/  HADD2.F32 R15, -RZ, R15.H0_H0 ;  /* 0x2000000fff0f7230 */ /* 0x001fca0000004100 */
[----:B--2---:R-:W-:-:S05]  /*2d20*/  FMUL.FTZ R15, R15, R16 ;  /* 0x000000100f0f7220 */ /* 0x004fca0000410000 */
[----:B------:R-:W-:-:S05]  /*2d30*/  F2FP.F16.F32.PACK_AB R15, RZ, R15 ;  /* 0x0000000fff0f723e */ /* 0x000fca00000000ff */
[----:B------:R2:W-:Y:S02]  /*2d40*/  STS.U16 [R14], R15 ;  /* 0x0000000f0e007388 */ /* 0x0005e40000000400 */
.L_x_204:
[----:B------:R-:W-:Y:S05]  /*2d50*/  BSYNC.RECONVERGENT B1 ;  /* 0x0000000000017941 */ /* 0x000fea0003800200 */
.L_x_203:
[----:B------:R-:W-:Y:S01]  /*2d60*/  IADD3 R7, PT, PT, R7, 0x1, RZ ;  /* 0x0000000107077810 */ /* 0x000fe20007ffe0ff */
[----:B------:R-:W-:Y:S06]  /*2d70*/  @P0 BRA `(.L_x_205) ;  /* 0xfffffffc00c00947 */ /* 0x000fec000383ffff */
.L_x_197:
[----:B------:R-:W-:Y:S05]  /*2d80*/  BSYNC.RECONVERGENT B0 ;  /* 0x0000000000007941 */ /* 0x000fea0003800200 */
.L_x_196:
[----:B------:R-:W-:-:S13]  /*2d90*/  ISETP.GE.AND P0, PT, R11, R7, PT ;  /* 0x000000070b00720c */ /* 0x000fda0003f06270 */
[----:B------:R-:W-:Y:S05]  /*2da0*/  @!P0 BRA `(.L_x_173) ;  /* 0x0000000400208947 */ /* 0x000fea0003800000 */
[----:B------:R-:W3:Y:S01]  /*2db0*/  LDC R12, c[0x0][0x380] ;  /* 0x0000e000ff0c7b82 */ /* 0x000ee20000000800 */
[----:B------:R-:W-:Y:S01]  /*2dc0*/  IADD3 R11, PT, PT, R11, -R7, RZ ;  /* 0x800000070b0b7210 */ /* 0x000fe20007ffe0ff */
        /* <DEDUP_REMOVED lines=11> */
[----:B------:R-:W-:Y:S01]  /*2e80*/  LOP3.LUT R15, R12, 0xfffffff0, RZ, 0xc0, !PT ;  /* 0xfffffff00c0f7812 */ /* 0x000fe200078ec0ff */
[----:B------:R-:W-:-:S07]  /*2e90*/  IMAD.MOV.U32 R10, RZ, RZ, RZ ;  /* 0x000000ffff0a7224 */ /* 0x000fce00078e00ff */
.L_x_208:
[C---:B0-----:R-:W-:Y:S01]  /*2ea0*/  LEA R11, R7.reuse, R6, 0x1 ;  /* 0x00000006070b7211 */ /* 0x041fe200078e08ff */
[----:B------:R-:W-:Y:S01]  /*2eb0*/  VIADD R10, R10, 0x10 ;  /* 0x000000100a0a7836 */ /* 0x000fe20000000000 */
[----:B------:R-:W-:-:S03]  /*2ec0*/  IADD3 R7, PT, PT, R7, 0x10, RZ ;  /* 0x0000001007077810 */ /* 0x000fc60007ffe0ff */
        /* <DEDUP_REMOVED lines=18> */
.L_x_207:
[----:B------:R-:W-:Y:S05]  /*2ff0*/  BSYNC.RECONVERGENT B0 ;  /* 0x0000000000007941 */ /* 0x000fea0003800200 */
.L_x_206:
        /* <DEDUP_REMOVED lines=16> */
.L_x_210:
[----:B------:R-:W-:Y:S05]  /*3100*/  BSYNC.RECONVERGENT B0 ;  /* 0x0000000000007941 */ /* 0x000fea0003800200 */
.L_x_209:
        /* <DEDUP_REMOVED lines=11> */
[----:B---3--:R-:W-:-:S07]  /*31c0*/  IMAD.MOV.U32 R10, RZ, RZ, RZ ;  /* 0x000000ffff0a7224 */ /* 0x008fce00078e00ff */
.L_x_211:
[C---:B------:R-:W-:Y:S01]  /*31d0*/  LEA R12, R7.reuse, R6, 0x1 ;  /* 0x00000006070c7211 */ /* 0x040fe200078e08ff */
[----:B------:R-:W-:Y:S01]  /*31e0*/  VIADD R10, R10, 0x1 ;  /* 0x000000010a0a7836 */ /* 0x000fe20000000000 */
[----:B------:R-:W-:-:S03]  /*31f0*/  IADD3 R7, PT, PT, R7, 0x1, RZ ;  /* 0x0000000107077810 */ /* 0x000fc60007ffe0ff */
[----:B------:R4:W-:Y:S01]  /*3200*/  STS.U16 [R12], RZ ;  /* 0x000000ff0c007388 */ /* 0x0009e20000000400 */
[----:B------:R-:W-:-:S13]  /*3210*/  ISETP.NE.AND P0, PT, R10, R11, PT ;  /* 0x0000000b0a00720c */ /* 0x000fda0003f05270 */
[----:B----4-:R-:W-:Y:S05]  /*3220*/  @P0 BRA `(.L_x_211) ;  /* 0xfffffffc00e80947 */ /* 0x010fea000383ffff */
.L_x_173:
[----:B------:R-:W-:Y:S05]  /*3230*/  BSYNC.RECONVERGENT B2 ;  /* 0x0000000000027941 */ /* 0x000fea0003800200 */
.L_x_172:
        /* <DEDUP_REMOVED lines=12> */
[----:B------:R-:W-:Y:S02]  /*3300*/  SHF.R.S32.HI R12, RZ, 0x1f, R18 ;  /* 0x0000001fff0c7819 */ /* 0x000fe40000011412 */
[----:B------:R-:W-:Y:S01]  /*3310*/  IADD3 R13, PT, PT, R7, -0x1, RZ ;  /* 0xffffffff070d7810 */ /* 0x000fe20007ffe0ff */
[----:B------:R-:W4:Y:S03]  /*3320*/  LDCU UR5, c[0x0][0x3a0] ;  /* 0x00007400ff0577ac */ /* 0x000f260008000800 */
[----:B------:R-:W-:Y:S01]  /*3330*/  ISETP.GE.U32.AND P1, PT, R13, 0x3, PT ;  /* 0x000000030d00780c */ /* 0x000fe20003f26070 */
[----:B------:R-:W0:Y:S01]  /*3340*/  LDCU UR7, c[0x0][0x378] ;  /* 0x00006f00ff0777ac */ /* 0x000e220008000800 */
[----:B---3--:R-:W-:-:S04]  /*3350*/  IMAD.WIDE.U32 R10, R8, UR10, RZ ;  /* 0x0000000a080a7c25 */ /* 0x008fc8000f8e00ff */
[----:B------:R-:W-:Y:S02]  /*3360*/  IMAD R11, R8, UR11, R11 ;  /* 0x0000000b080b7c24 */ /* 0x000fe4000f8e020b */
[----:B------:R-:W-:Y:S02]  /*3370*/  IMAD.IADD R8, R2, 0x1, -R9 ;  /* 0x0000000102087824 */ /* 0x000fe400078e0a09 */
        /* <DEDUP_REMOVED lines=9> */
.L_x_254:
        /* <DEDUP_REMOVED lines=12> */
[----:B0-----:R-:W-:Y:S01]  /*34d0*/  IMAD.MOV.U32 R14, RZ, RZ, RZ ;  /* 0x000000ffff0e7224 */ /* 0x001fe200078e00ff */
[----:B---3--:R-:W-:-:S05]  /*34e0*/  IADD3 R10, PT, PT, RZ, -R15, RZ ;  /* 0x8000000fff0a7210 */ /* 0x008fca0007ffe0ff */
[----:B------:R-:W-:-:S04]  /*34f0*/  IMAD R21, R10, R17, RZ ;  /* 0x000000110a157224 */ /* 0x000fc800078e02ff */
[----:B------:R-:W-:-:S06]  /*3500*/  IMAD.HI.U32 R21, R15, R21, R14 ;  /* 0x000000150f157227 */ /* 0x000fcc00078e000e */
[----:B------:R-:W-:-:S05]  /*3510*/  IMAD.HI.U32 R10, R21, R12, RZ ;  /* 0x0000000c150a7227 */ /* 0x000fca00078e00ff */
[----:B------:R-:W-:-:S05]  /*3520*/  IADD3 R15, PT, PT, -R10, RZ, RZ ;  /* 0x000000ff0a0f7210 */ /* 0x000fca0007ffe1ff */
[----:B------:R-:W-:-:S05]  /*3530*/  IMAD R12, R17, R15, R12 ;  /* 0x0000000f110c7224 */ /* 0x000fca00078e020c */
[----:B------:R-:W-:-:S13]  /*3540*/  ISETP.GT.U32.AND P4, PT, R17, R12, PT ;  /* 0x0000000c1100720c */ /* 0x000fda0003f84070 */
[----:B------:R-:W-:Y:S01]  /*3550*/  @!P4 IMAD.IADD R12, R12, 0x1, -R17 ;  /* 0x000000010c0cc824 */ /* 0x000fe200078e0a11 */
[----:B------:R-:W-:Y:S02]  /*3560*/  @!P4 IADD3 R10, PT, PT, R10, 0x1, RZ ;  /* 0x000000010a0ac810 */ /* 0x000fe40007ffe0ff */
[----:B------:R-:W-:Y:S02]  /*3570*/  ISETP.NE.AND P4, PT, R20, RZ, PT ;  /* 0x000000ff1400720c */ /* 0x000fe40003f85270 */
[----:B------:R-:W-:Y:S02]  /*3580*/  ISETP.GE.U32.AND P3, PT, R12, R17, PT ;  /* 0x000000110c00720c */ /* 0x000fe40003f66070 */
[----:B------:R-:W-:-:S04]  /*3590*/  LOP3.LUT R12, R20, UR4, RZ, 0x3c, !PT ;  /* 0x00000004140c7c12 */ /* 0x000fc8000f8e3cff */
[----:B------:R-:W-:Y:S02]  /*35a0*/  ISETP.GE.AND P2, PT, R12, RZ, PT ;  /* 0x000000ff0c00720c */ /* 0x000fe40003f46270 */
[----:B------:R-:W-:-:S05]  /*35b0*/  MOV R12, R18 ;  /* 0x00000012000c7202 */ /* 0x000fca0000000f00 */
[----:B------:R-:W-:-:S06]  /*35c0*/  @P3 VIADD R10, R10, 0x1 ;  /* 0x000000010a0a3836 */ /* 0x000fcc0000000000 */
[----:B------:R-:W-:Y:S02]  /*35d0*/  @!P2 IADD3 R10, PT, PT, -R10, RZ, RZ ;  /* 0x000000ff0a0aa210 */ /* 0x000fe40007ffe1ff */
[----:B------:R-:W-:-:S04]  /*35e0*/  @!P4 LOP3.LUT R10, RZ, R20, RZ, 0x33, !PT ;  /* 0x00000014ff0ac212 */ /* 0x000fc800078e33ff */
[--C-:B------:R-:W-:Y:S01]  /*35f0*/  SHF.R.S32.HI R16, RZ, 0x1f, R10.reuse ;  /* 0x0000001fff107819 */ /* 0x100fe2000001140a */
[----:B------:R-:W-:Y:S02]  /*3600*/  IMAD.MOV R17, RZ, RZ, -R10 ;  /* 0x000000ffff117224 */ /* 0x000fe400078e0a0a */
[----:B-1----:R-:W-:-:S04]  /*3610*/  IMAD.WIDE.U32 R14, R10, UR10, R12 ;  /* 0x0000000a0a0e7c25 */ /* 0x002fc8000f8e000c */
        /* <DEDUP_REMOVED lines=21> */
[----:B------:R-:W-:Y:S02]  /*3770*/  HFMA2 R15, -RZ, RZ, 0, 0 ;  /* 0x00000000ff0f7431 */ /* 0x000fe400000001ff */
[----:B------:R-:W-:Y:S02]  /*3780*/  IMAD.IADD R29, R17, 0x1, R29 ;  /* 0x00000001111d7824 */ /* 0x000fe400078e021d */
[----:B--2---:R-:W-:-:S07]  /*3790*/  HADD2.F32 R10, -RZ, R20.H0_H0 ;  /* 0x20000014ff0a7230 */ /* 0x004fce0000004100 */
.L_x_253:
[----:B------:R-:W-:Y:S01]  /*37a0*/  ISETP.GE.AND P2, PT, R4, 0x1, PT ;  /* 0x000000010400780c */ /* 0x000fe20003f46270 */
[----:B------:R-:W-:-:S12]  /*37b0*/  BSSY.RECONVERGENT B0, `(.L_x_214) ;  /* 0x00001f5000007945 */ /* 0x000fd80003800200 */
[----:B------:R-:W-:Y:S05]  /*37c0*/  @!P2 BRA `(.L_x_215) ;  /* 0x0000001c00cca947 */ /* 0x000fea0003800000 */
[----:B------:R-:W0:Y:S01]  /*37d0*/  LDCU.64 UR10, c[0x0][0x3c0] ;  /* 0x00007800ff0a77ac */ /* 0x000e220008000a00 */
[C---:B------:R-:W-:Y:S01]  /*37e0*/  VIADDMNMX.RELU R27, R15.reuse, R0, UR5, PT ;  /* 0x000000050f1b7e46 */ /* 0x040fe2000b801100 */
[----:B------:R-:W-:Y:S01]  /*37f0*/  BSSY.RECONVERGENT B3, `(.L_x_216) ;  /* 0x0000103000037945 */ /* 0x000fe20003800200 */
[----:B------:R-:W-:Y:S01]  /*3800*/  MOV R28, R16 ;  /* 0x00000010001c7202 */ /* 0x000fe20000000f00 */
[----:B------:R-:W-:Y:S02]  /*3810*/  HFMA2 R14, -RZ, RZ, 0, 0 ;  /* 0x00000000ff0e7431 */ /* 0x000fe400000001ff */
[----:B------:R-:W-:Y:S02]  /*3820*/  IMAD R12, R15, 0x2, R6 ;  /* 0x000000020f0c7824 */ /* 0x000fe400078e0206 */
[----:B0-----:R-:W-:-:S04]  /*3830*/  IMAD.WIDE.U32 R20, R27, UR10, R28 ;  /* 0x0000000a1b147c25 */ /* 0x001fc8000f8e001c */
[----:B------:R-:W-:Y:S01]  /*3840*/  IMAD R27, R27, UR11, R21 ;  /* 0x0000000b1b1b7c24 */ /* 0x000fe2000f8e0215 */
[----:B------:R-:W-:Y:S06]  /*3850*/  @P0 BRA `(.L_x_217) ;  /* 0x0000000c00f00947 */ /* 0x000fec0003800000 */
[----:B------:R-:W-:Y:S01]  /*3860*/  BSSY.RECONVERGENT B2, `(.L_x_218) ;  /* 0x00000fa000027945 */ /* 0x000fe20003800200 */
[----:B------:R-:W-:-:S07]  /*3870*/  IMAD.MOV.U32 R14, RZ, RZ, RZ ;  /* 0x000000ffff0e7224 */ /* 0x000fce00078e00ff */
.L_x_235:
[----:B------:R-:W0:Y:S01]  /*3880*/  LDC.64 R22, c[0x0][0x3c8] ;  /* 0x0000f200ff167b82 */ /* 0x000e220000000a00 */
[----:B------:R-:W-:Y:S01]  /*3890*/  IADD3 R28, PT, PT, R2, R14, RZ ;  /* 0x0000000e021c7210 */ /* 0x000fe20007ffe0ff */
[----:B------:R-:W-:Y:S01]  /*38a0*/  IMAD.MOV.U32 R26, RZ, RZ, R20 ;  /* 0x000000ffff1a7224 */ /* 0x000fe200078e0014 */
[----:B------:R-:W-:Y:S01]  /*38b0*/  LEA R30, R14, R3, 0x1 ;  /* 0x000000030e1e7211 */ /* 0x000fe200078e08ff */
[----:B------:R-:W-:Y:S01]  /*38c0*/  BSSY.RECONVERGENT B4, `(.L_x_219) ;  /* 0x000001e000047945 */ /* 0x000fe20003800200 */
        /* <DEDUP_REMOVED lines=12> */
[----:B0-----:R-:W-:Y:S02]  /*3990*/  HADD2.F32 R31, -RZ, R31.H0_H0 ;  /* 0x2000001fff1f7230 */ /* 0x001fe40000004100 */
[----:B-1----:R-:W-:-:S05]  /*39a0*/  HADD2.F32 R26, -RZ, R26.H0_H0 ;  /* 0x2000001aff1a7230 */ /* 0x002fca0000004100 */
[----:B------:R-:W-:-:S05]  /*39b0*/  FMUL.FTZ R26, R26, R31 ;  /* 0x0000001f1a1a7220 */ /* 0x000fca0000410000 */
[----:B------:R-:W-:-:S05]  /*39c0*/  F2FP.F16.F32.PACK_AB R26, RZ, R26 ;  /* 0x0000001aff1a723e */ /* 0x000fca00000000ff */
[----:B------:R-:W-:-:S05]  /*39d0*/  HADD2.F32 R31, -RZ, R26.H0_H0 ;  /* 0x2000001aff1f7230 */ /* 0x000fca0000004100 */
[----:B------:R-:W-:-:S05]  /*39e0*/  FMUL.FTZ R31, R10, R31 ;  /* 0x0000001f0a1f7220 */ /* 0x000fca0000410000 */
[----:B------:R-:W-:-:S05]  /*39f0*/  F2FP.F16.F32.PACK_AB R31, RZ, R31 ;  /* 0x0000001fff1f723e */ /* 0x000fca00000000ff */
[----:B------:R-:W-:Y:S02]  /*3a00*/  HADD2.F32 R34, -RZ, R31.H0_H0 ;  /* 0x2000001fff227230 */ /* 0x000fe40000004100 */
[----:B------:R-:W-:-:S03]  /*3a10*/  IMAD.MOV.U32 R31, RZ, RZ, 0x3254 ;  /* 0x00003254ff1f7424 */ /* 0x000fc600078e00ff */
[----:B------:R-:W-:Y:S02]  /*3a20*/  F2FP.F16.F32.PACK_AB R34, RZ, R34 ;  /* 0x00000022ff22723e */ /* 0x000fe400000000ff */
[----:B--2---:R-:W-:-:S07]  /*3a30*/  SEL R26, R31, 0x7610, P2 ;  /* 0x000076101f1a7807 */ /* 0x004fce0001000000 */
.L_x_220:
[----:B-----5:R-:W-:-:S05]  /*3a40*/  HADD2 R36, R37, R34.H0_H0 ;  /* 0x2000002225247230 */ /* 0x020fca0000000000 */
[----:B------:R-:W-:-:S06]  /*3a50*/  PRMT R36, R37, R26, R36 ;  /* 0x0000001a25247216 */ /* 0x000fcc0000000024 */
[----:B------:R-:W2:Y:S02]  /*3a60*/  ATOM.E.CAS.STRONG.GPU PT, R36, [R32], R37, R36 ;  /* 0x000000252024738b */ /* 0x000ea400001ee124 */
[----:B--2---:R-:W-:Y:S02]  /*3a70*/  ISETP.NE.U32.AND P2, PT, R36, R37, PT ;  /* 0x000000252400720c */ /* 0x004fe40003f45070 */
[----:B------:R-:W-:-:S11]  /*3a80*/  MOV R37, R36 ;  /* 0x0000002400257202 */ /* 0x000fd60000000f00 */
[----:B------:R-:W-:Y:S05]  /*3a90*/  @P2 BRA `(.L_x_220) ;  /* 0xfffffffc00e82947 */ /* 0x000fea000383ffff */
[----:B------:R-:W-:Y:S05]  /*3aa0*/  BSYNC.RECONVERGENT B4 ;  /* 0x0000000000047941 */ /* 0x000fea0003800200 */
.L_x_219:
        /* <DEDUP_REMOVED lines=9> */
[----:B0-----:R-:W-:Y:S02]  /*3b40*/  HADD2.F32 R26, -RZ, R26.H0_H0 ;  /* 0x2000001aff1a7230 */ /* 0x001fe40000004100 */
[----:B-1----:R-:W-:Y:S01]  /*3b50*/  HADD2.F32 R37, -RZ, R32.H0_H0 ;  /* 0x20000020ff257230 */ /* 0x002fe20000004100 */
[----:B------:R-:W-:-:S04]  /*3b60*/  LOP3.LUT R32, R35, 0x2, RZ, 0xc0, !PT ;  /* 0x0000000223207812 */ /* 0x000fc800078ec0ff */
[----:B------:R-:W-:Y:S01]  /*3b70*/  FMUL.FTZ R26, R26, R37 ;  /* 0x000000251a1a7220 */ /* 0x000fe20000410000 */
[----:B------:R-:W-:Y:S02]  /*3b80*/  ISETP.EQ.U32.AND P2, PT, R32, RZ, PT ;  /* 0x000000ff2000720c */ /* 0x000fe40003f42070 */
[----:B------:R-:W-:Y:S02]  /*3b90*/  LOP3.LUT R32, R35, 0xfffffffd, RZ, 0xc0, !PT ;  /* 0xfffffffd23207812 */ /* 0x000fe400078ec0ff */
[----:B------:R-:W-:-:S03]  /*3ba0*/  F2FP.F16.F32.PACK_AB R26, RZ, R26 ;  /* 0x0000001aff1a723e */ /* 0x000fc600000000ff */
[----:B------:R0:W5:Y:S02]  /*3bb0*/  LD.E R37, desc[UR8][R32.64] ;  /* 0x0000000820257980 */ /* 0x000164000c101900 */
[----:B------:R-:W-:-:S05]  /*3bc0*/  HADD2.F32 R26, -RZ, R26.H0_H0 ;  /* 0x2000001aff1a7230 */ /* 0x000fca0000004100 */
[----:B------:R-:W-:-:S05]  /*3bd0*/  FMUL.FTZ R26, R10, R26 ;  /* 0x0000001a0a1a7220 */ /* 0x000fca0000410000 */
[----:B------:R-:W-:-:S05]  /*3be0*/  F2FP.F16.F32.PACK_AB R26, RZ, R26 ;  /* 0x0000001aff1a723e */ /* 0x000fca00000000ff */
[----:B------:R-:W-:Y:S01]  /*3bf0*/  HADD2.F32 R34, -RZ, R26.H0_H0 ;  /* 0x2000001aff227230 */ /* 0x000fe20000004100 */
[----:B------:R-:W-:-:S04]  /*3c00*/  SEL R26, R31, 0x7610, P2 ;  /* 0x000076101f1a7807 */ /* 0x000fc80001000000 */
[----:B0-----:R-:W-:-:S07]  /*3c10*/  F2FP.F16.F32.PACK_AB R34, RZ, R34 ;  /* 0x00000022ff22723e */ /* 0x001fce00000000ff */
.L_x_222:
[----:B-----5:R-:W-:-:S05]  /*3c20*/  HADD2 R36, R37, R34.H0_H0 ;  /* 0x2000002225247230 */ /* 0x020fca0000000000 */
[----:B------:R-:W-:-:S06]  /*3c30*/  PRMT R36, R37, R26, R36 ;  /* 0x0000001a25247216 */ /* 0x000fcc0000000024 */
[----:B------:R-:W2:Y:S02]  /*3c40*/  ATOM.E.CAS.STRONG.GPU PT, R36, [R32], R37, R36 ;  /* 0x000000252024738b */ /* 0x000ea400001ee124 */
[----:B--2---:R-:W-:Y:S02]  /*3c50*/  ISETP.NE.U32.AND P2, PT, R36, R37, PT ;  /* 0x000000252400720c */ /* 0x004fe40003f45070 */
[----:B------:R-:W-:-:S11]  /*3c60*/  MOV R37, R36 ;  /* 0x0000002400257202 */ /* 0x000fd60000000f00 */
[----:B------:R-:W-:Y:S05]  /*3c70*/  @P2 BRA `(.L_x_222) ;  /* 0xfffffffc00e82947 */ /* 0x000fea000383ffff */
[----:B------:R-:W-:Y:S05]  /*3c80*/  BSYNC.RECONVERGENT B4 ;  /* 0x0000000000047941 */ /* 0x000fea0003800200 */
.L_x_221:
        /* <DEDUP_REMOVED lines=23> */
.L_x_224:
[----:B-----5:R-:W-:-:S05]  /*3e00*/  HADD2 R36, R37, R34.H0_H0 ;  /* 0x2000002225247230 */ /* 0x020fca0000000000 */
[----:B------:R-:W-:-:S06]  /*3e10*/  PRMT R36, R37, R26, R36 ;  /* 0x0000001a25247216 */ /* 0x000fcc0000000024 */
[----:B------:R-:W2:Y:S02]  /*3e20*/  ATOM.E.CAS.STRONG.GPU PT, R36, [R32], R37, R36 ;  /* 0x000000252024738b */ /* 0x000ea400001ee124 */
[----:B--2---:R-:W-:Y:S02]  /*3e30*/  ISETP.NE.U32.AND P2, PT, R36, R37, PT ;  /* 0x000000252400720c */ /* 0x004fe40003f45070 */
[----:B------:R-:W-:-:S11]  /*3e40*/  MOV R37, R36 ;  /* 0x0000002400257202 */ /* 0x000fd60000000f00 */
[----:B------:R-:W-:Y:S05]  /*3e50*/  @P2 BRA `(.L_x_224) ;  /* 0xfffffffc00e82947 */ /* 0x000fea000383ffff */
[----:B------:R-:W-:Y:S05]  /*3e60*/  BSYNC.RECONVERGENT B4 ;  /* 0x0000000000047941 */ /* 0x000fea0003800200 */
.L_x_223:
        /* <DEDUP_REMOVED lines=23> */
.L_x_226:
[----:B-----5:R-:W-:-:S05]  /*3fe0*/  HADD2 R36, R37, R34.H0_H0 ;  /* 0x2000002225247230 */ /* 0x020fca0000000000 */
[----:B------:R-:W-:-:S06]  /*3ff0*/  PRMT R36, R37, R26, R36 ;  /* 0x0000001a25247216 */ /* 0x000fcc0000000024 */
[----:B------:R-:W2:Y:S02]  /*4000*/  ATOM.E.CAS.STRONG.GPU PT, R36, [R32], R37, R36 ;  /* 0x000000252024738b */ /* 0x000ea400001ee124 */
[----:B--2---:R-:W-:Y:S02]  /*4010*/  ISETP.NE.U32.AND P2, PT, R36, R37, PT ;  /* 0x000000252400720c */ /* 0x004fe40003f45070 */
[----:B------:R-:W-:-:S11]  /*4020*/  MOV R37, R36 ;  /* 0x0000002400257202 */ /* 0x000fd60000000f00 */
[----:B------:R-:W-:Y:S05]  /*4030*/  @P2 BRA `(.L_x_226) ;  /* 0xfffffffc00e82947 */ /* 0x000fea000383ffff */
[----:B------:R-:W-:Y:S05]  /*4040*/  BSYNC.RECONVERGENT B4 ;  /* 0x0000000000047941 */ /* 0x000fea0003800200 */
.L_x_225:
        /* <DEDUP_REMOVED lines=23> */
.L_x_228:
[----:B-----5:R-:W-:-:S05]  /*41c0*/  HADD2 R36, R37, R34.H0_H0 ;  /* 0x2000002225247230 */ /* 0x020fca0000000000 */
[----:B------:R-:W-:-:S06]  /*41d0*/  PRMT R36, R37, R26, R36 ;  /* 0x0000001a25247216 */ /* 0x000fcc0000000024 */
[----:B------:R-:W2:Y:S02]  /*41e0*/  ATOM.E.CAS.STRONG.GPU PT, R36, [R32], R37, R36 ;  /* 0x000000252024738b */ /* 0x000ea400001ee124 */
[----:B--2---:R-:W-:Y:S02]  /*41f0*/  ISETP.NE.U32.AND P2, PT, R36, R37, PT ;  /* 0x000000252400720c */ /* 0x004fe40003f45070 */
[----:B------:R-:W-:-:S11]  /*4200*/  MOV R37, R36 ;  /* 0x0000002400257202 */ /* 0x000fd60000000f00 */
[----:B------:R-:W-:Y:S05]  /*4210*/  @P2 BRA `(.L_x_228) ;  /* 0xfffffffc00e82947 */ /* 0x000fea000383ffff */
[----:B------:R-:W-:Y:S05]  /*4220*/  BSYNC.RECONVERGENT B4 ;  /* 0x0000000000047941 */ /* 0x000fea0003800200 */
.L_x_227:
        /* <DEDUP_REMOVED lines=23> */
.L_x_230:
[----:B-----5:R-:W-:-:S05]  /*43a0*/  HADD2 R36, R37, R34.H0_H0 ;  /* 0x2000002225247230 */ /* 0x020fca0000000000 */
[----:B------:R-:W-:-:S06]  /*43b0*/  PRMT R36, R37, R26, R36 ;  /* 0x0000001a25247216 */ /* 0x000fcc0000000024 */
[----:B------:R-:W2:Y:S02]  /*43c0*/  ATOM.E.CAS.STRONG.GPU PT, R36, [R32], R37, R36 ;  /* 0x000000252024738b */ /* 0x000ea400001ee124 */
[----:B--2---:R-:W-:Y:S02]  /*43d0*/  ISETP.NE.U32.AND P2, PT, R36, R37, PT ;  /* 0x000000252400720c */ /* 0x004fe40003f45070 */
[----:B------:R-:W-:-:S11]  /*43e0*/  MOV R37, R36 ;  /* 0x0000002400257202 */ /* 0x000fd60000000f00 */
[----:B------:R-:W-:Y:S05]  /*43f0*/  @P2 BRA `(.L_x_230) ;  /* 0xfffffffc00e82947 */ /* 0x000fea000383ffff */
[----:B------:R-:W-:Y:S05]  /*4400*/  BSYNC.RECONVERGENT B4 ;  /* 0x0000000000047941 */ /* 0x000fea0003800200 */
.L_x_229:
        /* <DEDUP_REMOVED lines=23> */
.L_x_232:
[----:B-----5:R-:W-:-:S05]  /*4580*/  HADD2 R36, R37, R34.H0_H0 ;  /* 0x2000002225247230 */ /* 0x020fca0000000000 */
[----:B------:R-:W-:-:S06]  /*4590*/  PRMT R36, R37, R26, R36 ;  /* 0x0000001a25247216 */ /* 0x000fcc0000000024 */
[----:B------:R-:W2:Y:S02]  /*45a0*/  ATOM.E.CAS.STRONG.GPU PT, R36, [R32], R37, R36 ;  /* 0x000000252024738b */ /* 0x000ea400001ee124 */
[----:B--2---:R-:W-:Y:S02]  /*45b0*/  ISETP.NE.U32.AND P2, PT, R36, R37, PT ;  /* 0x000000252400720c */ /* 0x004fe40003f45070 */
[----:B------:R-:W-:-:S11]  /*45c0*/  MOV R37, R36 ;  /* 0x0000002400257202 */ /* 0x000fd60000000f00 */
[----:B------:R-:W-:Y:S05]  /*45d0*/  @P2 BRA `(.L_x_232) ;  /* 0xfffffffc00e82947 */ /* 0x000fea000383ffff */
[----:B------:R-:W-:Y:S05]  /*45e0*/  BSYNC.RECONVERGENT B4 ;  /* 0x0000000000047941 */ /* 0x000fea0003800200 */
.L_x_231:
        /* <DEDUP_REMOVED lines=11> */
[----:B0-----:R-:W-:Y:S02]  /*46a0*/  HADD2.F32 R22, -RZ, R30.H0_H0 ;  /* 0x2000001eff167230 */ /* 0x001fe40000004100 */
[----:B-1----:R-:W-:-:S05]  /*46b0*/  HADD2.F32 R35, -RZ, R24.H0_H0 ;  /* 0x20000018ff237230 */ /* 0x002fca0000004100 */
[----:B------:R-:W-:-:S05]  /*46c0*/  FMUL.FTZ R22, R22, R35 ;  /* 0x0000002316167220 */ /* 0x000fca0000410000 */
[----:B------:R-:W-:-:S05]  /*46d0*/  F2FP.F16.F32.PACK_AB R22, RZ, R22 ;  /* 0x00000016ff16723e */ /* 0x000fca00000000ff */
[----:B------:R-:W-:Y:S01]  /*46e0*/  HADD2.F32 R35, -RZ, R22.H0_H0 ;  /* 0x20000016ff237230 */ /* 0x000fe20000004100 */
[----:B------:R-:W-:-:S04]  /*46f0*/  LOP3.LUT R22, R23, 0x2, RZ, 0xc0, !PT ;  /* 0x0000000217167812 */ /* 0x000fc800078ec0ff */
[----:B------:R-:W-:Y:S01]  /*4700*/  FMUL.FTZ R35, R10, R35 ;  /* 0x000000230a237220 */ /* 0x000fe20000410000 */
[----:B------:R-:W-:-:S04]  /*4710*/  ISETP.EQ.U32.AND P2, PT, R22, RZ, PT ;  /* 0x000000ff1600720c */ /* 0x000fc80003f42070 */
[----:B------:R-:W-:Y:S02]  /*4720*/  F2FP.F16.F32.PACK_AB R35, RZ, R35 ;  /* 0x00000023ff23723e */ /* 0x000fe400000000ff */
[----:B------:R-:W-:-:S03]  /*4730*/  SEL R31, R31, 0x7610, P2 ;  /* 0x000076101f1f7807 */ /* 0x000fc60001000000 */
[----:B------:R-:W-:-:S05]  /*4740*/  HADD2.F32 R35, -RZ, R35.H0_H0 ;  /* 0x20000023ff237230 */ /* 0x000fca0000004100 */
[----:B--2---:R-:W-:-:S07]  /*4750*/  F2FP.F16.F32.PACK_AB R35, RZ, R35 ;  /* 0x00000023ff23723e */ /* 0x004fce00000000ff */
.L_x_234:
[----:B-----5:R-:W-:-:S05]  /*4760*/  HADD2 R22, R25, R35.H0_H0 ;  /* 0x2000002319167230 */ /* 0x020fca0000000000 */
[----:B------:R-:W-:-:S06]  /*4770*/  PRMT R22, R25, R31, R22 ;  /* 0x0000001f19167216 */ /* 0x000fcc0000000016 */
[----:B------:R-:W2:Y:S02]  /*4780*/  ATOM.E.CAS.STRONG.GPU PT, R22, [R32], R25, R22 ;  /* 0x000000192016738b */ /* 0x000ea400001ee116 */
[----:B--2---:R-:W-:Y:S02]  /*4790*/  ISETP.NE.U32.AND P2, PT, R22, R25, PT ;  /* 0x000000191600720c */ /* 0x004fe40003f45070 */
[----:B------:R-:W-:-:S11]  /*47a0*/  MOV R25, R22 ;  /* 0x0000001600197202 */ /* 0x000fd60000000f00 */
[----:B------:R-:W-:Y:S05]  /*47b0*/  @P2 BRA `(.L_x_234) ;  /* 0xfffffffc00e82947 */ /* 0x000fea000383ffff */
[----:B------:R-:W-:Y:S05]  /*47c0*/  BSYNC.RECONVERGENT B4 ;  /* 0x0000000000047941 */ /* 0x000fea0003800200 */
.L_x_233:
[----:B------:R-:W-:-:S05]  /*47d0*/  VIADD R14, R14, 0x8 ;  /* 0x000000080e0e7836 */ /* 0x000fca0000000000 */
[----:B------:R-:W-:-:S13]  /*47e0*/  ISETP.NE.AND P2, PT, R14, R9, PT ;  /* 0x000000090e00720c */ /* 0x000fda0003f45270 */
[----:B------:R-:W-:Y:S05]  /*47f0*/  @P2 BRA `(.L_x_235) ;  /* 0xfffffff000202947 */ /* 0x000fea000383ffff */
[----:B------:R-:W-:Y:S05]  /*4800*/  BSYNC.RECONVERGENT B2 ;  /* 0x0000000000027941 */ /* 0x000fea0003800200 */
.L_x_218:
[----:B------:R-:W-:-:S07]  /*4810*/  MOV R14, R9 ;  /* 0x00000009000e7202 */ /* 0x000fce0000000f00 */
.L_x_217:
[----:B------:R-:W-:Y:S05]  /*4820*/  BSYNC.RECONVERGENT B3 ;  /* 0x0000000000037941 */ /* 0x000fea0003800200 */
.L_x_216:
        /* <DEDUP_REMOVED lines=19> */
[----:B------:R-:W-:Y:S01]  /*4960*/  LOP3.LUT R30, R33, 0xfffffffd, RZ, 0xc0, !PT ;  /* 0xfffffffd211e7812 */ /* 0x000fe200078ec0ff */
[----:B-1----:R-:W-:Y:S02]  /*4970*/  HADD2.F32 R37, -RZ, R28.H0_H0 ;  /* 0x2000001cff257230 */ /* 0x002fe40000004100 */
[----:B------:R-:W-:-:S02]  /*4980*/  HFMA2 R28, -RZ, RZ, 0, 0.19775390625 ;  /* 0x00003254ff1c7431 */ /* 0x000fc400000001ff */
[----:B------:R1:W5:Y:S01]  /*4990*/  LD.E R35, desc[UR8][R30.64] ;  /* 0x000000081e237980 */ /* 0x000362000c101900 */
[----:B0-----:R-:W-:-:S05]  /*49a0*/  HADD2.F32 R26, -RZ, R26.H0_H0 ;  /* 0x2000001aff1a7230 */ /* 0x001fca0000004100 */
[----:B------:R-:W-:-:S05]  /*49b0*/  FMUL.FTZ R26, R26, R37 ;  /* 0x000000251a1a7220 */ /* 0x000fca0000410000 */
[----:B------:R-:W-:-:S05]  /*49c0*/  F2FP.F16.F32.PACK_AB R26, RZ, R26 ;  /* 0x0000001aff1a723e */ /* 0x000fca00000000ff */
[----:B------:R-:W-:Y:S01]  /*49d0*/  HADD2.F32 R37, -RZ, R26.H0_H0 ;  /* 0x2000001aff257230 */ /* 0x000fe20000004100 */
[----:B------:R-:W-:-:S04]  /*49e0*/  SEL R26, R28, 0x7610, P2 ;  /* 0x000076101c1a7807 */ /* 0x000fc80001000000 */
[----:B------:R-:W-:-:S05]  /*49f0*/  FMUL.FTZ R37, R10, R37 ;  /* 0x000000250a257220 */ /* 0x000fca0000410000 */
[----:B------:R-:W-:-:S05]  /*4a00*/  F2FP.F16.F32.PACK_AB R37, RZ, R37 ;  /* 0x00000025ff25723e */ /* 0x000fca00000000ff */
[----:B------:R-:W-:-:S05]  /*4a10*/  HADD2.F32 R36, -RZ, R37.H0_H0 ;  /* 0x20000025ff247230 */ /* 0x000fca0000004100 */
[----:B-1----:R-:W-:-:S07]  /*4a20*/  F2FP.F16.F32.PACK_AB R36, RZ, R36 ;  /* 0x00000024ff24723e */ /* 0x002fce00000000ff */
.L_x_239:
[----:B-----5:R-:W-:-:S05]  /*4a30*/  HADD2 R37, R35, R36.H0_H0 ;  /* 0x2000002423257230 */ /* 0x020fca0000000000 */
[----:B------:R-:W-:-:S06]  /*4a40*/  PRMT R37, R35, R26, R37 ;  /* 0x0000001a23257216 */ /* 0x000fcc0000000025 */
[----:B------:R-:W2:Y:S02]  /*4a50*/  ATOM.E.CAS.STRONG.GPU PT, R37, [R30], R35, R37 ;  /* 0x000000231e25738b */ /* 0x000ea400001ee125 */
[----:B--2---:R-:W-:Y:S01]  /*4a60*/  ISETP.NE.U32.AND P2, PT, R37, R35, PT ;  /* 0x000000232500720c */ /* 0x004fe20003f45070 */
[----:B------:R-:W-:-:S12]  /*4a70*/  IMAD.MOV.U32 R35, RZ, RZ, R37 ;  /* 0x000000ffff237224 */ /* 0x000fd800078e0025 */
[----:B------:R-:W-:Y:S05]  /*4a80*/  @P2 BRA `(.L_x_239) ;  /* 0xfffffffc00e82947 */ /* 0x000fea000383ffff */
[----:B------:R-:W-:Y:S05]  /*4a90*/  BSYNC.RECONVERGENT B3 ;  /* 0x0000000000037941 */ /* 0x000fea0003800200 */
.L_x_238:
        /* <DEDUP_REMOVED lines=17> */
[----:B------:R-:W-:Y:S01]  /*4bb0*/  HADD2.F32 R37, -RZ, R26.H0_H0 ;  /* 0x2000001aff257230 */ /* 0x000fe20000004100 */
[----:B------:R-:W-:-:S04]  /*4bc0*/  SEL R26, R28, 0x7610, P2 ;  /* 0x000076101c1a7807 */ /* 0x000fc80001000000 */
[----:B------:R-:W-:-:S05]  /*4bd0*/  FMUL.FTZ R37, R10, R37 ;  /* 0x000000250a257220 */ /* 0x000fca0000410000 */
[----:B------:R-:W-:-:S05]  /*4be0*/  F2FP.F16.F32.PACK_AB R37, RZ, R37 ;  /* 0x00000025ff25723e */ /* 0x000fca00000000ff */
[----:B------:R-:W-:-:S05]  /*4bf0*/  HADD2.F32 R36, -RZ, R37.H0_H0 ;  /* 0x20000025ff247230 */ /* 0x000fca0000004100 */
[----:B0-----:R-:W-:-:S07]  /*4c00*/  F2FP.F16.F32.PACK_AB R36, RZ, R36 ;  /* 0x00000024ff24723e */ /* 0x001fce00000000ff */
.L_x_241:
[----:B-----5:R-:W-:-:S05]  /*4c10*/  HADD2 R37, R35, R36.H0_H0 ;  /* 0x2000002423257230 */ /* 0x020fca0000000000 */
[----:B------:R-:W-:-:S06]  /*4c20*/  PRMT R37, R35, R26, R37 ;  /* 0x0000001a23257216 */ /* 0x000fcc0000000025 */
[----:B------:R-:W2:Y:S02]  /*4c30*/  ATOM.E.CAS.STRONG.GPU PT, R37, [R30], R35, R37 ;  /* 0x000000231e25738b */ /* 0x000ea400001ee125 */
[----:B--2---:R-:W-:Y:S01]  /*4c40*/  ISETP.NE.U32.AND P2, PT, R37, R35, PT ;  /* 0x000000232500720c */ /* 0x004fe20003f45070 */
[----:B------:R-:W-:-:S12]  /*4c50*/  IMAD.MOV.U32 R35, RZ, RZ, R37 ;  /* 0x000000ffff237224 */ /* 0x000fd800078e0025 */
[----:B------:R-:W-:Y:S05]  /*4c60*/  @P2 BRA `(.L_x_241) ;  /* 0xfffffffc00e82947 */ /* 0x000fea000383ffff */
[----:B------:R-:W-:Y:S05]  /*4c70*/  BSYNC.RECONVERGENT B3 ;  /* 0x0000000000037941 */ /* 0x000fea0003800200 */
.L_x_240:
        /* <DEDUP_REMOVED lines=23> */
.L_x_243:
[----:B-----5:R-:W-:-:S05]  /*4df0*/  HADD2 R37, R35, R36.H0_H0 ;  /* 0x2000002423257230 */ /* 0x020fca0000000000 */
[----:B------:R-:W-:-:S06]  /*4e00*/  PRMT R37, R35, R26, R37 ;  /* 0x0000001a23257216 */ /* 0x000fcc0000000025 */
[----:B------:R-:W2:Y:S02]  /*4e10*/  ATOM.E.CAS.STRONG.GPU PT, R37, [R30], R35, R37 ;  /* 0x000000231e25738b */ /* 0x000ea400001ee125 */
[----:B--2---:R-:W-:Y:S01]  /*4e20*/  ISETP.NE.U32.AND P2, PT, R37, R35, PT ;  /* 0x000000232500720c */ /* 0x004fe20003f45070 */
[----:B------:R-:W-:-:S12]  /*4e30*/  IMAD.MOV.U32 R35, RZ, RZ, R37 ;  /* 0x000000ffff237224 */ /* 0x000fd800078e0025 */
[----:B------:R-:W-:Y:S05]  /*4e40*/  @P2 BRA `(.L_x_243) ;  /* 0xfffffffc00e82947 */ /* 0x000fea000383ffff */
[----:B------:R-:W-:Y:S05]  /*4e50*/  BSYNC.RECONVERGENT B3 ;  /* 0x0000000000037941 */ /* 0x000fea0003800200 */
.L_x_242:
        /* <DEDUP_REMOVED lines=23> */
.L_x_245:
[----:B-----5:R-:W-:-:S05]  /*4fd0*/  HADD2 R22, R25, R33.H0_H0 ;  /* 0x2000002119167230 */ /* 0x020fca0000000000 */
[----:B------:R-:W-:-:S06]  /*4fe0*/  PRMT R22, R25, R28, R22 ;  /* 0x0000001c19167216 */ /* 0x000fcc0000000016 */
[----:B------:R-:W2:Y:S02]  /*4ff0*/  ATOM.E.CAS.STRONG.GPU PT, R22, [R30], R25, R22 ;  /* 0x000000191e16738b */ /* 0x000ea400001ee116 */
[----:B--2---:R-:W-:Y:S01]  /*5000*/  ISETP.NE.U32.AND P2, PT, R22, R25, PT ;  /* 0x000000191600720c */ /* 0x004fe20003f45070 */
[----:B------:R-:W-:-:S12]  /*5010*/  IMAD.MOV.U32 R25, RZ, RZ, R22 ;  /* 0x000000ffff197224 */ /* 0x000fd800078e0016 */
[----:B------:R-:W-:Y:S05]  /*5020*/  @P2 BRA `(.L_x_245) ;  /* 0xfffffffc00e82947 */ /* 0x000fea000383ffff */
[----:B------:R-:W-:Y:S05]  /*5030*/  BSYNC.RECONVERGENT B3 ;  /* 0x0000000000037941 */ /* 0x000fea0003800200 */
.L_x_244:
[----:B------:R-:W-:-:S07]  /*5040*/  IADD3 R14, PT, PT, R14, 0x4, RZ ;  /* 0x000000040e0e7810 */ /* 0x000fce0007ffe0ff */
.L_x_237:
[----:B------:R-:W-:Y:S05]  /*5050*/  BSYNC.RECONVERGENT B2 ;  /* 0x0000000000027941 */ /* 0x000fea0003800200 */
.L_x_236:
        /* <DEDUP_REMOVED lines=33> */
.L_x_249:
[----:B-----5:R-:W-:-:S05]  /*5270*/  HADD2 R37, R35, R36.H0_H0 ;  /* 0x2000002423257230 */ /* 0x020fca0000000000 */
[----:B------:R-:W-:-:S06]  /*5280*/  PRMT R37, R35, R26, R37 ;  /* 0x0000001a23257216 */ /* 0x000fcc0000000025 */
[----:B------:R-:W2:Y:S02]  /*5290*/  ATOM.E.CAS.STRONG.GPU PT, R37, [R30], R35, R37 ;  /* 0x000000231e25738b */ /* 0x000ea400001ee125 */
[----:B--2---:R-:W-:Y:S01]  /*52a0*/  ISETP.NE.U32.AND P2, PT, R37, R35, PT ;  /* 0x000000232500720c */ /* 0x004fe20003f45070 */
[----:B------:R-:W-:-:S12]  /*52b0*/  IMAD.MOV.U32 R35, RZ, RZ, R37 ;  /* 0x000000ffff237224 */ /* 0x000fd800078e0025 */
[----:B------:R-:W-:Y:S05]  /*52c0*/  @P2 BRA `(.L_x_249) ;  /* 0xfffffffc00e82947 */ /* 0x000fea000383ffff */
[----:B------:R-:W-:Y:S05]  /*52d0*/  BSYNC.RECONVERGENT B3 ;  /* 0x0000000000037941 */ /* 0x000fea0003800200 */
.L_x_248:
        /* <DEDUP_REMOVED lines=23> */
.L_x_251:
[----:B-----5:R-:W-:-:S05]  /*5450*/  HADD2 R22, R25, R33.H0_H0 ;  /* 0x2000002119167230 */ /* 0x020fca0000000000 */
[----:B------:R-:W-:-:S06]  /*5460*/  PRMT R22, R25, R32, R22 ;  /* 0x0000002019167216 */ /* 0x000fcc0000000016 */
[----:B------:R-:W2:Y:S02]  /*5470*/  ATOM.E.CAS.STRONG.GPU PT, R22, [R30], R25, R22 ;  /* 0x000000191e16738b */ /* 0x000ea400001ee116 */
[----:B--2---:R-:W-:Y:S01]  /*5480*/  ISETP.NE.U32.AND P2, PT, R22, R25, PT ;  /* 0x000000191600720c */ /* 0x004fe20003f45070 */
[----:B------:R-:W-:-:S12]  /*5490*/  IMAD.MOV.U32 R25, RZ, RZ, R22 ;  /* 0x000000ffff197224 */ /* 0x000fd800078e0016 */
[----:B------:R-:W-:Y:S05]  /*54a0*/  @P2 BRA `(.L_x_251) ;  /* 0xfffffffc00e82947 */ /* 0x000fea000383ffff */
[----:B------:R-:W-:Y:S05]  /*54b0*/  BSYNC.RECONVERGENT B3 ;  /* 0x0000000000037941 */ /* 0x000fea0003800200 */
.L_x_250:
[----:B------:R-:W-:-:S07]  /*54c0*/  IADD3 R14, PT, PT, R14, 0x2, RZ ;  /* 0x000000020e0e7810 */ /* 0x000fce0007ffe0ff */
.L_x_247:
[----:B------:R-:W-:Y:S05]  /*54d0*/  BSYNC.RECONVERGENT B2 ;  /* 0x0000000000027941 */ /* 0x000fea0003800200 */
.L_x_246:
[----:B------:R-:W-:-:S13]  /*54e0*/  LOP3.LUT P2, RZ, R4, 0x1, RZ, 0xc0, !PT ;  /* 0x0000000104ff7812 */ /* 0x000fda000784c0ff */
[----:B------:R-:W-:Y:S05]  /*54f0*/  @!P2 BRA `(.L_x_215) ;  /* 0x000000000080a947 */ /* 0x000fea0003800000 */
[C---:B------:R-:W-:Y:S01]  /*5500*/  VIADDMNMX.RELU R21, R14.reuse, R2, R11, PT ;  /* 0x000000020e157246 */ /* 0x040fe2000380110b */
[----:B------:R-:W0:Y:S01]  /*5510*/  LDS.U16 R12, [R12] ;  /* 0x000000000c0c7984 */ /* 0x000e220000000400 */
[----:B------:R-:W-:Y:S01]  /*5520*/  LEA R14, R14, R3, 0x1 ;  /* 0x000000030e0e7211 */ /* 0x000fe200078e08ff */
[----:B------:R-:W1:Y:S01]  /*5530*/  LDCU.64 UR10, c[0x0][0x3c8] ;  /* 0x00007900ff0a77ac */ /* 0x000e620008000a00 */
[----:B------:R-:W-:Y:S01]  /*5540*/  IMAD.MOV.U32 R26, RZ, RZ, R20 ;  /* 0x000000ffff1a7224 */ /* 0x000fe200078e0014 */
[----:B------:R-:W2:Y:S03]  /*5550*/  LDCU.64 UR12, c[0x0][0x388] ;  /* 0x00007100ff0c77ac */ /* 0x000ea60008000a00 */
[----:B------:R-:W3:Y:S01]  /*5560*/  LDS.U16 R14, [R14] ;  /* 0x000000000e0e7984 */ /* 0x000ee20000000400 */
[----:B-1----:R-:W-:-:S04]  /*5570*/  IMAD.WIDE.U32 R26, R21, UR10, R26 ;  /* 0x0000000a151a7c25 */ /* 0x002fc8000f8e001a */
[----:B------:R-:W-:Y:S01]  /*5580*/  IMAD R27, R21, UR11, R27 ;  /* 0x0000000b151b7c24 */ /* 0x000fe2000f8e021b */
[----:B--2---:R-:W-:-:S04]  /*5590*/  LEA R21, P2, R26, UR12, 0x1 ;  /* 0x0000000c1a157c11 */ /* 0x004fc8000f8408ff */
[----:B------:R-:W-:Y:S02]  /*55a0*/  LEA.HI.X R27, R26, UR13, R27, 0x1, P2 ;  /* 0x0000000d1a1b7c11 */ /* 0x000fe400090f0c1b */
[----:B------:R-:W-:-:S05]  /*55b0*/  LOP3.LUT R26, R21, 0xfffffffd, RZ, 0xc0, !PT ;  /* 0xfffffffd151a7812 */ /* 0x000fca00078ec0ff */
[----:B------:R1:W5:Y:S01]  /*55c0*/  LD.E R23, desc[UR8][R26.64] ;  /* 0x000000081a177980 */ /* 0x000362000c101900 */
[----:B0-----:R-:W-:Y:S02]  /*55d0*/  HADD2.F32 R25, -RZ, R12.H0_H0 ;  /* 0x2000000cff197230 */ /* 0x001fe40000004100 */
[----:B---3--:R-:W-:Y:S02]  /*55e0*/  HADD2.F32 R20, -RZ, R14.H0_H0 ;  /* 0x2000000eff147230 */ /* 0x008fe40000004100 */
[----:B------:R-:W-:-:S03]  /*55f0*/  IMAD.MOV.U32 R14, RZ, RZ, 0x3254 ;  /* 0x00003254ff0e7424 */ /* 0x000fc600078e00ff */
        /* <DEDUP_REMOVED lines=9> */
[----:B-1----:R-:W-:-:S07]  /*5690*/  F2FP.F16.F32.PACK_AB R25, RZ, R25 ;  /* 0x00000019ff19723e */ /* 0x002fce00000000ff */
.L_x_252:
[----:B-----5:R-:W-:-:S05]  /*56a0*/  HADD2 R12, R23, R25.H0_H0 ;  /* 0x20000019170c7230 */ /* 0x020fca0000000000 */
[----:B------:R-:W-:-:S06]  /*56b0*/  PRMT R12, R23, R14, R12 ;  /* 0x0000000e170c7216 */ /* 0x000fcc000000000c */
[----:B------:R-:W2:Y:S02]  /*56c0*/  ATOM.E.CAS.STRONG.GPU PT, R12, [R26], R23, R12 ;  /* 0x000000171a0c738b */ /* 0x000ea400001ee10c */
[----:B--2---:R-:W-:Y:S02]  /*56d0*/  ISETP.NE.U32.AND P2, PT, R12, R23, PT ;  /* 0x000000170c00720c */ /* 0x004fe40003f45070 */
[----:B------:R-:W-:-:S11]  /*56e0*/  MOV R23, R12 ;  /* 0x0000000c00177202 */ /* 0x000fd60000000f00 */
[----:B------:R-:W-:Y:S05]  /*56f0*/  @P2 BRA `(.L_x_252) ;  /* 0xfffffffc00e82947 */ /* 0x000fea000383ffff */
.L_x_215:
[----:B------:R-:W-:Y:S05]  /*5700*/  BSYNC.RECONVERGENT B0 ;  /* 0x0000000000007941 */ /* 0x000fea0003800200 */
.L_x_214:
[----:B------:R-:W-:-:S05]  /*5710*/  VIADD R15, R15, 0x1 ;  /* 0x000000010f0f7836 */ /* 0x000fca0000000000 */
[----:B------:R-:W-:-:S13]  /*5720*/  ISETP.NE.AND P2, PT, R15, R5, PT ;  /* 0x000000050f00720c */ /* 0x000fda0003f45270 */
[----:B------:R-:W-:Y:S05]  /*5730*/  @P2 BRA `(.L_x_253) ;  /* 0xffffffe000182947 */ /* 0x000fea000383ffff */
.L_x_213:
[----:B------:R-:W-:Y:S05]  /*5740*/  BSYNC.RECONVERGENT B1 ;  /* 0x0000000000017941 */ /* 0x000fea0003800200 */
.L_x_212:
[----:B------:R-:W-:-:S04]  /*5750*/  UIADD3 UR4, UPT, UPT, UR7, UR4, URZ ;  /* 0x0000000407047290 */ /* 0x000fc8000fffe0ff */
[----:B------:R-:W-:-:S09]  /*5760*/  UISETP.GE.AND UP0, UPT, UR4, UR6, UPT ;  /* 0x000000060400728c */ /* 0x000fd2000bf06270 */
[----:B------:R-:W-:Y:S05]  /*5770*/  BRA.U !UP0, `(.L_x_254) ;  /* 0xffffffdd08247547 */ /* 0x000fea000b83ffff */
[----:B------:R-:W-:Y:S05]  /*5780*/  EXIT ;  /* 0x000000000000794d */ /* 0x000fea0003800000 */
        .weak           $__internal_1_$__cuda_sm20_dblrcp_rn_slowpath_v3
        .type           $__internal_1_$__cuda_sm20_dblrcp_rn_slowpath_v3,@function
        .size           $__internal_1_$__cuda_sm20_dblrcp_rn_slowpath_v3,(.L_x_1945 - $__internal_1_$__cuda_sm20_dblrcp_rn_slowpath_v3)
$__internal_1_$__cuda_sm20_dblrcp_rn_slowpath_v3:
        /* <DEDUP_REMOVED lines=25> */
.L_x_258:
        /* <DEDUP_REMOVED lines=10> */
.L_x_256:
[----:B------:R-:W-:Y:S02]  /*59c0*/  LOP3.LUT R21, R15, 0x80000, RZ, 0xfc, !PT ;  /* 0x000800000f157812 */ /* 0x000fe400078efcff */
[----:B------:R-:W-:-:S07]  /*59d0*/  MOV R20, R14 ;  /* 0x0000000e00147202 */ /* 0x000fce0000000f00 */
.L_x_257:
[----:B------:R-:W-:Y:S05]  /*59e0*/  BSYNC.RECONVERGENT B0 ;  /* 0x0000000000007941 */ /* 0x000fea0003800200 */
.L_x_255:
[----:B------:R-:W-:Y:S01]  /*59f0*/  IMAD.MOV.U32 R14, RZ, RZ, R10 ;  /* 0x000000ffff0e7224 */ /* 0x000fe200078e000a */
[----:B------:R-:W-:-:S04]  /*5a00*/  MOV R15, 0x0 ;  /* 0x00000000000f7802 */ /* 0x000fc80000000f00 */
[----:B------:R-:W-:Y:S05]  /*5a10*/  RET.REL.NODEC R14 `(_ZN2at6native54_GLOBAL__N__aa9a477a_21_UpSampleBilinear2d_cu_607db5e336upsample_gen2d_aa_backward_out_frameIN3c104HalfEfNS0_18upsample_antialias20BicubicFilterFunctorEEEvT0_S7_NS_27GenericPackedTensorAccessorIT_Lm4ENS_16DefaultPtrTraitsElEENS8_IKS9_Lm4ESA_lEERKT1_) ;  /* 0xffffffa40e787950 */ /* 0x000fea0003c3ffff */
.L_x_259:
        /* <DEDUP_REMOVED lines=14> */
.L_x_1945:


//--------------------- .text._ZN2at6native54_GLOBAL__N__aa9a477a_21_UpSampleBilinear2d_cu_607db5e336upsample_gen2d_aa_backward_out_frameIffNS0_18upsample_antialias20BicubicFilterFunctorEEEvT0_S5_NS_27GenericPackedTensorAccessorIT_Lm4ENS_16DefaultPtrTraitsElEENS6_IKS7_Lm4ES8_lEERKT1_ --------------------------
	.section	.text._ZN2at6native54_GLOBAL__N__aa9a477a_21_UpSampleBilinear2d_cu_607db5e336upsample_gen2d_aa_backward_out_frameIffNS0_18upsample_antialias20BicubicFilterFunctorEEEvT0_S5_NS_27GenericPackedTensorAccessorIT_Lm4ENS_16DefaultPtrTraitsElEENS6_IKS7_Lm4ES8_lEERKT1_,"ax",@progbits
	.align	128
.text._ZN2at6native54_GLOBAL__N__aa9a477a_21_UpSampleBilinear2d_cu_607db5e336upsample_gen2d_aa_backward_out_frameIffNS0_18upsample_antialias20BicubicFilterFunctorEEEvT0_S5_NS_27GenericPackedTensorAccessorIT_Lm4ENS_16DefaultPtrTraitsElEENS6_IKS7_Lm4ES8_lEERKT1_:
        .type           _ZN2at6native54_GLOBAL__N__aa9a477a_21_UpSampleBilinear2d_cu_607db5e336upsample_gen2d_aa_backward_out_frameIffNS0_18upsample_antialias20BicubicFilterFunctorEEEvT0_S5_NS_27GenericPackedTensorAccessorIT_Lm4ENS_16DefaultPtrTraitsElEENS6_IKS7_Lm4ES8_lEERKT1_,@function
        .size           _ZN2at6native54_GLOBAL__N__aa9a477a_21_UpSampleBilinear2d_cu_607db5e336upsample_gen2d_aa_backward_out_frameIffNS0_18upsample_antialias20BicubicFilterFunctorEEEvT0_S5_NS_27GenericPackedTensorAccessorIT_Lm4ENS_16DefaultPtrTraitsElEENS6_IKS7_Lm4ES8_lEERKT1_,(.L_x_1947 - _ZN2at6native54_GLOBAL__N__aa9a477a_21_UpSampleBilinear2d_cu_607db5e336upsample_gen2d_aa_backward_out_frameIffNS0_18upsample_antialias20BicubicFilterFunctorEEEvT0_S5_NS_27GenericPackedTensorAccessorIT_Lm4ENS_16DefaultPtrTraitsElEENS6_IKS7_Lm4ES8_lEERKT1_)
        .other          _ZN2at6native54_GLOBAL__N__aa9a477a_21_UpSampleBilinear2d_cu_607db5e336upsample_gen2d_aa_backward_out_frameIffNS0_18upsample_antialias20BicubicFilterFunctorEEEvT0_S5_NS_27GenericPackedTensorAccessorIT_Lm4ENS_16DefaultPtrTraitsElEENS6_IKS7_Lm4ES8_lEERKT1_,@"STO_CUDA_ENTRY STV_DEFAULT"
_ZN2at6native54_GLOBAL__N__aa9a477a_21_UpSampleBilinear2d_cu_607db5e336upsample_gen2d_aa_backward_out_frameIffNS0_18upsample_antialias20BicubicFilterFunctorEEEvT0_S5_NS_27GenericPackedTensorAccessorIT_Lm4ENS_16DefaultPtrTraitsElEENS6_IKS7_Lm4ES8_lEERKT1_:
        /* <DEDUP_REMOVED lines=27> */
[----:B------:R-:W0:Y:S01]  /*01b0*/  LDCU.64 UR8, c[0x0][0x408] ;  /* 0x00008100ff0877ac */ /* 0x000e220008000a00 */
[----:B------:R-:W-:Y:S02]  /*01c0*/  ISETP.NE.AND P0, PT, R12, RZ, PT ;  /* 0x000000ff0c00720c */ /* 0x000fe40003f05270 */
[----:B------:R-:W1:Y:S01]  /*01d0*/  I2F.RP R5, R4 ;  /* 0x0000000400057306 */ /* 0x000e620000209400 */
[----:B------:R-:W2:Y:S01]  /*01e0*/  LDCU.128 UR12, c[0x0][0x3c0] ;  /* 0x00007800ff0c77ac */ /* 0x000ea20008000c00 */
[----:B------:R-:W3:Y:S01]  /*01f0*/  LDCU.64 UR10, c[0x0][0x410] ;  /* 0x00008200ff0a77ac */ /* 0x000ee20008000a00 */
[----:B------:R-:W4:Y:S01]  /*0200*/  LDCU.64 UR18, c[0x0][0x388] ;  /* 0x00007100ff1277ac */ /* 0x000f220008000a00 */
[----:B------:R-:W3:Y:S04]  /*0210*/  LDCU.64 UR16, c[0x0][0x3d0] ;  /* 0x00007a00ff1077ac */ /* 0x000ee80008000a00 */
[----:B-1----:R-:W1:Y:S01]  /*0220*/  MUFU.RCP R5, R5 ;  /* 0x0000000500057308 */ /* 0x002e620000001000 */
[C---:B0-----:R-:W-:Y:S01]  /*0230*/  IMAD.WIDE.U32 R2, R10.reuse, UR8, RZ ;  /* 0x000000080a027c25 */ /* 0x041fe2000f8e00ff */
[----:B------:R-:W0:Y:S03]  /*0240*/  LDCU.128 UR20, c[0x0][0x3b0] ;  /* 0x00007600ff1477ac */ /* 0x000e260008000c00 */
[----:B--2---:R-:W-:-:S04]  /*0250*/  IMAD.WIDE.U32 R6, R10, UR12, RZ ;  /* 0x0000000c0a067c25 */ /* 0x004fc8000f8e00ff */
[C---:B------:R-:W-:Y:S01]  /*0260*/  IMAD R3, R10.reuse, UR9, R3 ;  /* 0x000000090a037c24 */ /* 0x040fe2000f8e0203 */
[----:B------:R-:W2:Y:S01]  /*0270*/  LDCU.64 UR8, c[0x0][0x3f8] ;  /* 0x00007f00ff0877ac */ /* 0x000ea20008000a00 */
[----:B------:R-:W-:Y:S01]  /*0280*/  IMAD R11, R10, UR13, R7 ;  /* 0x0000000d0a0b7c24 */ /* 0x000fe2000f8e0207 */
[----:B------:R-:W-:Y:S01]  /*0290*/  SHF.R.S32.HI R7, RZ, 0x1f, R16 ;  /* 0x0000001fff077819 */ /* 0x000fe20000011410 */
[----:B------:R-:W-:Y:S01]  /*02a0*/  IMAD.MOV.U32 R10, RZ, RZ, R6 ;  /* 0x000000ffff0a7224 */ /* 0x000fe200078e0006 */
[----:B------:R-:W0:Y:S01]  /*02b0*/  LDCU.64 UR12, c[0x0][0x400] ;  /* 0x00008000ff0c77ac */ /* 0x000e220008000a00 */
[----:B------:R-:W0:Y:S01]  /*02c0*/  LDC R6, c[0x0][0x398] ;  /* 0x0000e600ff067b82 */ /* 0x000e220000000800 */
[----:B---3--:R-:W-:Y:S01]  /*02d0*/  IMAD.WIDE.U32 R2, R16, UR10, R2 ;  /* 0x0000000a10027c25 */ /* 0x008fe2000f8e0002 */
[----:B-1----:R-:W-:-:S03]  /*02e0*/  IADD3 R8, PT, PT, R5, 0xffffffe, RZ ;  /* 0x0ffffffe05087810 */ /* 0x002fc60007ffe0ff */
[C---:B------:R-:W-:Y:S01]  /*02f0*/  IMAD R13, R7.reuse, UR10, RZ ;  /* 0x0000000a070d7c24 */ /* 0x040fe2000f8e02ff */
[----:B------:R1:W3:Y:S01]  /*0300*/  F2I.FTZ.U32.TRUNC.NTZ R9, R8 ;  /* 0x0000000800097305 */ /* 0x0002e2000021f000 */
[----:B------:R-:W-:Y:S01]  /*0310*/  IMAD R7, R7, UR14, RZ ;  /* 0x0000000e07077c24 */ /* 0x000fe2000f8e02ff */
[----:B------:R-:W0:Y:S01]  /*0320*/  LDC R5, c[0x0][0x378] ;  /* 0x0000de00ff057b82 */ /* 0x000e220000000800 */
[C---:B------:R-:W-:Y:S02]  /*0330*/  IMAD R13, R16.reuse, UR11, R13 ;  /* 0x0000000b100d7c24 */ /* 0x040fe4000f8e020d */
[----:B------:R-:W-:Y:S02]  /*0340*/  IMAD R15, R16, UR15, R7 ;  /* 0x0000000f100f7c24 */ /* 0x000fe4000f8e0207 */
[----:B-1----:R-:W-:Y:S01]  /*0350*/  IMAD.MOV.U32 R8, RZ, RZ, RZ ;  /* 0x000000ffff087224 */ /* 0x002fe200078e00ff */
[----:B---3--:R-:W-:-:S05]  /*0360*/  IADD3 R17, PT, PT, RZ, -R9, RZ ;  /* 0x80000009ff117210 */ /* 0x008fca0007ffe0ff */
[----:B------:R-:W-:Y:S02]  /*0370*/  IMAD R7, R17, R4, RZ ;  /* 0x0000000411077224 */ /* 0x000fe400078e02ff */
[----:B------:R-:W-:-:S04]  /*0380*/  IMAD.WIDE.U32 R16, R16, UR14, R10 ;  /* 0x0000000e10107c25 */ /* 0x000fc8000f8e000a */
[----:B------:R-:W-:Y:S01]  /*0390*/  IMAD.HI.U32 R7, R9, R7, R8 ;  /* 0x0000000709077227 */ /* 0x000fe200078e0008 */
[----:B------:R-:W-:Y:S02]  /*03a0*/  LOP3.LUT R8, RZ, R12, RZ, 0x33, !PT ;  /* 0x0000000cff087212 */ /* 0x000fe400078e33ff */
[----:B------:R-:W-:Y:S01]  /*03b0*/  MOV R9, UR4 ;  /* 0x0000000400097c02 */ /* 0x000fe20008000f00 */
[----:B------:R-:W-:Y:S01]  /*03c0*/  IMAD.IADD R11, R3, 0x1, R13 ;  /* 0x00000001030b7824 */ /* 0x000fe200078e020d */
[----:B--2-4-:R-:W-:-:S07]  /*03d0*/  IADD3 R13, PT, PT, R17, R15, RZ ;  /* 0x0000000f110d7210 */ /* 0x014fce0007ffe0ff */
.L_x_261:
        /* <DEDUP_REMOVED lines=9> */
[----:B------:R-:W-:-:S03]  /*0470*/  @!P2 VIADD R10, R10, 0x1 ;  /* 0x000000010a0aa836 */ /* 0x000fc60000000000 */
[----:B------:R-:W-:-:S13]  /*0480*/  ISETP.GE.U32.AND P1, PT, R15, R4, PT ;  /* 0x000000040f00720c */ /* 0x000fda0003f26070 */
[----:B------:R-:W-:-:S05]  /*0490*/  @P1 IADD3 R10, PT, PT, R10, 0x1, RZ ;  /* 0x000000010a0a1810 */ /* 0x000fca0007ffe0ff */
[----:B------:R-:W-:-:S05]  /*04a0*/  @!P3 IMAD.MOV R10, RZ, RZ, -R10 ;  /* 0x000000ffff0ab224 */ /* 0x000fca00078e0a0a */
[----:B------:R-:W-:Y:S01]  /*04b0*/  SEL R21, R8, R10, !P0 ;  /* 0x0000000a08157207 */ /* 0x000fe20004000000 */
[----:B------:R-:W-:-:S03]  /*04c0*/  IMAD.MOV.U32 R10, RZ, RZ, R2 ;  /* 0x000000ffff0a7224 */ /* 0x000fc600078e0002 */
[----:B------:R-:W-:Y:S01]  /*04d0*/  SHF.R.S32.HI R12, RZ, 0x1f, R21 ;  /* 0x0000001fff0c7819 */ /* 0x000fe20000011415 */
[C---:B------:R-:W-:Y:S01]  /*04e0*/  IMAD.WIDE.U32 R14, R21.reuse, UR8, R10 ;  /* 0x00000008150e7c25 */ /* 0x040fe2000f8e000a */
[----:B------:R-:W-:-:S03]  /*04f0*/  IADD3 R23, PT, PT, -R21, RZ, RZ ;  /* 0x000000ff15177210 */ /* 0x000fc60007ffe1ff */
[----:B-1----:R-:W-:Y:S02]  /*0500*/  IMAD R18, R12, UR8, RZ ;  /* 0x000000080c127c24 */ /* 0x002fe4000f8e02ff */
[----:B------:R-:W-:Y:S02]  /*0510*/  IMAD R23, R6, R23, R9 ;  /* 0x0000001706177224 */ /* 0x000fe400078e0209 */
[----:B------:R-:W-:-:S03]  /*0520*/  IMAD R19, R21, UR9, R18 ;  /* 0x0000000915137c24 */ /* 0x000fc6000f8e0212 */
[----:B------:R-:W-:Y:S02]  /*0530*/  SHF.R.S32.HI R10, RZ, 0x1f, R23 ;  /* 0x0000001fff0a7819 */ /* 0x000fe40000011417 */
[----:B------:R-:W-:-:S03]  /*0540*/  IADD3 R15, PT, PT, R15, R19, RZ ;  /* 0x000000130f0f7210 */ /* 0x000fc60007ffe0ff */
[----:B------:R-:W-:Y:S02]  /*0550*/  IMAD R18, R10, UR12, RZ ;  /* 0x0000000c0a127c24 */ /* 0x000fe4000f8e02ff */
[----:B------:R-:W-:-:S04]  /*0560*/  IMAD.WIDE.U32 R14, R23, UR12, R14 ;  /* 0x0000000c170e7c25 */ /* 0x000fc8000f8e000e */
[----:B------:R-:W-:Y:S01]  /*0570*/  IMAD R19, R23, UR13, R18 ;  /* 0x0000000d17137c24 */ /* 0x000fe2000f8e0212 */
[----:B------:R-:W-:-:S03]  /*0580*/  LEA R18, P1, R14, UR16, 0x2 ;  /* 0x000000100e127c11 */ /* 0x000fc6000f8210ff */
[----:B------:R-:W-:-:S05]  /*0590*/  IMAD.IADD R15, R15, 0x1, R19 ;  /* 0x000000010f0f7824 */ /* 0x000fca00078e0213 */
[----:B------:R-:W-:-:S05]  /*05a0*/  LEA.HI.X R19, R14, UR17, R15, 0x2, P1 ;  /* 0x000000110e137c11 */ /* 0x000fca00088f140f */
[----:B------:R0:W2:Y:S01]  /*05b0*/  LDG.E R25, desc[UR6][R18.64] ;  /* 0x0000000612197981 */ /* 0x0000a2000c1e1900 */
[----:B------:R-:W-:Y:S01]  /*05c0*/  IMAD R20, R12, UR20, RZ ;  /* 0x000000140c147c24 */ /* 0x000fe2000f8e02ff */
[----:B------:R-:W-:Y:S01]  /*05d0*/  MOV R12, R16 ;  /* 0x00000010000c7202 */ /* 0x000fe20000000f00 */
[----:B------:R-:W-:Y:S02]  /*05e0*/  IMAD R10, R10, UR22, RZ ;  /* 0x000000160a0a7c24 */ /* 0x000fe4000f8e02ff */
[----:B------:R-:W-:Y:S02]  /*05f0*/  IMAD.IADD R9, R5, 0x1, R9 ;  /* 0x0000000105097824 */ /* 0x000fe400078e0209 */
[----:B------:R-:W-:-:S04]  /*0600*/  IMAD.WIDE.U32 R14, R21, UR20, R12 ;  /* 0x00000014150e7c25 */ /* 0x000fc8000f8e000c */
[----:B------:R-:W-:-:S04]  /*0610*/  IMAD R21, R21, UR21, R20 ;  /* 0x0000001515157c24 */ /* 0x000fc8000f8e0214 */
[----:B------:R-:W-:Y:S02]  /*0620*/  IMAD.IADD R15, R15, 0x1, R21 ;  /* 0x000000010f0f7824 */ /* 0x000fe400078e0215 */
[C---:B------:R-:W-:Y:S02]  /*0630*/  IMAD R21, R23.reuse, UR23, R10 ;  /* 0x0000001717157c24 */ /* 0x040fe4000f8e020a */
[----:B------:R-:W-:-:S05]  /*0640*/  IMAD.WIDE.U32 R14, R23, UR22, R14 ;  /* 0x00000016170e7c25 */ /* 0x000fca000f8e000e */
[----:B------:R-:W-:Y:S02]  /*0650*/  IADD3 R15, PT, PT, R15, R21, RZ ;  /* 0x000000150f0f7210 */ /* 0x000fe40007ffe0ff */
[----:B0-----:R-:W-:-:S04]  /*0660*/  LEA R18, P1, R14, UR18, 0x2 ;  /* 0x000000120e127c11 */ /* 0x001fc8000f8210ff */
[----:B------:R-:W-:Y:S02]  /*0670*/  LEA.HI.X R19, R14, UR19, R15, 0x2, P1 ;  /* 0x000000130e137c11 */ /* 0x000fe400088f140f */
[----:B------:R-:W-:-:S03]  /*0680*/  ISETP.GE.AND P1, PT, R9, R0, PT ;  /* 0x000000000900720c */ /* 0x000fc60003f26270 */
[----:B--2---:R1:W-:Y:S10]  /*0690*/  STG.E desc[UR6][R18.64], R25 ;  /* 0x0000001912007986 */ /* 0x0043f4000c101906 */
[----:B------:R-:W-:Y:S05]  /*06a0*/  @!P1 BRA `(.L_x_261) ;  /* 0xfffffffc004c9947 */ /* 0x000fea000383ffff */
[----:B------:R-:W-:Y:S05]  /*06b0*/  EXIT ;  /* 0x000000000000794d */ /* 0x000fea0003800000 */
.L_x_260:
        /* <DEDUP_REMOVED lines=15> */
[-C--:B------:R-:W-:Y:S01]  /*07b0*/  FFMA.FTZ R4, R9, R14.reuse, -R0 ;  /* 0x0000000e09047223 */ /* 0x080fe20000010800 */
[----:B------:R-:W-:Y:S01]  /*07c0*/  ISETP.NE.AND P0, PT, R17, RZ, PT ;  /* 0x000000ff1100720c */ /* 0x000fe20003f05270 */
[CCC-:B------:R-:W-:Y:S01]  /*07d0*/  FFMA.FTZ R3, R19.reuse, R15.reuse, -R2.reuse ;  /* 0x0000000f13037223 */ /* 0x1c0fe20000010802 */
[----:B-1----:R-:W-:Y:S01]  /*07e0*/  ULEA UR4, UR5, UR4, 0x18 ;  /* 0x0000000405047291 */ /* 0x002fe2000f8ec0ff */
[----:B------:R-:W-:Y:S01]  /*07f0*/  FADD.FTZ R5, R4, 0.5 ;  /* 0x3f00000004057421 */ /* 0x000fe20000010000 */
[----:B------:R-:W-:Y:S01]  /*0800*/  FFMA.FTZ R4, R19, R15, R2 ;  /* 0x0000000f13047223 */ /* 0x000fe20000010002 */
[----:B------:R-:W-:Y:S01]  /*0810*/  FADD.FTZ R3, R3, 0.5 ;  /* 0x3f00000003037421 */ /* 0x000fe20000010000 */
[----:B------:R-:W1:Y:S01]  /*0820*/  F2I.FTZ.CEIL.NTZ R13, R2 ;  /* 0x00000002000d7305 */ /* 0x000e62000021b100 */
[----:B0-----:R-:W-:Y:S01]  /*0830*/  FFMA.FTZ R0, R9, R14, R0 ;  /* 0x0000000e09007223 */ /* 0x001fe20000010000 */
[----:B------:R-:W-:-:S03]  /*0840*/  FADD.FTZ R4, R4, 0.5 ;  /* 0x3f00000004047421 */ /* 0x000fc60000010000 */
[----:B------:R-:W-:Y:S01]  /*0850*/  FADD.FTZ R11, R0, 0.5 ;  /* 0x3f000000000b7421 */ /* 0x000fe20000010000 */
[----:B--2---:R-:W-:Y:S02]  /*0860*/  IMAD.SHL.U32 R8, R8, 0x2, RZ ;  /* 0x0000000208087824 */ /* 0x004fe400078e00ff */
[----:B------:R0:W2:Y:S01]  /*0870*/  F2I.FTZ.TRUNC.NTZ R7, R5 ;  /* 0x0000000500077305 */ /* 0x0000a2000021f100 */
[----:B-1----:R-:W-:-:S07]  /*0880*/  SHF.L.U32 R13, R13, 0x1, RZ ;  /* 0x000000010d0d7819 */ /* 0x002fce00000006ff */
[----:B------:R1:W3:Y:S01]  /*0890*/  F2I.FTZ.TRUNC.NTZ R2, R3 ;  /* 0x0000000300027305 */ /* 0x0002e2000021f100 */
[----:B0-----:R-:W-:Y:S02]  /*08a0*/  IMAD R5, R8, R17, R17 ;  /* 0x0000001108057224 */ /* 0x001fe400078e0211 */
[----:B------:R-:W-:Y:S01]  /*08b0*/  IMAD R12, R13, R12, R12 ;  /* 0x0000000c0d0c7224 */ /* 0x000fe200078e020c */
[----:B--2---:R-:W-:-:S04]  /*08c0*/  VIMNMX R0, PT, PT, RZ, R7, !PT ;  /* 0x00000007ff007248 */ /* 0x004fc80007fe0100 */
[----:B------:R-:W0:Y:S01]  /*08d0*/  F2I.FTZ.TRUNC.NTZ R4, R4 ;  /* 0x0000000400047305 */ /* 0x000e22000021f100 */
[----:B-1----:R-:W-:Y:S01]  /*08e0*/  IMAD R3, R13, R6, R6 ;  /* 0x000000060d037224 */ /* 0x002fe200078e0206 */
[----:B------:R-:W-:-:S04]  /*08f0*/  IADD3 R12, PT, PT, R12, R5, RZ ;  /* 0x000000050c0c7210 */ /* 0x000fc80007ffe0ff */
[----:B------:R-:W-:Y:S02]  /*0900*/  LEA R3, R3, UR4, 0x2 ;  /* 0x0000000403037c11 */ /* 0x000fe4000f8e10ff */
[----:B------:R0:W1:Y:S01]  /*0910*/  F2I.FTZ.TRUNC.NTZ R14, R11 ;  /* 0x0000000b000e7305 */ /* 0x000062000021f100 */
[----:B---3--:R-:W-:Y:S02]  /*0920*/  VIMNMX R2, PT, PT, RZ, R2, !PT ;  /* 0x00000002ff027248 */ /* 0x008fe40007fe0100 */
        /* <DEDUP_REMOVED lines=20> */
[----:B------:R-:W-:Y:S02]  /*0a70*/  LOP3.LUT R15, R19, 0x7fffffff, RZ, 0xc0, !PT ;  /* 0x7fffffff130f7812 */ /* 0x000fe400078ec0ff */
[----:B------:R-:W-:-:S03]  /*0a80*/  MOV R24, 0xab0 ;  /* 0x00000ab000187802 */ /* 0x000fc60000000f00 */
[----:B------:R-:W-:-:S07]  /*0a90*/  VIADD R22, R15, 0xfff00000 ;  /* 0xfff000000f167836 */ /* 0x000fce0000000000 */
[----:B------:R-:W-:Y:S05]  /*0aa0*/  CALL.REL.NOINC `($__internal_2_$__cuda_sm20_dblrcp_rn_slowpath_v3) ;  /* 0x0000003400b47944 */ /* 0x000fea0003c00000 */
[----:B------:R-:W-:Y:S01]  /*0ab0*/  MOV R22, R18 ;  /* 0x0000001200167202 */ /* 0x000fe20000000f00 */
[----:B------:R-:W-:-:S07]  /*0ac0*/  IMAD.MOV.U32 R23, RZ, RZ, R19 ;  /* 0x000000ffff177224 */ /* 0x000fce00078e0013 */
.L_x_265:
[----:B------:R-:W-:Y:S01]  /*0ad0*/  UMOV UR4, 0xf0000000 ;  /* 0xf000000000047882 */ /* 0x000fe20000000000 */
[----:B------:R-:W-:Y:S01]  /*0ae0*/  UMOV UR5, 0x380fffff ;  /* 0x380fffff00057882 */ /* 0x000fe20000000000 */
[----:B------:R-:W0:Y:S01]  /*0af0*/  F2F.F32.F64 R17, R22 ;  /* 0x0000001600117310 */ /* 0x000e220000301000 */
[----:B------:R-:W-:-:S14]  /*0b00*/  DSETP.GEU.AND P0, PT, |R22|, UR4, PT ;  /* 0x0000000416007e2a */ /* 0x000fdc000bf0e200 */
[----:B0-----:R-:W-:-:S07]  /*0b10*/  @!P0 FMUL R17, R17, 1.175494350822287508e-38 ;  /* 0x0080000011118820 */ /* 0x001fce0000400000 */
.L_x_264:
        /* <DEDUP_REMOVED lines=12> */
[----:B------:R-:W-:Y:S01]  /*0be0*/  BSSY.RECONVERGENT B0, `(.L_x_269) ;  /* 0x0000068000007945 */ /* 0x000fe20003800200 */
[----:B------:R-:W-:Y:S01]  /*0bf0*/  IMAD.MOV.U32 R20, RZ, RZ, RZ ;  /* 0x000000ffff147224 */ /* 0x000fe200078e00ff */
[----:B------:R-:W-:-:S07]  /*0c00*/  LOP3.LUT R19, R4, 0x7ffffffc, RZ, 0xc0, !PT ;  /* 0x7ffffffc04137812 */ /* 0x000fce00078ec0ff */
.L_x_281:
[----:B------:R-:W-:Y:S01]  /*0c10*/  I2FP.F32.U32 R21, R20 ;  /* 0x0000001400157245 */ /* 0x000fe20000201000 */
[----:B------:R-:W-:Y:S04]  /*0c20*/  BSSY.RECONVERGENT B4, `(.L_x_270) ;  /* 0x0000019000047945 */ /* 0x000fe80003800200 */
[----:B------:R-:W-:-:S04]  /*0c30*/  FADD.FTZ R21, R14, R21 ;  /* 0x000000150e157221 */ /* 0x000fc80000010000 */
[----:B------:R-:W-:Y:S01]  /*0c40*/  FADD.FTZ R22, R21, 0.5 ;  /* 0x3f00000015167421 */ /* 0x000fe20000010000 */
[----:B------:R-:W-:-:S03]  /*0c50*/  IADD3 R21, PT, PT, R20, 0x1, RZ ;  /* 0x0000000114157810 */ /* 0x000fc60007ffe0ff */
[----:B------:R-:W-:Y:S01]  /*0c60*/  FMUL.FTZ R22, R22, R17 ;  /* 0x0000001116167220 */ /* 0x000fe20000410000 */
[----:B------:R-:W-:-:S04]  /*0c70*/  I2FP.F32.U32 R21, R21 ;  /* 0x0000001500157245 */ /* 0x000fc80000201000 */
[----:B------:R-:W-:Y:S01]  /*0c80*/  FSETP.GEU.FTZ.AND P1, PT, R22, RZ, PT ;  /* 0x000000ff1600720b */ /* 0x000fe20003f3e000 */
[----:B------:R-:W-:-:S04]  /*0c90*/  FADD.FTZ R21, R14, R21 ;  /* 0x000000150e157221 */ /* 0x000fc80000010000 */
[----:B------:R-:W-:-:S04]  /*0ca0*/  FADD.FTZ R24, R21, 0.5 ;  /* 0x3f00000015187421 */ /* 0x000fc80000010000 */
[----:B------:R-:W-:-:S04]  /*0cb0*/  FMUL.FTZ R25, R24, R17 ;  /* 0x0000001118197220 */ /* 0x000fc80000410000 */
[----:B------:R-:W-:Y:S01]  /*0cc0*/  @!P1 FADD.FTZ R22, -R22, -RZ ;  /* 0x800000ff16169221 */ /* 0x000fe20000010100 */
[----:B------:R-:W-:-:S04]  /*0cd0*/  FSETP.GEU.FTZ.AND P2, PT, R25, RZ, PT ;  /* 0x000000ff1900720b */ /* 0x000fc80003f5e000 */
[----:B------:R-:W-:-:S13]  /*0ce0*/  FSETP.GEU.FTZ.AND P1, PT, R22, 1, PT ;  /* 0x3f8000001600780b */ /* 0x000fda0003f3e000 */
[----:B------:R-:W-:-:S04]  /*0cf0*/  @!P1 IMAD.MOV.U32 R21, RZ, RZ, 0x3fc00000 ;  /* 0x3fc00000ff159424 */ /* 0x000fc800078e00ff */
[----:B------:R-:W-:-:S04]  /*0d00*/  @!P1 FFMA.FTZ R21, R22, R21, -2.5 ;  /* 0xc020000016159423 */ /* 0x000fc80000010015 */
[----:B------:R-:W-:Y:S01]  /*0d10*/  @!P1 FMUL.FTZ R23, R22, R21 ;  /* 0x0000001516179220 */ /* 0x000fe20000410000 */
[----:B------:R-:W-:-:S03]  /*0d20*/  LEA R21, R20, R3, 0x2 ;  /* 0x0000000314157211 */ /* 0x000fc600078e10ff */
        /* <DEDUP_REMOVED lines=8> */
.L_x_271:
[----:B------:R-:W-:Y:S05]  /*0db0*/  BSYNC.RECONVERGENT B4 ;  /* 0x0000000000047941 */ /* 0x000fea0003800200 */
.L_x_270:
[----:B------:R0:W-:Y:S01]  /*0dc0*/  STS [R21], R24 ;  /* 0x0000001815007388 */ /* 0x0001e20000000800 */
[----:B------:R-:W-:Y:S01]  /*0dd0*/  @!P2 FADD.FTZ R25, -R25, -RZ ;  /* 0x800000ff1919a221 */ /* 0x000fe20000010100 */
[----:B------:R-:W-:Y:S01]  /*0de0*/  BSSY.RECONVERGENT B4, `(.L_x_272) ;  /* 0x0000010000047945 */ /* 0x000fe20003800200 */
[----:B------:R-:W-:-:S03]  /*0df0*/  FADD.FTZ R23, R24, R15 ;  /* 0x0000000f18177221 */ /* 0x000fc60000010000 */
        /* <DEDUP_REMOVED lines=10> */
.L_x_273:
[----:B------:R-:W-:-:S04]  /*0ea0*/  IMAD.MOV.U32 R22, RZ, RZ, 0x3fc00000 ;  /* 0x3fc00000ff167424 */ /* 0x000fc800078e00ff */
[----:B------:R-:W-:-:S04]  /*0eb0*/  FFMA.FTZ R22, R25, R22, -2.5 ;  /* 0xc020000019167423 */ /* 0x000fc80000010016 */
[----:B------:R-:W-:-:S04]  /*0ec0*/  FMUL.FTZ R22, R25, R22 ;  /* 0x0000001619167220 */ /* 0x000fc80000410000 */
[----:B------:R-:W-:-:S07]  /*0ed0*/  FFMA.FTZ R22, R25, R22, 1 ;  /* 0x3f80000019167423 */ /* 0x000fce0000010016 */
.L_x_274:
[----:B------:R-:W-:Y:S05]  /*0ee0*/  BSYNC.RECONVERGENT B4 ;  /* 0x0000000000047941 */ /* 0x000fea0003800200 */
.L_x_272:
[----:B------:R-:W-:Y:S01]  /*0ef0*/  IADD3 R15, PT, PT, R20, 0x2, RZ ;  /* 0x00000002140f7810 */ /* 0x000fe20007ffe0ff */
[----:B------:R0:W-:Y:S01]  /*0f00*/  STS [R21+0x4], R22 ;  /* 0x0000041615007388 */ /* 0x0001e20000000800 */
[----:B------:R-:W-:Y:S01]  /*0f10*/  BSSY.RECONVERGENT B4, `(.L_x_275) ;  /* 0x0000016000047945 */ /* 0x000fe20003800200 */
[----:B------:R-:W-:Y:S01]  /*0f20*/  FADD.FTZ R23, R23, R22 ;  /* 0x0000001617177221 */ /* 0x000fe20000010000 */
[----:B------:R-:W-:-:S05]  /*0f30*/  I2FP.F32.U32 R15, R15 ;  /* 0x0000000f000f7245 */ /* 0x000fca0000201000 */
[----:B------:R-:W-:-:S04]  /*0f40*/  FADD.FTZ R15, R14, R15 ;  /* 0x0000000f0e0f7221 */ /* 0x000fc80000010000 */
[----:B------:R-:W-:-:S04]  /*0f50*/  FADD.FTZ R24, R15, 0.5 ;  /* 0x3f0000000f187421 */ /* 0x000fc80000010000 */
[----:B------:R-:W-:-:S05]  /*0f60*/  FMUL.FTZ R24, R24, R17 ;  /* 0x0000001118187220 */ /* 0x000fca0000410000 */
[----:B------:R-:W-:-:S13]  /*0f70*/  FSETP.GEU.FTZ.AND P1, PT, R24, RZ, PT ;  /* 0x000000ff1800720b */ /* 0x000fda0003f3e000 */
        /* <DEDUP_REMOVED lines=11> */
.L_x_276:
[----:B------:R-:W-:-:S05]  /*1030*/  HFMA2 R15, -RZ, RZ, 1.9375, 0 ;  /* 0x3fc00000ff0f7431 */ /* 0x000fca00000001ff */
[----:B------:R-:W-:-:S04]  /*1040*/  FFMA.FTZ R15, R24, R15, -2.5 ;  /* 0xc0200000180f7423 */ /* 0x000fc8000001000f */
[----:B------:R-:W-:-:S04]  /*1050*/  FMUL.FTZ R15, R24, R15 ;  /* 0x0000000f180f7220 */ /* 0x000fc80000410000 */
[----:B------:R-:W-:-:S07]  /*1060*/  FFMA.FTZ R22, R24, R15, 1 ;  /* 0x3f80000018167423 */ /* 0x000fce000001000f */
.L_x_277:
[----:B------:R-:W-:Y:S05]  /*1070*/  BSYNC.RECONVERGENT B4 ;  /* 0x0000000000047941 */ /* 0x000fea0003800200 */
.L_x_275:
[----:B------:R-:W-:Y:S01]  /*1080*/  VIADD R15, R20, 0x3 ;  /* 0x00000003140f7836 */ /* 0x000fe20000000000 */
[----:B------:R0:W-:Y:S01]  /*1090*/  STS [R21+0x8], R22 ;  /* 0x0000081615007388 */ /* 0x0001e20000000800 */
[----:B------:R-:W-:Y:S01]  /*10a0*/  BSSY.RECONVERGENT B4, `(.L_x_278) ;  /* 0x0000016000047945 */ /* 0x000fe20003800200 */
[----:B------:R-:W-:Y:S02]  /*10b0*/  FADD.FTZ R23, R23, R22 ;  /* 0x0000001617177221 */ /* 0x000fe40000010000 */
        /* <DEDUP_REMOVED lines=16> */
.L_x_279:
[----:B------:R-:W-:-:S04]  /*11c0*/  IMAD.MOV.U32 R15, RZ, RZ, 0x3fc00000 ;  /* 0x3fc00000ff0f7424 */ /* 0x000fc800078e00ff */
[----:B------:R-:W-:-:S04]  /*11d0*/  FFMA.FTZ R15, R24, R15, -2.5 ;  /* 0xc0200000180f7423 */ /* 0x000fc8000001000f */
[----:B------:R-:W-:-:S04]  /*11e0*/  FMUL.FTZ R15, R24, R15 ;  /* 0x0000000f180f7220 */ /* 0x000fc80000410000 */
[----:B------:R-:W-:-:S07]  /*11f0*/  FFMA.FTZ R22, R24, R15, 1 ;  /* 0x3f80000018167423 */ /* 0x000fce000001000f */
.L_x_280:
[----:B------:R-:W-:Y:S05]  /*1200*/  BSYNC.RECONVERGENT B4 ;  /* 0x0000000000047941 */ /* 0x000fea0003800200 */
.L_x_278:
[----:B------:R0:W-:Y:S01]  /*1210*/  STS [R21+0xc], R22 ;  /* 0x00000c1615007388 */ /* 0x0001e20000000800 */
[----:B------:R-:W-:Y:S01]  /*1220*/  IADD3 R20, PT, PT, R20, 0x4, RZ ;  /* 0x0000000414147810 */ /* 0x000fe20007ffe0ff */
[----:B------:R-:W-:-:S03]  /*1230*/  FADD.FTZ R15, R23, R22 ;  /* 0x00000016170f7221 */ /* 0x000fc60000010000 */
[----:B------:R-:W-:-:S13]  /*1240*/  ISETP.NE.AND P1, PT, R20, R19, PT ;  /* 0x000000131400720c */ /* 0x000fda0003f25270 */
[----:B0-----:R-:W-:Y:S05]  /*1250*/  @P1 BRA `(.L_x_281) ;  /* 0xfffffff8006c1947 */ /* 0x001fea000383ffff */
[----:B------:R-:W-:Y:S05]  /*1260*/  BSYNC.RECONVERGENT B0 ;  /* 0x0000000000007941 */ /* 0x000fea0003800200 */
.L_x_269:
[----:B------:R-:W-:Y:S05]  /*1270*/  BSYNC.RECONVERGENT B1 ;  /* 0x0000000000017941 */ /* 0x000fea0003800200 */
.L_x_268:
[----:B------:R-:W-:-:S13]  /*1280*/  ISETP.NE.AND P1, PT, R18, RZ, PT ;  /* 0x000000ff1200720c */ /* 0x000fda0003f25270 */
[----:B------:R-:W-:Y:S05]  /*1290*/  @!P1 BRA `(.L_x_267) ;  /* 0x0000000000789947 */ /* 0x000fea0003800000 */
[----:B------:R-:W-:-:S07]  /*12a0*/  IMAD.MOV.U32 R21, RZ, RZ, RZ ;  /* 0x000000ffff157224 */ /* 0x000fce00078e00ff */
.L_x_285:
        /* <DEDUP_REMOVED lines=17> */
.L_x_283:
[----:B------:R-:W-:-:S04]  /*13c0*/  IMAD.MOV.U32 R23, RZ, RZ, 0x3fc00000 ;  /* 0x3fc00000ff177424 */ /* 0x000fc800078e00ff */
[----:B------:R-:W-:-:S04]  /*13d0*/  FFMA.FTZ R23, R20, R23, -2.5 ;  /* 0xc020000014177423 */ /* 0x000fc80000010017 */
[----:B------:R-:W-:-:S04]  /*13e0*/  FMUL.FTZ R23, R20, R23 ;  /* 0x0000001714177220 */ /* 0x000fc80000410000 */
[----:B------:R-:W-:-:S07]  /*13f0*/  FFMA.FTZ R22, R20, R23, 1 ;  /* 0x3f80000014167423 */ /* 0x000fce0000010017 */
.L_x_284:
[----:B------:R-:W-:Y:S05]  /*1400*/  BSYNC.RECONVERGENT B0 ;  /* 0x0000000000007941 */ /* 0x000fea0003800200 */
.L_x_282:
[----:B------:R-:W-:Y:S01]  /*1410*/  LEA R23, R19, R3, 0x2 ;  /* 0x0000000313177211 */ /* 0x000fe200078e10ff */
[----:B------:R-:W-:Y:S02]  /*1420*/  VIADD R21, R21, 0x1 ;  /* 0x0000000115157836 */ /* 0x000fe40000000000 */
[----:B------:R-:W-:Y:S01]  /*1430*/  FADD.FTZ R15, R22, R15 ;  /* 0x0000000f160f7221 */ /* 0x000fe20000010000 */
[----:B------:R-:W-:Y:S01]  /*1440*/  IADD3 R19, PT, PT, R19, 0x1, RZ ;  /* 0x0000000113137810 */ /* 0x000fe20007ffe0ff */
[----:B------:R0:W-:Y:S01]  /*1450*/  STS [R23], R22 ;  /* 0x0000001617007388 */ /* 0x0001e20000000800 */
[----:B------:R-:W-:-:S13]  /*1460*/  ISETP.NE.AND P1, PT, R21, R18, PT ;  /* 0x000000121500720c */ /* 0x000fda0003f25270 */
[----:B0-----:R-:W-:Y:S05]  /*1470*/  @P1 BRA `(.L_x_285) ;  /* 0xfffffffc008c1947 */ /* 0x001fea000383ffff */
.L_x_267:
[----:B------:R-:W-:Y:S05]  /*1480*/  BSYNC.RECONVERGENT B2 ;  /* 0x0000000000027941 */ /* 0x000fea0003800200 */
.L_x_266:
[----:B------:R-:W-:Y:S01]  /*1490*/  BSSY.RECONVERGENT B0, `(.L_x_286) ;  /* 0x000002e000007945 */ /* 0x000fe20003800200 */
[----:B------:R-:W-:-:S03]  /*14a0*/  IMAD.MOV.U32 R14, RZ, RZ, RZ ;  /* 0x000000ffff0e7224 */ /* 0x000fc600078e00ff */
[----:B------:R-:W-:Y:S05]  /*14b0*/  @!P0 BRA `(.L_x_287) ;  /* 0x0000000000ac8947 */ /* 0x000fea0003800000 */
[----:B------:R-:W-:Y:S01]  /*14c0*/  IADD3 R14, PT, PT, R2, -R11, RZ ;  /* 0x8000000b020e7210 */ /* 0x000fe20007ffe0ff */
[----:B------:R-:W-:Y:S01]  /*14d0*/  BSSY.RECONVERGENT B1, `(.L_x_288) ;  /* 0x000001c000017945 */ /* 0x000fe20003800200 */
[----:B------:R-:W-:Y:S02]  /*14e0*/  LOP3.LUT R26, R4, 0x3, RZ, 0xc0, !PT ;  /* 0x00000003041a7812 */ /* 0x000fe400078ec0ff */
[----:B------:R-:W-:Y:S01]  /*14f0*/  ISETP.GT.U32.AND P0, PT, R14, -0x4, PT ;  /* 0xfffffffc0e00780c */ /* 0x000fe20003f04070 */
[----:B------:R-:W-:-:S12]  /*1500*/  IMAD.MOV.U32 R14, RZ, RZ, RZ ;  /* 0x000000ffff0e7224 */ /* 0x000fd800078e00ff */
[----:B------:R-:W-:Y:S05]  /*1510*/  @P0 BRA `(.L_x_289) ;  /* 0x00000000005c0947 */ /* 0x000fea0003800000 */
[----:B------:R-:W-:Y:S02]  /*1520*/  FSETP.NEU.FTZ.AND P1, PT, R15, RZ, PT ;  /* 0x000000ff0f00720b */ /* 0x000fe40003f3d000 */
[----:B------:R-:W-:Y:S02]  /*1530*/  LOP3.LUT R14, R4, 0x7ffffffc, RZ, 0xc0, !PT ;  /* 0x7ffffffc040e7812 */ /* 0x000fe400078ec0ff */
[----:B------:R-:W-:-:S09]  /*1540*/  MOV R17, RZ ;  /* 0x000000ff00117202 */ /* 0x000fd20000000f00 */
.L_x_292:
[----:B------:R-:W-:Y:S04]  /*1550*/  BSSY.RECONVERGENT B2, `(.L_x_290) ;  /* 0x0000010000027945 */ /* 0x000fe80003800200 */
[----:B0-----:R-:W-:Y:S05]  /*1560*/  @!P1 BRA `(.L_x_291) ;  /* 0x0000000000389947 */ /* 0x001fea0003800000 */
[----:B------:R-:W-:Y:S01]  /*1570*/  IMAD R18, R17, 0x4, R3 ;  /* 0x0000000411127824 */ /* 0x000fe200078e0203 */
[----:B------:R-:W0:Y:S04]  /*1580*/  MUFU.RCP R25, R15 ;  /* 0x0000000f00197308 */ /* 0x000e280000001000 */
[----:B------:R-:W0:Y:S04]  /*1590*/  LDS R19, [R18] ;  /* 0x0000000012137984 */ /* 0x000e280000000800 */
[----:B------:R-:W1:Y:S04]  /*15a0*/  LDS R20, [R18+0x4] ;  /* 0x0000040012147984 */ /* 0x000e680000000800 */
[----:B------:R-:W2:Y:S04]  /*15b0*/  LDS R22, [R18+0x8] ;  /* 0x0000080012167984 */ /* 0x000ea80000000800 */
[----:B------:R-:W3:Y:S01]  /*15c0*/  LDS R24, [R18+0xc] ;  /* 0x00000c0012187984 */ /* 0x000ee20000000800 */
[-C--:B0-----:R-:W-:Y:S01]  /*15d0*/  FMUL.FTZ R19, R19, R25.reuse ;  /* 0x0000001913137220 */ /* 0x081fe20000410000 */
[----:B-1----:R-:W-:-:S04]  /*15e0*/  FMUL.FTZ R21, R20, R25 ;  /* 0x0000001914157220 */ /* 0x002fc80000410000 */
[----:B------:R0:W-:Y:S01]  /*15f0*/  STS [R18], R19 ;  /* 0x0000001312007388 */ /* 0x0001e20000000800 */
[----:B--2---:R-:W-:-:S03]  /*1600*/  FMUL.FTZ R23, R22, R25 ;  /* 0x0000001916177220 */ /* 0x004fc60000410000 */
[----:B------:R0:W-:Y:S01]  /*1610*/  STS [R18+0x4], R21 ;  /* 0x0000041512007388 */ /* 0x0001e20000000800 */
[----:B---3--:R-:W-:-:S03]  /*1620*/  FMUL.FTZ R25, R24, R25 ;  /* 0x0000001918197220 */ /* 0x008fc60000410000 */
[----:B------:R0:W-:Y:S04]  /*1630*/  STS [R18+0x8], R23 ;  /* 0x0000081712007388 */ /* 0x0001e80000000800 */
[----:B------:R0:W-:Y:S02]  /*1640*/  STS [R18+0xc], R25 ;  /* 0x00000c1912007388 */ /* 0x0001e40000000800 */
.L_x_291:
[----:B------:R-:W-:Y:S05]  /*1650*/  BSYNC.RECONVERGENT B2 ;  /* 0x0000000000027941 */ /* 0x000fea0003800200 */
.L_x_290:
[----:B------:R-:W-:-:S04]  /*1660*/  IADD3 R17, PT, PT, R17, 0x4, RZ ;  /* 0x0000000411117810 */ /* 0x000fc80007ffe0ff */
[----:B------:R-:W-:-:S13]  /*1670*/  ISETP.NE.AND P0, PT, R17, R14, PT ;  /* 0x0000000e1100720c */ /* 0x000fda0003f05270 */
[----:B------:R-:W-:Y:S05]  /*1680*/  @P0 BRA `(.L_x_292) ;  /* 0xfffffffc00b00947 */ /* 0x000fea000383ffff */
.L_x_289:
[----:B------:R-:W-:Y:S05]  /*1690*/  BSYNC.RECONVERGENT B1 ;  /* 0x0000000000017941 */ /* 0x000fea0003800200 */
.L_x_288:
[----:B------:R-:W-:-:S13]  /*16a0*/  ISETP.NE.AND P0, PT, R26, RZ, PT ;  /* 0x000000ff1a00720c */ /* 0x000fda0003f05270 */
[----:B------:R-:W-:Y:S05]  /*16b0*/  @!P0 BRA `(.L_x_287) ;  /* 0x00000000002c8947 */ /* 0x000fea0003800000 */
[----:B------:R-:W-:Y:S01]  /*16c0*/  FSETP.NEU.FTZ.AND P1, PT, R15, RZ, PT ;  /* 0x000000ff0f00720b */ /* 0x000fe20003f3d000 */
[----:B------:R-:W-:-:S12]  /*16d0*/  IMAD.MOV.U32 R17, RZ, RZ, RZ ;  /* 0x000000ffff117224 */ /* 0x000fd800078e00ff */
[----:B0-----:R0:W1:Y:S02]  /*16e0*/  @P1 MUFU.RCP R19, R15 ;  /* 0x0000000f00131308 */ /* 0x0010640000001000 */
.L_x_293:
[C---:B0-2---:R-:W-:Y:S01]  /*16f0*/  @P1 LEA R15, R14.reuse, R3, 0x2 ;  /* 0x000000030e0f1211 */ /* 0x045fe200078e10ff */
[----:B------:R-:W-:Y:S01]  /*1700*/  VIADD R17, R17, 0x1 ;  /* 0x0000000111117836 */ /* 0x000fe20000000000 */
[----:B------:R-:W-:-:S03]  /*1710*/  IADD3 R14, PT, PT, R14, 0x1, RZ ;  /* 0x000000010e0e7810 */ /* 0x000fc60007ffe0ff */
[----:B------:R-:W1:Y:S01]  /*1720*/  @P1 LDS R18, [R15] ;  /* 0x000000000f121984 */ /* 0x000e620000000800 */
[----:B------:R-:W-:Y:S01]  /*1730*/  ISETP.NE.AND P0, PT, R17, R26, PT ;  /* 0x0000001a1100720c */ /* 0x000fe20003f05270 */
[----:B-1----:R-:W-:-:S05]  /*1740*/  @P1 FMUL.FTZ R18, R18, R19 ;  /* 0x0000001312121220 */ /* 0x002fca0000410000 */
[----:B------:R2:W-:Y:S07]  /*1750*/  @P1 STS [R15], R18 ;  /* 0x000000120f001388 */ /* 0x0005ee0000000800 */
[----:B------:R-:W-:Y:S05]  /*1760*/  @P0 BRA `(.L_x_293) ;  /* 0xfffffffc00e00947 */ /* 0x000fea000383ffff */
.L_x_287:
[----:B------:R-:W-:Y:S05]  /*1770*/  BSYNC.RECONVERGENT B0 ;  /* 0x0000000000007941 */ /* 0x000fea0003800200 */
.L_x_286:
[----:B------:R-:W-:-:S13]  /*1780*/  ISETP.GE.AND P0, PT, R13, R14, PT ;  /* 0x0000000e0d00720c */ /* 0x000fda0003f06270 */
[----:B------:R-:W-:Y:S05]  /*1790*/  @!P0 BRA `(.L_x_263) ;  /* 0x0000000400208947 */ /* 0x000fea0003800000 */
[----:B------:R-:W2:Y:S01]  /*17a0*/  LDC R17, c[0x0][0x384] ;  /* 0x0000e100ff117b82 */ /* 0x000ea20000000800 */
[----:B------:R-:W-:Y:S01]  /*17b0*/  IMAD.IADD R13, R13, 0x1, -R14 ;  /* 0x000000010d0d7824 */ /* 0x000fe200078e0a0e */
[----:B------:R-:W-:Y:S01]  /*17c0*/  BSSY.RECONVERGENT B0, `(.L_x_294) ;  /* 0x0000022000007945 */ /* 0x000fe20003800200 */
[C---:B--2---:R-:W-:Y:S01]  /*17d0*/  FADD.FTZ R15, R17.reuse, R17 ;  /* 0x00000011110f7221 */ /* 0x044fe20000010000 */
[----:B------:R-:W-:-:S04]  /*17e0*/  FSETP.GE.FTZ.AND P0, PT, R17, 1, PT ;  /* 0x3f8000001100780b */ /* 0x000fc80003f16000 */
[----:B0-----:R-:W-:Y:S02]  /*17f0*/  FSEL R19, R15, 2, P0 ;  /* 0x400000000f137808 */ /* 0x001fe40000000000 */
[----:B------:R-:W-:Y:S02]  /*1800*/  ISETP.GE.U32.AND P0, PT, R13, 0xf, PT ;  /* 0x0000000f0d00780c */ /* 0x000fe40003f06070 */
[----:B------:R-:W0:Y:S02]  /*1810*/  F2I.FTZ.CEIL.NTZ R15, R19 ;  /* 0x00000013000f7305 */ /* 0x000e24000021b100 */
[----:B0-----:R-:W-:-:S04]  /*1820*/  LEA R15, R15, 0x1, 0x1 ;  /* 0x000000010f0f7811 */ /* 0x001fc800078e08ff */
[----:B------:R-:W-:-:S04]  /*1830*/  IADD3 R17, PT, PT, -R14, R15, RZ ;  /* 0x0000000f0e117210 */ /* 0x000fc80007ffe1ff */
[----:B------:R-:W-:-:S04]  /*1840*/  LOP3.LUT R18, R17, 0xf, RZ, 0xc0, !PT ;  /* 0x0000000f11127812 */ /* 0x000fc800078ec0ff */
[----:B------:R-:W-:Y:S01]  /*1850*/  ISETP.NE.AND P1, PT, R18, RZ, PT ;  /* 0x000000ff1200720c */ /* 0x000fe20003f25270 */
[----:B------:R-:W-:-:S12]  /*1860*/  @!P0 BRA `(.L_x_295) ;  /* 0x00000000005c8947 */ /* 0x000fd80003800000 */
[----:B------:R-:W-:Y:S01]  /*1870*/  HFMA2 R13, -RZ, RZ, 0, 0 ;  /* 0x00000000ff0d7431 */ /* 0x000fe200000001ff */
[----:B------:R-:W-:-:S07]  /*1880*/  LOP3.LUT R20, R17, 0xfffffff0, RZ, 0xc0, !PT ;  /* 0xfffffff011147812 */ /* 0x000fce00078ec0ff */
.L_x_296:
[C---:B0-----:R-:W-:Y:S01]  /*1890*/  LEA R15, R14.reuse, R3, 0x2 ;  /* 0x000000030e0f7211 */ /* 0x041fe200078e10ff */
[----:B------:R-:W-:Y:S01]  /*18a0*/  VIADD R13, R13, 0x10 ;  /* 0x000000100d0d7836 */ /* 0x000fe20000000000 */
[----:B------:R-:W-:-:S03]  /*18b0*/  IADD3 R14, PT, PT, R14, 0x10, RZ ;  /* 0x000000100e0e7810 */ /* 0x000fc60007ffe0ff */
[----:B------:R0:W-:Y:S01]  /*18c0*/  STS [R15], RZ ;  /* 0x000000ff0f007388 */ /* 0x0001e20000000800 */
[----:B------:R-:W-:-:S03]  /*18d0*/  ISETP.NE.AND P0, PT, R13, R20, PT ;  /* 0x000000140d00720c */ /* 0x000fc60003f05270 */
[----:B------:R0:W-:Y:S04]  /*18e0*/  STS [R15+0x4], RZ ;  /* 0x000004ff0f007388 */ /* 0x0001e80000000800 */
        /* <DEDUP_REMOVED lines=13> */
[----:B------:R0:W-:Y:S01]  /*19c0*/  STS [R15+0x3c], RZ ;  /* 0x00003cff0f007388 */ /* 0x0001e20000000800 */
[----:B------:R-:W-:Y:S05]  /*19d0*/  @P0 BRA `(.L_x_296) ;  /* 0xfffffffc00ac0947 */ /* 0x000fea000383ffff */
.L_x_295:
[----:B------:R-:W-:Y:S05]  /*19e0*/  BSYNC.RECONVERGENT B0 ;  /* 0x0000000000007941 */ /* 0x000fea0003800200 */
.L_x_294:
[----:B------:R-:W-:Y:S05]  /*19f0*/  @!P1 BRA `(.L_x_263) ;  /* 0x0000000000889947 */ /* 0x000fea0003800000 */
[----:B------:R-:W-:Y:S01]  /*1a00*/  ISETP.GE.U32.AND P0, PT, R18, 0x8, PT ;  /* 0x000000081200780c */ /* 0x000fe20003f06070 */
[----:B------:R-:W-:Y:S01]  /*1a10*/  BSSY.RECONVERGENT B0, `(.L_x_297) ;  /* 0x000000e000007945 */ /* 0x000fe20003800200 */
[----:B0-----:R-:W-:-:S04]  /*1a20*/  LOP3.LUT R15, R17, 0x7, RZ, 0xc0, !PT ;  /* 0x00000007110f7812 */ /* 0x001fc800078ec0ff */
[----:B------:R-:W-:-:S07]  /*1a30*/  ISETP.NE.AND P1, PT, R15, RZ, PT ;  /* 0x000000ff0f00720c */ /* 0x000fce0003f25270 */
[----:B------:R-:W-:Y:S06]  /*1a40*/  @!P0 BRA `(.L_x_298) ;  /* 0x0000000000288947 */ /* 0x000fec0003800000 */
[C---:B------:R-:W-:Y:S01]  /*1a50*/  LEA R13, R14.reuse, R3, 0x2 ;  /* 0x000000030e0d7211 */ /* 0x040fe200078e10ff */
[----:B------:R-:W-:-:S04]  /*1a60*/  VIADD R14, R14, 0x8 ;  /* 0x000000080e0e7836 */ /* 0x000fc80000000000 */
[----:B------:R0:W-:Y:S04]  /*1a70*/  STS [R13], RZ ;  /* 0x000000ff0d007388 */ /* 0x0001e80000000800 */
[----:B------:R0:W-:Y:S04]  /*1a80*/  STS [R13+0x4], RZ ;  /* 0x000004ff0d007388 */ /* 0x0001e80000000800 */
[----:B------:R0:W-:Y:S04]  /*1a90*/  STS [R13+0x8], RZ ;  /* 0x000008ff0d007388 */ /* 0x0001e80000000800 */
[----:B------:R0:W-:Y:S04]  /*1aa0*/  STS [R13+0xc], RZ ;  /* 0x00000cff0d007388 */ /* 0x0001e80000000800 */
[----:B------:R0:W-:Y:S04]  /*1ab0*/  STS [R13+0x10], RZ ;  /* 0x000010ff0d007388 */ /* 0x0001e80000000800 */
[----:B------:R0:W-:Y:S04]  /*1ac0*/  STS [R13+0x14], RZ ;  /* 0x000014ff0d007388 */ /* 0x0001e80000000800 */
[----:B------:R0:W-:Y:S04]  /*1ad0*/  STS [R13+0x18], RZ ;  /* 0x000018ff0d007388 */ /* 0x0001e80000000800 */
[----:B------:R0:W-:Y:S02]  /*1ae0*/  STS [R13+0x1c], RZ ;  /* 0x00001cff0d007388 */ /* 0x0001e40000000800 */
.L_x_298:
[----:B------:R-:W-:Y:S05]  /*1af0*/  BSYNC.RECONVERGENT B0 ;  /* 0x0000000000007941 */ /* 0x000fea0003800200 */
.L_x_297:
[----:B------:R-:W-:Y:S05]  /*1b00*/  @!P1 BRA `(.L_x_263) ;  /* 0x0000000000449947 */ /* 0x000fea0003800000 */
[----:B------:R-:W-:Y:S02]  /*1b10*/  ISETP.GE.U32.AND P0, PT, R15, 0x4, PT ;  /* 0x000000040f00780c */ /* 0x000fe40003f06070 */
[----:B------:R-:W-:-:S04]  /*1b20*/  LOP3.LUT R18, R17, 0x3, RZ, 0xc0, !PT ;  /* 0x0000000311127812 */ /* 0x000fc800078ec0ff */
[----:B------:R-:W-:-:S07]  /*1b30*/  ISETP.NE.AND P1, PT, R18, RZ, PT ;  /* 0x000000ff1200720c */ /* 0x000fce0003f25270 */
[C---:B0-----:R-:W-:Y:S02]  /*1b40*/  @P0 LEA R13, R14.reuse, R3, 0x2 ;  /* 0x000000030e0d0211 */ /* 0x041fe400078e10ff */
[----:B------:R-:W-:-:S03]  /*1b50*/  @P0 IADD3 R14, PT, PT, R14, 0x4, RZ ;  /* 0x000000040e0e0810 */ /* 0x000fc60007ffe0ff */
[----:B------:R1:W-:Y:S04]  /*1b60*/  @P0 STS [R13], RZ ;  /* 0x000000ff0d000388 */ /* 0x0003e80000000800 */
[----:B------:R1:W-:Y:S04]  /*1b70*/  @P0 STS [R13+0x4], RZ ;  /* 0x000004ff0d000388 */ /* 0x0003e80000000800 */
[----:B------:R1:W-:Y:S04]  /*1b80*/  @P0 STS [R13+0x8], RZ ;  /* 0x000008ff0d000388 */ /* 0x0003e80000000800 */
[----:B------:R1:W-:Y:S01]  /*1b90*/  @P0 STS [R13+0xc], RZ ;  /* 0x00000cff0d000388 */ /* 0x0003e20000000800 */
[----:B------:R-:W-:Y:S05]  /*1ba0*/  @!P1 BRA `(.L_x_263) ;  /* 0x00000000001c9947 */ /* 0x000fea0003800000 */
[----:B-1----:R-:W-:-:S07]  /*1bb0*/  IMAD.MOV.U32 R13, RZ, RZ, RZ ;  /* 0x000000ffff0d7224 */ /* 0x002fce00078e00ff */
.L_x_299:
[C---:B------:R-:W-:Y:S01]  /*1bc0*/  LEA R15, R14.reuse, R3, 0x2 ;  /* 0x000000030e0f7211 */ /* 0x040fe200078e10ff */
[----:B------:R-:W-:Y:S01]  /*1bd0*/  VIADD R14, R14, 0x1 ;  /* 0x000000010e0e7836 */ /* 0x000fe20000000000 */
[----:B------:R-:W-:-:S03]  /*1be0*/  IADD3 R13, PT, PT, R13, 0x1, RZ ;  /* 0x000000010d0d7810 */ /* 0x000fc60007ffe0ff */
[----:B------:R3:W-:Y:S01]  /*1bf0*/  STS [R15], RZ ;  /* 0x000000ff0f007388 */ /* 0x0007e20000000800 */
[----:B------:R-:W-:-:S13]  /*1c00*/  ISETP.NE.AND P0, PT, R13, R18, PT ;  /* 0x000000120d00720c */ /* 0x000fda0003f05270 */
[----:B---3--:R-:W-:Y:S05]  /*1c10*/  @P0 BRA `(.L_x_299) ;  /* 0xfffffffc00e80947 */ /* 0x008fea000383ffff */
.L_x_263:
[----:B------:R-:W-:Y:S05]  /*1c20*/  BSYNC.RECONVERGENT B3 ;  /* 0x0000000000037941 */ /* 0x000fea0003800200 */
.L_x_262:
[----:B------:R-:W3:Y:S01]  /*1c30*/  S2UR UR5, SR_CgaCtaId ;  /* 0x00000000000579c3 */ /* 0x000ee20000008800 */
[----:B------:R-:W-:Y:S01]  /*1c40*/  ISETP.NE.AND P0, PT, R6, RZ, PT ;  /* 0x000000ff0600720c */ /* 0x000fe20003f05270 */
[----:B------:R-:W-:Y:S01]  /*1c50*/  UMOV UR4, 0x400 ;  /* 0x0000040000047882 */ /* 0x000fe20000000000 */
[----:B------:R-:W-:Y:S01]  /*1c60*/  BSSY.RECONVERGENT B2, `(.L_x_300) ;  /* 0x000012f000027945 */ /* 0x000fe20003800200 */
[----:B---3--:R-:W-:-:S06]  /*1c70*/  ULEA UR4, UR5, UR4, 0x18 ;  /* 0x0000000405047291 */ /* 0x008fcc000f8ec0ff */
[----:B------:R-:W-:-:S04]  /*1c80*/  LEA R6, R12, UR4, 0x2 ;  /* 0x000000040c067c11 */ /* 0x000fc8000f8e10ff */
[----:B------:R-:W-:Y:S05]  /*1c90*/  @P0 BRA `(.L_x_301) ;  /* 0x0000001000ac0947 */ /* 0x000fea0003800000 */
[----:B------:R-:W3:Y:S01]  /*1ca0*/  LDC R14, c[0x0][0x380] ;  /* 0x0000e000ff0e7b82 */ /* 0x000ee20000000800 */
[----:B------:R-:W-:Y:S02]  /*1cb0*/  I2FP.F32.U32 R12, R0 ;  /* 0x00000000000c7245 */ /* 0x000fe40000201000 */
[----:B01----:R-:W-:Y:S02]  /*1cc0*/  MOV R13, 0x3f800000 ;  /* 0x3f800000000d7802 */ /* 0x003fe40000000f00 */
[----:B---3--:R-:W-:Y:S01]  /*1cd0*/  FSETP.GE.FTZ.AND P0, PT, R14, 1, PT ;  /* 0x3f8000000e00780b */ /* 0x008fe20003f16000 */
[----:B------:R-:W-:-:S12]  /*1ce0*/  FFMA.FTZ R9, -R9, R14, R12 ;  /* 0x0000000e09097223 */ /* 0x000fd8000001010c */
[----:B------:R-:W-:Y:S05]  /*1cf0*/  @!P0 BRA `(.L_x_302) ;  /* 0x0000000000588947 */ /* 0x000fea0003800000 */
[----:B------:R-:W-:-:S06]  /*1d00*/  FMUL.FTZ R12, R14, 1 ;  /* 0x3f8000000e0c7820 */ /* 0x000fcc0000410000 */
[----:B------:R-:W2:Y:S08]  /*1d10*/  F2F.F64.F32 R12, R12 ;  /* 0x0000000c000c7310 */ /* 0x000eb00000201800 */
[----:B--2---:R-:W0:Y:S01]  /*1d20*/  MUFU.RCP64H R15, R13 ;  /* 0x0000000d000f7308 */ /* 0x004e220000001800 */
        /* <DEDUP_REMOVED lines=10> */
[----:B------:R-:W-:Y:S02]  /*1dd0*/  MOV R19, R13 ;  /* 0x0000000d00137202 */ /* 0x000fe40000000f00 */
[----:B------:R-:W-:Y:S02]  /*1de0*/  IADD3 R22, PT, PT, R14, -0x100000, RZ ;  /* 0xfff000000e167810 */ /* 0x000fe40007ffe0ff */
[----:B------:R-:W-:-:S07]  /*1df0*/  MOV R24, 0x1e10 ;  /* 0x00001e1000187802 */ /* 0x000fce0000000f00 */
[----:B------:R-:W-:Y:S05]  /*1e00*/  CALL.REL.NOINC `($__internal_2_$__cuda_sm20_dblrcp_rn_slowpath_v3) ;  /* 0x0000002000dc7944 */ /* 0x000fea0003c00000 */
.L_x_303:
[----:B------:R-:W-:Y:S01]  /*1e10*/  UMOV UR4, 0xf0000000 ;  /* 0xf000000000047882 */ /* 0x000fe20000000000 */
[----:B------:R-:W-:Y:S01]  /*1e20*/  UMOV UR5, 0x380fffff ;  /* 0x380fffff00057882 */ /* 0x000fe20000000000 */
[----:B------:R-:W0:Y:S01]  /*1e30*/  F2F.F32.F64 R13, R18 ;  /* 0x00000012000d7310 */ /* 0x000e220000301000 */
[----:B------:R-:W-:-:S14]  /*1e40*/  DSETP.GEU.AND P0, PT, |R18|, UR4, PT ;  /* 0x0000000412007e2a */ /* 0x000fdc000bf0e200 */
[----:B0-----:R-:W-:-:S07]  /*1e50*/  @!P0 FMUL R13, R13, 1.175494350822287508e-38 ;  /* 0x008000000d0d8820 */ /* 0x001fce0000400000 */
.L_x_302:
[----:B------:R-:W-:Y:S01]  /*1e60*/  ISETP.GE.AND P0, PT, R5, 0x1, PT ;  /* 0x000000010500780c */ /* 0x000fe20003f06270 */
[----:B------:R-:W-:Y:S01]  /*1e70*/  BSSY.RECONVERGENT B1, `(.L_x_304) ;  /* 0x0000093000017945 */ /* 0x000fe20003800200 */
[----:B------:R-:W-:-:S11]  /*1e80*/  IMAD.MOV.U32 R12, RZ, RZ, RZ ;  /* 0x000000ffff0c7224 */ /* 0x000fd600078e00ff */
[----:B------:R-:W-:Y:S05]  /*1e90*/  @!P0 BRA `(.L_x_305) ;  /* 0x0000000800408947 */ /* 0x000fea0003800000 */
[----:B------:R-:W-:Y:S01]  /*1ea0*/  IADD3 R12, PT, PT, R0, -R7, RZ ;  /* 0x80000007000c7210 */ /* 0x000fe20007ffe0ff */
[----:B------:R-:W-:Y:S01]  /*1eb0*/  BSSY.RECONVERGENT B0, `(.L_x_306) ;  /* 0x000006e000007945 */ /* 0x000fe20003800200 */
[----:B------:R-:W-:Y:S01]  /*1ec0*/  LOP3.LUT R14, R5, 0x3, RZ, 0xc0, !PT ;  /* 0x00000003050e7812 */ /* 0x000fe200078ec0ff */
[----:B--2---:R-:W-:Y:S01]  /*1ed0*/  IMAD.MOV.U32 R15, RZ, RZ, RZ ;  /* 0x000000ffff0f7224 */ /* 0x004fe200078e00ff */
[----:B------:R-:W-:Y:S02]  /*1ee0*/  ISETP.GT.U32.AND P0, PT, R12, -0x4, PT ;  /* 0xfffffffc0c00780c */ /* 0x000fe40003f04070 */
[----:B------:R-:W-:-:S11]  /*1ef0*/  MOV R12, RZ ;  /* 0x000000ff000c7202 */ /* 0x000fd60000000f00 */
[----:B------:R-:W-:Y:S05]  /*1f00*/  @P0 BRA `(.L_x_307) ;  /* 0x0000000400a00947 */ /* 0x000fea0003800000 */
[----:B------:R-:W-:Y:S01]  /*1f10*/  HFMA2 R12, -RZ, RZ, 0, 0 ;  /* 0x00000000ff0c7431 */ /* 0x000fe200000001ff */
[----:B------:R-:W-:Y:S02]  /*1f20*/  LOP3.LUT R15, R5, 0x7ffffffc, RZ, 0xc0, !PT ;  /* 0x7ffffffc050f7812 */ /* 0x000fe400078ec0ff */
[----:B------:R-:W-:-:S07]  /*1f30*/  MOV R17, RZ ;  /* 0x000000ff00117202 */ /* 0x000fce0000000f00 */
.L_x_319:
[----:B------:R-:W-:Y:S01]  /*1f40*/  I2FP.F32.U32 R18, R17 ;  /* 0x0000001100127245 */ /* 0x000fe20000201000 */
[----:B------:R-:W-:Y:S04]  /*1f50*/  BSSY.RECONVERGENT B3, `(.L_x_308) ;  /* 0x0000019000037945 */ /* 0x000fe80003800200 */
[----:B------:R-:W-:-:S04]  /*1f60*/  FADD.FTZ R18, R9, R18 ;  /* 0x0000001209127221 */ /* 0x000fc80000010000 */
[----:B------:R-:W-:-:S04]  /*1f70*/  FADD.FTZ R18, R18, 0.5 ;  /* 0x3f00000012127421 */ /* 0x000fc80000010000 */
[----:B------:R-:W-:Y:S01]  /*1f80*/  FMUL.FTZ R19, R18, R13 ;  /* 0x0000000d12137220 */ /* 0x000fe20000410000 */
[----:B------:R-:W-:-:S04]  /*1f90*/  VIADD R18, R17, 0x1 ;  /* 0x0000000111127836 */ /* 0x000fc80000000000 */
[----:B------:R-:W-:Y:S02]  /*1fa0*/  FSETP.GEU.FTZ.AND P0, PT, R19, RZ, PT ;  /* 0x000000ff1300720b */ /* 0x000fe40003f1e000 */
[----:B------:R-:W-:-:S05]  /*1fb0*/  I2FP.F32.U32 R18, R18 ;  /* 0x0000001200127245 */ /* 0x000fca0000201000 */
[----:B------:R-:W-:-:S04]  /*1fc0*/  FADD.FTZ R18, R9, R18 ;  /* 0x0000001209127221 */ /* 0x000fc80000010000 */
[----:B------:R-:W-:Y:S02]  /*1fd0*/  FADD.FTZ R18, R18, 0.5 ;  /* 0x3f00000012127421 */ /* 0x000fe40000010000 */
[----:B------:R-:W-:Y:S02]  /*1fe0*/  @!P0 FADD.FTZ R19, -R19, -RZ ;  /* 0x800000ff13138221 */ /* 0x000fe40000010100 */
[----:B------:R-:W-:-:S03]  /*1ff0*/  FMUL.FTZ R22, R18, R13 ;  /* 0x0000000d12167220 */ /* 0x000fc60000410000 */
[----:B------:R-:W-:Y:S02]  /*2000*/  FSETP.GEU.FTZ.AND P0, PT, R19, 1, PT ;  /* 0x3f8000001300780b */ /* 0x000fe40003f1e000 */
[----:B------:R-:W-:-:S11]  /*2010*/  FSETP.GEU.FTZ.AND P1, PT, R22, RZ, PT ;  /* 0x000000ff1600720b */ /* 0x000fd60003f3e000 */
[----:B------:R-:W-:-:S05]  /*2020*/  @!P0 MOV R20, 0x3fc00000 ;  /* 0x3fc0000000148802 */ /* 0x000fca0000000f00 */
        /* <DEDUP_REMOVED lines=11> */
.L_x_309:
[----:B------:R-:W-:Y:S05]  /*20e0*/  BSYNC.RECONVERGENT B3 ;  /* 0x0000000000037941 */ /* 0x000fea0003800200 */
.L_x_308:
[----:B------:R0:W-:Y:S01]  /*20f0*/  STS [R18], R21 ;  /* 0x0000001512007388 */ /* 0x0001e20000000800 */
[----:B------:R-:W-:Y:S01]  /*2100*/  @!P1 FADD.FTZ R22, -R22, -RZ ;  /* 0x800000ff16169221 */ /* 0x000fe20000010100 */
[----:B------:R-:W-:Y:S01]  /*2110*/  BSSY.RECONVERGENT B3, `(.L_x_310) ;  /* 0x0000010000037945 */ /* 0x000fe20003800200 */
[----:B------:R-:W-:-:S03]  /*2120*/  FADD.FTZ R20, R21, R12 ;  /* 0x0000000c15147221 */ /* 0x000fc60000010000 */
        /* <DEDUP_REMOVED lines=10> */
.L_x_311:
[----:B------:R-:W-:-:S05]  /*21d0*/  MOV R19, 0x3fc00000 ;  /* 0x3fc0000000137802 */ /* 0x000fca0000000f00 */
[----:B------:R-:W-:-:S04]  /*21e0*/  FFMA.FTZ R19, R22, R19, -2.5 ;  /* 0xc020000016137423 */ /* 0x000fc80000010013 */
[----:B------:R-:W-:-:S04]  /*21f0*/  FMUL.FTZ R19, R22, R19 ;  /* 0x0000001316137220 */ /* 0x000fc80000410000 */
[----:B------:R-:W-:-:S07]  /*2200*/  FFMA.FTZ R19, R22, R19, 1 ;  /* 0x3f80000016137423 */ /* 0x000fce0000010013 */
.L_x_312:
[----:B------:R-:W-:Y:S05]  /*2210*/  BSYNC.RECONVERGENT B3 ;  /* 0x0000000000037941 */ /* 0x000fea0003800200 */
.L_x_310:
        /* <DEDUP_REMOVED lines=20> */
.L_x_314:
[----:B------:R-:W-:-:S05]  /*2360*/  MOV R19, 0x3fc00000 ;  /* 0x3fc0000000137802 */ /* 0x000fca0000000f00 */
[----:B------:R-:W-:-:S04]  /*2370*/  FFMA.FTZ R19, R12, R19, -2.5 ;  /* 0xc02000000c137423 */ /* 0x000fc80000010013 */
[----:B------:R-:W-:-:S04]  /*2380*/  FMUL.FTZ R19, R12, R19 ;  /* 0x000000130c137220 */ /* 0x000fc80000410000 */
[----:B------:R-:W-:-:S07]  /*2390*/  FFMA.FTZ R19, R12, R19, 1 ;  /* 0x3f8000000c137423 */ /* 0x000fce0000010013 */
.L_x_315:
[----:B------:R-:W-:Y:S05]  /*23a0*/  BSYNC.RECONVERGENT B3 ;  /* 0x0000000000037941 */ /* 0x000fea0003800200 */
.L_x_313:
        /* <DEDUP_REMOVED lines=20> */
.L_x_317:
[----:B------:R-:W-:-:S05]  /*24f0*/  MOV R19, 0x3fc00000 ;  /* 0x3fc0000000137802 */ /* 0x000fca0000000f00 */
[----:B------:R-:W-:-:S04]  /*2500*/  FFMA.FTZ R19, R12, R19, -2.5 ;  /* 0xc02000000c137423 */ /* 0x000fc80000010013 */
[----:B------:R-:W-:-:S04]  /*2510*/  FMUL.FTZ R19, R12, R19 ;  /* 0x000000130c137220 */ /* 0x000fc80000410000 */
[----:B------:R-:W-:-:S07]  /*2520*/  FFMA.FTZ R19, R12, R19, 1 ;  /* 0x3f8000000c137423 */ /* 0x000fce0000010013 */
.L_x_318:
[----:B------:R-:W-:Y:S05]  /*2530*/  BSYNC.RECONVERGENT B3 ;  /* 0x0000000000037941 */ /* 0x000fea0003800200 */
.L_x_316:
[----:B------:R0:W-:Y:S01]  /*2540*/  STS [R18+0xc], R19 ;  /* 0x00000c1312007388 */ /* 0x0001e20000000800 */
[----:B------:R-:W-:Y:S02]  /*2550*/  VIADD R17, R17, 0x4 ;  /* 0x0000000411117836 */ /* 0x000fe40000000000 */
[----:B------:R-:W-:-:S03]  /*2560*/  FADD.FTZ R12, R20, R19 ;  /* 0x00000013140c7221 */ /* 0x000fc60000010000 */
[----:B------:R-:W-:-:S13]  /*2570*/  ISETP.NE.AND P0, PT, R17, R15, PT ;  /* 0x0000000f1100720c */ /* 0x000fda0003f05270 */
[----:B0-----:R-:W-:Y:S05]  /*2580*/  @P0 BRA `(.L_x_319) ;  /* 0xfffffff8006c0947 */ /* 0x001fea000383ffff */
.L_x_307:
[----:B------:R-:W-:Y:S05]  /*2590*/  BSYNC.RECONVERGENT B0 ;  /* 0x0000000000007941 */ /* 0x000fea0003800200 */
.L_x_306:
[----:B------:R-:W-:-:S13]  /*25a0*/  ISETP.NE.AND P0, PT, R14, RZ, PT ;  /* 0x000000ff0e00720c */ /* 0x000fda0003f05270 */
[----:B------:R-:W-:Y:S05]  /*25b0*/  @!P0 BRA `(.L_x_305) ;  /* 0x0000000000788947 */ /* 0x000fea0003800000 */
[----:B------:R-:W-:-:S07]  /*25c0*/  HFMA2 R17, -RZ, RZ, 0, 0 ;  /* 0x00000000ff117431 */ /* 0x000fce00000001ff */
.L_x_323:
        /* <DEDUP_REMOVED lines=17> */
.L_x_321:
[----:B------:R-:W-:-:S04]  /*26e0*/  IMAD.MOV.U32 R19, RZ, RZ, 0x3fc00000 ;  /* 0x3fc00000ff137424 */ /* 0x000fc800078e00ff */
[----:B------:R-:W-:-:S04]  /*26f0*/  FFMA.FTZ R19, R18, R19, -2.5 ;  /* 0xc020000012137423 */ /* 0x000fc80000010013 */
[----:B------:R-:W-:-:S04]  /*2700*/  FMUL.FTZ R19, R18, R19 ;  /* 0x0000001312137220 */ /* 0x000fc80000410000 */
[----:B------:R-:W-:-:S07]  /*2710*/  FFMA.FTZ R19, R18, R19, 1 ;  /* 0x3f80000012137423 */ /* 0x000fce0000010013 */
.L_x_322:
[----:B------:R-:W-:Y:S05]  /*2720*/  BSYNC.RECONVERGENT B0 ;  /* 0x0000000000007941 */ /* 0x000fea0003800200 */
.L_x_320:
[----:B------:R-:W-:Y:S01]  /*2730*/  LEA R18, R15, R6, 0x2 ;  /* 0x000000060f127211 */ /* 0x000fe200078e10ff */
[----:B------:R-:W-:Y:S01]  /*2740*/  FADD.FTZ R12, R19, R12 ;  /* 0x0000000c130c7221 */ /* 0x000fe20000010000 */
[----:B------:R-:W-:Y:S01]  /*2750*/  IADD3 R17, PT, PT, R17, 0x1, RZ ;  /* 0x0000000111117810 */ /* 0x000fe20007ffe0ff */
[----:B------:R-:W-:Y:S02]  /*2760*/  VIADD R15, R15, 0x1 ;  /* 0x000000010f0f7836 */ /* 0x000fe40000000000 */
[----:B------:R0:W-:Y:S01]  /*2770*/  STS [R18], R19 ;  /* 0x0000001312007388 */ /* 0x0001e20000000800 */
[----:B------:R-:W-:-:S13]  /*2780*/  ISETP.NE.AND P0, PT, R17, R14, PT ;  /* 0x0000000e1100720c */ /* 0x000fda0003f05270 */
[----:B0-----:R-:W-:Y:S05]  /*2790*/  @P0 BRA `(.L_x_323) ;  /* 0xfffffffc008c0947 */ /* 0x001fea000383ffff */
.L_x_305:
[----:B------:R-:W-:Y:S05]  /*27a0*/  BSYNC.RECONVERGENT B1 ;  /* 0x0000000000017941 */ /* 0x000fea0003800200 */
.L_x_304:
[----:B------:R-:W-:Y:S01]  /*27b0*/  ISETP.GE.AND P0, PT, R5, 0x1, PT ;  /* 0x000000010500780c */ /* 0x000fe20003f06270 */
[----:B------:R-:W-:Y:S01]  /*27c0*/  BSSY.RECONVERGENT B0, `(.L_x_324) ;  /* 0x000002e000007945 */ /* 0x000fe20003800200 */
[----:B------:R-:W-:-:S11]  /*27d0*/  HFMA2 R9, -RZ, RZ, 0, 0 ;  /* 0x00000000ff097431 */ /* 0x000fd600000001ff */
[----:B------:R-:W-:Y:S05]  /*27e0*/  @!P0 BRA `(.L_x_325) ;  /* 0x0000000000ac8947 */ /* 0x000fea0003800000 */
[----:B------:R-:W-:Y:S01]  /*27f0*/  IADD3 R7, PT, PT, R0, -R7, RZ ;  /* 0x8000000700077210 */ /* 0x000fe20007ffe0ff */
[----:B------:R-:W-:Y:S01]  /*2800*/  BSSY.RECONVERGENT B1, `(.L_x_326) ;  /* 0x000001c000017945 */ /* 0x000fe20003800200 */
[----:B------:R-:W-:Y:S01]  /*2810*/  LOP3.LUT R24, R5, 0x3, RZ, 0xc0, !PT ;  /* 0x0000000305187812 */ /* 0x000fe200078ec0ff */
[----:B------:R-:W-:Y:S01]  /*2820*/  IMAD.MOV.U32 R9, RZ, RZ, RZ ;  /* 0x000000ffff097224 */ /* 0x000fe200078e00ff */
[----:B------:R-:W-:-:S13]  /*2830*/  ISETP.GT.U32.AND P0, PT, R7, -0x4, PT ;  /* 0xfffffffc0700780c */ /* 0x000fda0003f04070 */
[----:B------:R-:W-:Y:S05]  /*2840*/  @P0 BRA `(.L_x_327) ;  /* 0x00000000005c0947 */ /* 0x000fea0003800000 */
[----:B------:R-:W-:Y:S02]  /*2850*/  FSETP.NEU.FTZ.AND P1, PT, R12, RZ, PT ;  /* 0x000000ff0c00720b */ /* 0x000fe40003f3d000 */
[----:B------:R-:W-:Y:S02]  /*2860*/  LOP3.LUT R9, R5, 0x7ffffffc, RZ, 0xc0, !PT ;  /* 0x7ffffffc05097812 */ /* 0x000fe400078ec0ff */
[----:B------:R-:W-:-:S09]  /*2870*/  MOV R7, RZ ;  /* 0x000000ff00077202 */ /* 0x000fd20000000f00 */
.L_x_330:
[----:B------:R-:W-:Y:S04]  /*2880*/  BSSY.RECONVERGENT B3, `(.L_x_328) ;  /* 0x0000010000037945 */ /* 0x000fe80003800200 */
[----:B0-----:R-:W-:Y:S05]  /*2890*/  @!P1 BRA `(.L_x_329) ;  /* 0x0000000000389947 */ /* 0x001fea0003800000 */
[----:B------:R-:W-:Y:S01]  /*28a0*/  LEA R13, R7, R6, 0x2 ;  /* 0x00000006070d7211 */ /* 0x000fe200078e10ff */
[----:B------:R-:W0:Y:S04]  /*28b0*/  MUFU.RCP R22, R12 ;  /* 0x0000000c00167308 */ /* 0x000e280000001000 */
[----:B------:R-:W0:Y:S04]  /*28c0*/  LDS R14, [R13] ;  /* 0x000000000d0e7984 */ /* 0x000e280000000800 */
[----:B--2---:R-:W1:Y:S04]  /*28d0*/  LDS R15, [R13+0x4] ;  /* 0x000004000d0f7984 */ /* 0x004e680000000800 */
        /* <DEDUP_REMOVED lines=10> */
.L_x_329:
[----:B------:R-:W-:Y:S05]  /*2980*/  BSYNC.RECONVERGENT B3 ;  /* 0x0000000000037941 */ /* 0x000fea0003800200 */
.L_x_328:
[----:B------:R-:W-:-:S05]  /*2990*/  VIADD R7, R7, 0x4 ;  /* 0x0000000407077836 */ /* 0x000fca0000000000 */
[----:B------:R-:W-:-:S13]  /*29a0*/  ISETP.NE.AND P0, PT, R7, R9, PT ;  /* 0x000000090700720c */ /* 0x000fda0003f05270 */
[----:B------:R-:W-:Y:S05]  /*29b0*/  @P0 BRA `(.L_x_330) ;  /* 0xfffffffc00b00947 */ /* 0x000fea000383ffff */
.L_x_327:
[----:B------:R-:W-:Y:S05]  /*29c0*/  BSYNC.RECONVERGENT B1 ;  /* 0x0000000000017941 */ /* 0x000fea0003800200 */
.L_x_326:
[----:B------:R-:W-:-:S13]  /*29d0*/  ISETP.NE.AND P0, PT, R24, RZ, PT ;  /* 0x000000ff1800720c */ /* 0x000fda0003f05270 */
[----:B------:R-:W-:Y:S05]  /*29e0*/  @!P0 BRA `(.L_x_325) ;  /* 0x00000000002c8947 */ /* 0x000fea0003800000 */
[----:B------:R-:W-:Y:S01]  /*29f0*/  FSETP.NEU.FTZ.AND P1, PT, R12, RZ, PT ;  /* 0x000000ff0c00720b */ /* 0x000fe20003f3d000 */
[----:B------:R-:W-:-:S12]  /*2a00*/  HFMA2 R7, -RZ, RZ, 0, 0 ;  /* 0x00000000ff077431 */ /* 0x000fd800000001ff */
[----:B0-----:R0:W1:Y:S02]  /*2a10*/  @P1 MUFU.RCP R14, R12 ;  /* 0x0000000c000e1308 */ /* 0x0010640000001000 */
.L_x_331:
[----:B0--3--:R-:W-:Y:S01]  /*2a20*/  @P1 LEA R12, R9, R6, 0x2 ;  /* 0x00000006090c1211 */ /* 0x009fe200078e10ff */
[----:B------:R-:W-:Y:S01]  /*2a30*/  VIADD R7, R7, 0x1 ;  /* 0x0000000107077836 */ /* 0x000fe20000000000 */
[----:B------:R-:W-:-:S03]  /*2a40*/  IADD3 R9, PT, PT, R9, 0x1, RZ ;  /* 0x0000000109097810 */ /* 0x000fc60007ffe0ff */
[----:B------:R-:W1:Y:S01]  /*2a50*/  @P1 LDS R13, [R12] ;  /* 0x000000000c0d1984 */ /* 0x000e620000000800 */
[----:B------:R-:W-:Y:S01]  /*2a60*/  ISETP.NE.AND P0, PT, R7, R24, PT ;  /* 0x000000180700720c */ /* 0x000fe20003f05270 */
[----:B-1----:R-:W-:-:S05]  /*2a70*/  @P1 FMUL.FTZ R13, R13, R14 ;  /* 0x0000000e0d0d1220 */ /* 0x002fca0000410000 */
[----:B------:R3:W-:Y:S07]  /*2a80*/  @P1 STS [R12], R13 ;  /* 0x0000000d0c001388 */ /* 0x0007ee0000000800 */
[----:B------:R-:W-:Y:S05]  /*2a90*/  @P0 BRA `(.L_x_331) ;  /* 0xfffffffc00e00947 */ /* 0x000fea000383ffff */
.L_x_325:
[----:B------:R-:W-:Y:S05]  /*2aa0*/  BSYNC.RECONVERGENT B0 ;  /* 0x0000000000007941 */ /* 0x000fea0003800200 */
.L_x_324:
[----:B------:R-:W-:-:S13]  /*2ab0*/  ISETP.GE.AND P0, PT, R8, R9, PT ;  /* 0x000000090800720c */ /* 0x000fda0003f06270 */
[----:B------:R-:W-:Y:S05]  /*2ac0*/  @!P0 BRA `(.L_x_301) ;  /* 0x0000000400208947 */ /* 0x000fea0003800000 */
[----:B---3--:R-:W1:Y:S01]  /*2ad0*/  LDC R12, c[0x0][0x380] ;  /* 0x0000e000ff0c7b82 */ /* 0x008e620000000800 */
[----:B------:R-:W-:Y:S01]  /*2ae0*/  IMAD.IADD R8, R8, 0x1, -R9 ;  /* 0x0000000108087824 */ /* 0x000fe200078e0a09 */
[----:B------:R-:W-:Y:S01]  /*2af0*/  BSSY.RECONVERGENT B0, `(.L_x_332) ;  /* 0x0000022000007945 */ /* 0x000fe20003800200 */
[C---:B-1----:R-:W-:Y:S01]  /*2b00*/  FADD.FTZ R7, R12.reuse, R12 ;  /* 0x0000000c0c077221 */ /* 0x042fe20000010000 */
[----:B------:R-:W-:-:S04]  /*2b10*/  FSETP.GE.FTZ.AND P0, PT, R12, 1, PT ;  /* 0x3f8000000c00780b */ /* 0x000fc80003f16000 */
[----:B------:R-:W-:Y:S02]  /*2b20*/  FSEL R7, R7, 2, P0 ;  /* 0x4000000007077808 */ /* 0x000fe40000000000 */
[----:B------:R-:W-:-:S04]  /*2b30*/  ISETP.GE.U32.AND P0, PT, R8, 0xf, PT ;  /* 0x0000000f0800780c */ /* 0x000fc80003f06070 */
[----:B------:R-:W1:Y:S02]  /*2b40*/  F2I.FTZ.CEIL.NTZ R7, R7 ;  /* 0x0000000700077305 */ /* 0x000e64000021b100 */
[----:B-1----:R-:W-:-:S04]  /*2b50*/  LEA R12, R7, 0x1, 0x1 ;  /* 0x00000001070c7811 */ /* 0x002fc800078e08ff */
[----:B------:R-:W-:-:S04]  /*2b60*/  IADD3 R12, PT, PT, -R9, R12, RZ ;  /* 0x0000000c090c7210 */ /* 0x000fc80007ffe1ff */
[----:B0-----:R-:W-:-:S04]  /*2b70*/  LOP3.LUT R13, R12, 0xf, RZ, 0xc0, !PT ;  /* 0x0000000f0c0d7812 */ /* 0x001fc800078ec0ff */
[----:B------:R-:W-:Y:S01]  /*2b80*/  ISETP.NE.AND P1, PT, R13, RZ, PT ;  /* 0x000000ff0d00720c */ /* 0x000fe20003f25270 */
[----:B------:R-:W-:-:S12]  /*2b90*/  @!P0 BRA `(.L_x_333) ;  /* 0x00000000005c8947 */ /* 0x000fd80003800000 */
[----:B------:R-:W-:Y:S02]  /*2ba0*/  LOP3.LUT R14, R12, 0xfffffff0, RZ, 0xc0, !PT ;  /* 0xfffffff00c0e7812 */ /* 0x000fe400078ec0ff */
[----:B------:R-:W-:-:S07]  /*2bb0*/  MOV R7, RZ ;  /* 0x000000ff00077202 */ /* 0x000fce0000000f00 */
.L_x_334:
[----:B0-----:R-:W-:Y:S01]  /*2bc0*/  LEA R8, R9, R6, 0x2 ;  /* 0x0000000609087211 */ /* 0x001fe200078e10ff */
        /* <DEDUP_REMOVED lines=20> */
.L_x_333:
[----:B------:R-:W-:Y:S05]  /*2d10*/  BSYNC.RECONVERGENT B0 ;  /* 0x0000000000007941 */ /* 0x000fea0003800200 */
.L_x_332:
        /* <DEDUP_REMOVED lines=16> */
.L_x_336:
[----:B------:R-:W-:Y:S05]  /*2e20*/  BSYNC.RECONVERGENT B0 ;  /* 0x0000000000007941 */ /* 0x000fea0003800200 */
.L_x_335:
        /* <DEDUP_REMOVED lines=11> */
[----:B----4-:R-:W-:-:S07]  /*2ee0*/  IMAD.MOV.U32 R7, RZ, RZ, RZ ;  /* 0x000000ffff077224 */ /* 0x010fce00078e00ff */
.L_x_337:
[C---:B------:R-:W-:Y:S01]  /*2ef0*/  LEA R8, R9.reuse, R6, 0x2 ;  /* 0x0000000609087211 */ /* 0x040fe200078e10ff */
[----:B------:R-:W-:Y:S01]  /*2f00*/  VIADD R9, R9, 0x1 ;  /* 0x0000000109097836 */ /* 0x000fe20000000000 */
[----:B------:R-:W-:-:S03]  /*2f10*/  IADD3 R7, PT, PT, R7, 0x1, RZ ;  /* 0x0000000107077810 */ /* 0x000fc60007ffe0ff */
[----:B------:R0:W-:Y:S01]  /*2f20*/  STS [R8], RZ ;  /* 0x000000ff08007388 */ /* 0x0001e20000000800 */
[----:B------:R-:W-:-:S13]  /*2f30*/  ISETP.NE.AND P0, PT, R7, R12, PT ;  /* 0x0000000c0700720c */ /* 0x000fda0003f05270 */
[----:B0-----:R-:W-:Y:S05]  /*2f40*/  @P0 BRA `(.L_x_337) ;  /* 0xfffffffc00e80947 */ /* 0x001fea000383ffff */
.L_x_301:
[----:B------:R-:W-:Y:S05]  /*2f50*/  BSYNC.RECONVERGENT B2 ;  /* 0x0000000000027941 */ /* 0x000fea0003800200 */
.L_x_300:
[----:B0---4-:R-:W0:Y:S01]  /*2f60*/  LDC R7, c[0x0][0x398] ;  /* 0x0000e600ff077b82 */ /* 0x011e220000000800 */
[----:B------:R-:W0:Y:S07]  /*2f70*/  LDCU UR4, c[0x0][0x390] ;  /* 0x00007200ff0477ac */ /* 0x000e2e0008000800 */
[----:B------:R-:W4:Y:S01]  /*2f80*/  S2UR UR5, SR_CTAID.Z ;  /* 0x00000000000579c3 */ /* 0x000f220000002700 */
[----:B0-----:R-:W-:-:S07]  /*2f90*/  IMAD R7, R7, UR4, RZ ;  /* 0x0000000407077c24 */ /* 0x001fce000f8e02ff */
[----:B------:R-:W-:Y:S01]  /*2fa0*/  BAR.SYNC.DEFER_BLOCKING 0x0 ;  /* 0x0000000000007b1d */ /* 0x000fe20000010000 */
[----:B----4-:R-:W-:-:S13]  /*2fb0*/  ISETP.LE.AND P0, PT, R7, UR5, PT ;  /* 0x0000000507007c0c */ /* 0x010fda000bf03270 */
[----:B------:R-:W-:Y:S05]  /*2fc0*/  @P0 EXIT ;  /* 0x000000000000094d */ /* 0x000fea0003800000 */
[----:B------:R-:W1:Y:S01]  /*2fd0*/  LDCU.64 UR8, c[0x0][0x408] ;  /* 0x00008100ff0877ac */ /* 0x000e620008000a00 */
[----:B--2---:R-:W0:Y:S01]  /*2fe0*/  LDC R18, c[0x0][0x3a8] ;  /* 0x0000ea00ff127b82 */ /* 0x004e220000000800 */
[----:B------:R-:W-:Y:S01]  /*2ff0*/  LOP3.LUT R8, R4, 0x7, RZ, 0xc0, !PT ;  /* 0x0000000704087812 */ /* 0x000fe200078ec0ff */
[----:B------:R-:W2:Y:S01]  /*3000*/  LDCU.64 UR10, c[0x0][0x410] ;  /* 0x00008200ff0a77ac */ /* 0x000ea20008000a00 */
[----:B------:R-:W-:Y:S02]  /*3010*/  SHF.R.S32.HI R14, RZ, 0x1f, R16 ;  /* 0x0000001fff0e7819 */ /* 0x000fe40000011410 */
[----:B------:R-:W-:Y:S01]  /*3020*/  IADD3 R15, PT, PT, R8, -0x1, RZ ;  /* 0xffffffff080f7810 */ /* 0x000fe20007ffe0ff */
[----:B------:R-:W4:Y:S02]  /*3030*/  LDCU UR4, c[0x0][0x3a0] ;  /* 0x00007400ff0477ac */ /* 0x000f240008000800 */
[----:B------:R-:W0:Y:S01]  /*3040*/  LDC R9, c[0x0][0x378] ;  /* 0x0000de00ff097b82 */ /* 0x000e220000000800 */
[----:B------:R-:W-:Y:S01]  /*3050*/  ISETP.GE.U32.AND P0, PT, R15, 0x3, PT ;  /* 0x000000030f00780c */ /* 0x000fe20003f06070 */
[----:B-1-3--:R-:W-:-:S04]  /*3060*/  IMAD.WIDE.U32 R12, R10, UR8, RZ ;  /* 0x000000080a0c7c25 */ /* 0x00afc8000f8e00ff */
        /* <DEDUP_REMOVED lines=8> */
[----:B------:R-:W-:Y:S02]  /*30f0*/  LOP3.LUT R12, R4, 0x7ffffff8, RZ, 0xc0, !PT ;  /* 0x7ffffff8040c7812 */ /* 0x000fe400078ec0ff */
[----:B0-----:R-:W-:Y:S01]  /*3100*/  IADD3 R13, PT, PT, R18, -0x1, RZ ;  /* 0xffffffff120d7810 */ /* 0x001fe20007ffe0ff */
[----:B------:R-:W-:Y:S01]  /*3110*/  IMAD.U32 R10, RZ, RZ, UR5 ;  /* 0x00000005ff0a7e24 */ /* 0x000fe2000f8e00ff */
[----:B------:R-:W-:-:S07]  /*3120*/  IADD3 R15, PT, PT, R17, R15, RZ ;  /* 0x0000000f110f7210 */ /* 0x000fce0007ffe0ff */
.L_x_351:
[----:B0123--:R-:W0:Y:S01]  /*3130*/  LDC R25, c[0x0][0x398] ;  /* 0x0000e600ff197b82 */ /* 0x00fe220000000800 */
[----:B------:R-:W-:Y:S01]  /*3140*/  HFMA2 R18, -RZ, RZ, 0, 0 ;  /* 0x00000000ff127431 */ /* 0x000fe200000001ff */
[----:B------:R-:W1:Y:S01]  /*3150*/  LDCU.64 UR8, c[0x0][0x3f8] ;  /* 0x00007f00ff0877ac */ /* 0x000e620008000a00 */
[----:B------:R-:W-:Y:S01]  /*3160*/  BSSY.RECONVERGENT B1, `(.L_x_338) ;  /* 0x00000fd000017945 */ /* 0x000fe20003800200 */
[----:B------:R-:W2:Y:S01]  /*3170*/  LDCU.64 UR10, c[0x0][0x400] ;  /* 0x00008000ff0a77ac */ /* 0x000ea20008000a00 */
[----:B------:R-:W3:Y:S01]  /*3180*/  LDCU.64 UR14, c[0x0][0x388] ;  /* 0x00007100ff0e77ac */ /* 0x000ee20008000a00 */
[----:B----4-:R-:W4:Y:S01]  /*3190*/  LDCU.64 UR12, c[0x0][0x3c8] ;  /* 0x00007900ff0c77ac */ /* 0x010f220008000a00 */
[----:B0-----:R-:W-:-:S04]  /*31a0*/  IABS R21, R25 ;  /* 0x0000001900157213 */ /* 0x001fc80000000000 */
[----:B------:R-:W0:Y:S08]  /*31b0*/  I2F.RP R20, R21 ;  /* 0x0000001500147306 */ /* 0x000e300000209400 */
[----:B0-----:R-:W0:Y:S02]  /*31c0*/  MUFU.RCP R20, R20 ;  /* 0x0000001400147308 */ /* 0x001e240000001000 */
[----:B0-----:R-:W-:-:S06]  /*31d0*/  VIADD R22, R20, 0xffffffe ;  /* 0x0ffffffe14167836 */ /* 0x001fcc0000000000 */
[----:B------:R-:W0:Y:S02]  /*31e0*/  F2I.FTZ.U32.TRUNC.NTZ R19, R22 ;  /* 0x0000001600137305 */ /* 0x000e24000021f000 */
[----:B0----5:R-:W-:-:S05]  /*31f0*/  IADD3 R14, PT, PT, RZ, -R19, RZ ;  /* 0x80000013ff0e7210 */ /* 0x021fca0007ffe0ff */
[----:B------:R-:W-:Y:S01]  /*3200*/  IMAD R23, R14, R21, RZ ;  /* 0x000000150e177224 */ /* 0x000fe200078e02ff */
[----:B------:R-:W-:-:S03]  /*3210*/  IABS R14, R10 ;  /* 0x0000000a000e7213 */ /* 0x000fc60000000000 */
[----:B------:R-:W-:-:S04]  /*3220*/  IMAD.HI.U32 R23, R19, R23, R18 ;  /* 0x0000001713177227 */ /* 0x000fc800078e0012 */
[----:B------:R-:W-:-:S04]  /*3230*/  IMAD.MOV.U32 R18, RZ, RZ, R14 ;  /* 0x000000ffff127224 */ /* 0x000fc800078e000e */
[----:B------:R-:W-:-:S05]  /*3240*/  IMAD.HI.U32 R14, R23, R18, RZ ;  /* 0x00000012170e7227 */ /* 0x000fca00078e00ff */
[----:B------:R-:W-:-:S05]  /*3250*/  IADD3 R19, PT, PT, -R14, RZ, RZ ;  /* 0x000000ff0e137210 */ /* 0x000fca0007ffe1ff */
[----:B------:R-:W-:-:S05]  /*3260*/  IMAD R18, R21, R19, R18 ;  /* 0x0000001315127224 */ /* 0x000fca00078e0212 */
[----:B------:R-:W-:-:S13]  /*3270*/  ISETP.GT.U32.AND P4, PT, R21, R18, PT ;  /* 0x000000121500720c */ /* 0x000fda0003f84070 */
[-C--:B------:R-:W-:Y:S01]  /*3280*/  @!P4 IADD3 R18, PT, PT, R18, -R21.reuse, RZ ;  /* 0x800000151212c210 */ /* 0x080fe20007ffe0ff */
[----:B------:R-:W-:Y:S01]  /*3290*/  @!P4 VIADD R14, R14, 0x1 ;  /* 0x000000010e0ec836 */ /* 0x000fe20000000000 */
[----:B------:R-:W-:Y:S02]  /*32a0*/  ISETP.NE.AND P4, PT, R25, RZ, PT ;  /* 0x000000ff1900720c */ /* 0x000fe40003f85270 */
[----:B------:R-:W-:Y:S02]  /*32b0*/  ISETP.GE.U32.AND P3, PT, R18, R21, PT ;  /* 0x000000151200720c */ /* 0x000fe40003f66070 */
[----:B------:R-:W-:-:S04]  /*32c0*/  LOP3.LUT R18, R10, R25, RZ, 0x3c, !PT ;  /* 0x000000190a127212 */ /* 0x000fc800078e3cff */
[----:B------:R-:W-:-:S07]  /*32d0*/  ISETP.GE.AND P2, PT, R18, RZ, PT ;  /* 0x000000ff1200720c */ /* 0x000fce0003f46270 */
[----:B------:R-:W-:Y:S02]  /*32e0*/  @P3 IADD3 R14, PT, PT, R14, 0x1, RZ ;  /* 0x000000010e0e3810 */ /* 0x000fe40007ffe0ff */
[----:B------:R-:W-:Y:S02]  /*32f0*/  ISETP.GE.AND P3, PT, R5, 0x1, PT ;  /* 0x000000010500780c */ /* 0x000fe40003f66270 */
[----:B------:R-:W-:Y:S02]  /*3300*/  MOV R23, R14 ;  /* 0x0000000e00177202 */ /* 0x000fe40000000f00 */
[----:B------:R-:W-:-:S03]  /*3310*/  MOV R14, R16 ;  /* 0x00000010000e7202 */ /* 0x000fc60000000f00 */
[----:B------:R-:W-:Y:S01]  /*3320*/  @!P2 IMAD.MOV R23, RZ, RZ, -R23 ;  /* 0x000000ffff17a224 */ /* 0x000fe200078e0a17 */
[----:B------:R-:W-:-:S04]  /*3330*/  @!P4 LOP3.LUT R23, RZ, R25, RZ, 0x33, !PT ;  /* 0x00000019ff17c212 */ /* 0x000fc800078e33ff */
[----:B------:R-:W-:Y:S02]  /*3340*/  SHF.R.S32.HI R22, RZ, 0x1f, R23 ;  /* 0x0000001fff167819 */ /* 0x000fe40000011417 */
[----:B------:R-:W-:-:S03]  /*3350*/  IADD3 R19, PT, PT, -R23, RZ, RZ ;  /* 0x000000ff17137210 */ /* 0x000fc60007ffe1ff */
[----:B-1----:R-:W-:Y:S02]  /*3360*/  IMAD R20, R22, UR8, RZ ;  /* 0x0000000816147c24 */ /* 0x002fe4000f8e02ff */
[----:B------:R-:W-:Y:S02]  /*3370*/  IMAD R25, R25, R19, R10 ;  /* 0x0000001319197224 */ /* 0x000fe400078e020a */
[----:B------:R-:W-:-:S03]  /*3380*/  IMAD.WIDE.U32 R18, R23, UR8, R14 ;  /* 0x0000000817127c25 */ /* 0x000fc6000f8e000e */
[----:B------:R-:W-:Y:S01]  /*3390*/  SHF.R.S32.HI R24, RZ, 0x1f, R25 ;  /* 0x0000001fff187819 */ /* 0x000fe20000011419 */
[----:B------:R-:W-:Y:S01]  /*33a0*/  IMAD R21, R23, UR9, R20 ;  /* 0x0000000917157c24 */ /* 0x000fe2000f8e0214 */
[----:B------:R-:W0:Y:S03]  /*33b0*/  LDCU.64 UR8, c[0x0][0x3d0] ;  /* 0x00007a00ff0877ac */ /* 0x000e260008000a00 */
[----:B------:R-:W-:Y:S02]  /*33c0*/  IMAD.IADD R19, R19, 0x1, R21 ;  /* 0x0000000113137824 */ /* 0x000fe400078e0215 */
[----:B--2---:R-:W-:Y:S02]  /*33d0*/  IMAD R14, R24, UR10, RZ ;  /* 0x0000000a180e7c24 */ /* 0x004fe4000f8e02ff */
[----:B------:R-:W-:-:S04]  /*33e0*/  IMAD.WIDE.U32 R18, R25, UR10, R18 ;  /* 0x0000000a19127c25 */ /* 0x000fc8000f8e0012 */
[----:B------:R-:W-:-:S05]  /*33f0*/  IMAD R21, R25, UR11, R14 ;  /* 0x0000000b19157c24 */ /* 0x000fca000f8e020e */
[----:B------:R-:W-:Y:S02]  /*3400*/  IADD3 R19, PT, PT, R19, R21, RZ ;  /* 0x0000001513137210 */ /* 0x000fe40007ffe0ff */
[----:B0-----:R-:W-:-:S04]  /*3410*/  LEA R20, P2, R18, UR8, 0x2 ;  /* 0x0000000812147c11 */ /* 0x001fc8000f8410ff */
[----:B------:R-:W-:Y:S01]  /*3420*/  LEA.HI.X R21, R18, UR9, R19, 0x2, P2 ;  /* 0x0000000912157c11 */ /* 0x000fe200090f1413 */
[----:B---34-:R-:W-:Y:S08]  /*3430*/  @!P3 BRA `(.L_x_339) ;  /* 0x0000000c003cb947 */ /* 0x018ff00003800000 */
[----:B------:R0:W5:Y:S01]  /*3440*/  LDG.E R14, desc[UR6][R20.64] ;  /* 0x00000006140e7981 */ /* 0x000162000c1e1900 */
[----:B------:R-:W1:Y:S01]  /*3450*/  LDCU.128 UR8, c[0x0][0x3b0] ;  /* 0x00007600ff0877ac */ /* 0x000e620008000c00 */
[----:B------:R-:W-:Y:S02]  /*3460*/  IMAD.MOV.U32 R33, RZ, RZ, RZ ;  /* 0x000000ffff217224 */ /* 0x000fe400078e00ff */
[----:B-1----:R-:W-:Y:S02]  /*3470*/  IMAD R22, R22, UR8, RZ ;  /* 0x0000000816167c24 */ /* 0x002fe4000f8e02ff */
[----:B------:R-:W-:-:S04]  /*3480*/  IMAD.WIDE.U32 R18, R23, UR8, RZ ;  /* 0x0000000817127c25 */ /* 0x000fc8000f8e00ff */
[----:B------:R-:W-:Y:S02]  /*3490*/  IMAD R23, R23, UR9, R22 ;  /* 0x0000000917177c24 */ /* 0x000fe4000f8e0216 */
[----:B------:R-:W-:-:S03]  /*34a0*/  IMAD R22, R24, UR10, RZ ;  /* 0x0000000a18167c24 */ /* 0x000fc6000f8e02ff */
[----:B------:R-:W-:Y:S01]  /*34b0*/  IADD3 R19, PT, PT, R19, R23, RZ ;  /* 0x0000001713137210 */ /* 0x000fe20007ffe0ff */
[C---:B------:R-:W-:Y:S02]  /*34c0*/  IMAD R35, R25.reuse, UR11, R22 ;  /* 0x0000000b19237c24 */ /* 0x040fe4000f8e0216 */
[----:B------:R-:W-:-:S05]  /*34d0*/  IMAD.WIDE.U32 R18, R25, UR10, R18 ;  /* 0x0000000a19127c25 */ /* 0x000fca000f8e0012 */
[----:B0-----:R-:W-:-:S07]  /*34e0*/  IADD3 R35, PT, PT, R19, R35, RZ ;  /* 0x0000002313237210 */ /* 0x001fce0007ffe0ff */
.L_x_350:
[----:B------:R-:W-:Y:S01]  /*34f0*/  ISETP.GE.AND P2, PT, R4, 0x1, PT ;  /* 0x000000010400780c */ /* 0x000fe20003f46270 */
[----:B------:R-:W-:-:S12]  /*3500*/  BSSY.RECONVERGENT B0, `(.L_x_340) ;  /* 0x00000bf000007945 */ /* 0x000fd80003800200 */
[----:B01234-:R-:W-:Y:S05]  /*3510*/  @!P2 BRA `(.L_x_341) ;  /* 0x0000000800f4a947 */ /* 0x01ffea0003800000 */
[----:B------:R-:W0:Y:S01]  /*3520*/  LDCU.64 UR8, c[0x0][0x3c0] ;  /* 0x00007800ff0877ac */ /* 0x000e220008000a00 */
[C---:B------:R-:W-:Y:S01]  /*3530*/  VIADDMNMX.RELU R37, R33.reuse, R0, UR4, PT ;  /* 0x0000000421257e46 */ /* 0x040fe2000b801100 */
[----:B------:R-:W-:Y:S01]  /*3540*/  BSSY.RECONVERGENT B2, `(.L_x_342) ;  /* 0x000005a000027945 */ /* 0x000fe20003800200 */
[----:B------:R-:W-:Y:S01]  /*3550*/  MOV R34, R18 ;  /* 0x0000001200227202 */ /* 0x000fe20000000f00 */
[----:B------:R-:W-:-:S04]  /*3560*/  IMAD R32, R33, 0x4, R6 ;  /* 0x0000000421207824 */ /* 0x000fc800078e0206 */
[----:B0-----:R-:W-:-:S04]  /*3570*/  IMAD.WIDE.U32 R20, R37, UR8, R34 ;  /* 0x0000000825147c25 */ /* 0x001fc8000f8e0022 */
[----:B------:R-:W-:Y:S02]  /*3580*/  HFMA2 R34, -RZ, RZ, 0, 0 ;  /* 0x00000000ff227431 */ /* 0x000fe400000001ff */
[----:B------:R-:W-:Y:S01]  /*3590*/  IMAD R37, R37, UR9, R21 ;  /* 0x0000000925257c24 */ /* 0x000fe2000f8e0215 */
[----:B------:R-:W-:Y:S06]  /*35a0*/  @P1 BRA `(.L_x_343) ;  /* 0x00000004004c1947 */ /* 0x000fec0003800000 */
[----:B------:R0:W1:Y:S01]  /*35b0*/  LDS R34, [R32] ;  /* 0x0000000020227984 */ /* 0x0000620000000800 */
[----:B------:R-:W-:Y:S01]  /*35c0*/  BSSY.RECONVERGENT B3, `(.L_x_344) ;  /* 0x0000050000037945 */ /* 0x000fe20003800200 */
[----:B------:R-:W-:-:S07]  /*35d0*/  MOV R39, RZ ;  /* 0x000000ff00277202 */ /* 0x000fce0000000f00 */
.L_x_345:
[----:B------:R-:W-:Y:S01]  /*35e0*/  IMAD R40, R39, 0x4, R3 ;  /* 0x0000000427287824 */ /* 0x000fe200078e0203 */
[----:B------:R-:W-:Y:S02]  /*35f0*/  IADD3 R24, PT, PT, R2, R39, RZ ;  /* 0x0000002702187210 */ /* 0x000fe40007ffe0ff */
[----:B------:R-:W-:Y:S02]  /*3600*/  MOV R36, R20 ;  /* 0x0000001400247202 */ /* 0x000fe40000000f00 */
[----:B--2---:R-:W1:Y:S01]  /*3610*/  LDS R41, [R40] ;  /* 0x0000000028297984 */ /* 0x004e620000000800 */
[C---:B------:R-:W-:Y:S02]  /*3620*/  VIMNMX.RELU R23, PT, PT, R24.reuse, R13, PT ;  /* 0x0000000d18177248 */ /* 0x040fe40003fe1100 */
[----:B------:R-:W-:Y:S01]  /*3630*/  VIADDMNMX.RELU R25, R24, 0x1, R13, PT ;  /* 0x0000000118197846 */ /* 0x000fe2000380110d */
[----:B------:R-:W2:Y:S02]  /*3640*/  LDS R29, [R40+0x4] ;  /* 0x00000400281d7984 */ /* 0x000ea40000000800 */
[----:B------:R-:W-:-:S04]  /*3650*/  IMAD.WIDE.U32 R26, R23, UR12, R36 ;  /* 0x0000000c171a7c25 */ /* 0x000fc8000f8e0024 */
[----:B------:R-:W-:Y:S01]  /*3660*/  IMAD R27, R23, UR13, R27 ;  /* 0x0000000d171b7c24 */ /* 0x000fe2000f8e021b */
[----:B------:R-:W-:Y:S01]  /*3670*/  LEA R42, P2, R26, UR14, 0x2 ;  /* 0x0000000e1a2a7c11 */ /* 0x000fe2000f8410ff */
[----:B------:R-:W-:-:S03]  /*3680*/  IMAD.WIDE.U32 R22, R25, UR12, R36 ;  /* 0x0000000c19167c25 */ /* 0x000fc6000f8e0024 */
[----:B------:R-:W-:Y:S01]  /*3690*/  LEA.HI.X R43, R26, UR15, R27, 0x2, P2 ;  /* 0x0000000f1a2b7c11 */ /* 0x000fe200090f141b */
[----:B------:R-:W-:Y:S01]  /*36a0*/  IMAD R25, R25, UR13, R23 ;  /* 0x0000000d19197c24 */ /* 0x000fe2000f8e0217 */
[----:B------:R-:W-:-:S04]  /*36b0*/  LEA R30, P2, R22, UR14, 0x2 ;  /* 0x0000000e161e7c11 */ /* 0x000fc8000f8410ff */
[----:B------:R-:W-:Y:S02]  /*36c0*/  LEA.HI.X R31, R22, UR15, R25, 0x2, P2 ;  /* 0x0000000f161f7c11 */ /* 0x000fe400090f1419 */
[----:B------:R-:W3:Y:S01]  /*36d0*/  LDS R25, [R40+0x8] ;  /* 0x0000080028197984 */ /* 0x000ee20000000800 */
[----:B-1----:R-:W-:-:S03]  /*36e0*/  FMUL.FTZ R23, R41, R34 ;  /* 0x0000002229177220 */ /* 0x002fc60000410000 */
[----:B------:R-:W1:Y:S01]  /*36f0*/  LDS R41, [R40+0xc] ;  /* 0x00000c0028297984 */ /* 0x000e620000000800 */
[----:B-----5:R-:W-:Y:S01]  /*3700*/  FMUL.FTZ R45, R14, R23 ;  /* 0x000000170e2d7220 */ /* 0x020fe20000410000 */
[C-C-:B------:R-:W-:Y:S01]  /*3710*/  VIADDMNMX.RELU R23, R24.reuse, 0x2, R13.reuse, PT ;  /* 0x0000000218177846 */ /* 0x140fe2000380110d */
[----:B--2---:R-:W-:Y:S01]  /*3720*/  FMUL.FTZ R29, R29, R34 ;  /* 0x000000221d1d7220 */ /* 0x004fe20000410000 */
[----:B------:R-:W-:Y:S02]  /*3730*/  VIADDMNMX.RELU R44, R24, 0x3, R13, PT ;  /* 0x00000003182c7846 */ /* 0x000fe4000380110d */
[----:B------:R-:W-:Y:S01]  /*3740*/  REDG.E.ADD.F32.FTZ.RN.STRONG.GPU desc[UR6][R42.64], R45 ;  /* 0x0000002d2a0079a6 */ /* 0x000fe2000c12f306 */
[----:B------:R-:W-:-:S04]  /*3750*/  IMAD.WIDE.U32 R26, R23, UR12, R36 ;  /* 0x0000000c171a7c25 */ /* 0x000fc8000f8e0024 */
[----:B------:R-:W-:Y:S01]  /*3760*/  FMUL.FTZ R38, R14, R29 ;  /* 0x0000001d0e267220 */ /* 0x000fe20000410000 */
[----:B------:R-:W2:Y:S01]  /*3770*/  LDS R43, [R40+0x10] ;  /* 0x00001000282b7984 */ /* 0x000ea20000000800 */
[----:B------:R-:W-:Y:S01]  /*3780*/  IMAD R27, R23, UR13, R27 ;  /* 0x0000000d171b7c24 */ /* 0x000fe2000f8e021b */
[----:B------:R-:W-:Y:S01]  /*3790*/  LEA R28, P2, R26, UR14, 0x2 ;  /* 0x0000000e1a1c7c11 */ /* 0x000fe2000f8410ff */
[----:B------:R-:W-:Y:S01]  /*37a0*/  IMAD.WIDE.U32 R22, R44, UR12, R36 ;  /* 0x0000000c2c167c25 */ /* 0x000fe2000f8e0024 */
[----:B------:R4:W-:Y:S02]  /*37b0*/  REDG.E.ADD.F32.FTZ.RN.STRONG.GPU desc[UR6][R30.64], R38 ;  /* 0x000000261e0079a6 */ /* 0x0009e4000c12f306 */
[----:B------:R-:W-:Y:S01]  /*37c0*/  LEA.HI.X R29, R26, UR15, R27, 0x2, P2 ;  /* 0x0000000f1a1d7c11 */ /* 0x000fe200090f141b */
[----:B------:R-:W-:Y:S01]  /*37d0*/  IMAD R23, R44, UR13, R23 ;  /* 0x0000000d2c177c24 */ /* 0x000fe2000f8e0217 */
[C---:B------:R-:W-:Y:S01]  /*37e0*/  LEA R26, P2, R22.reuse, UR14, 0x2 ;  /* 0x0000000e161a7c11 */ /* 0x040fe2000f8410ff */
[----:B------:R-:W-:Y:S03]  /*37f0*/  LDS R45, [R40+0x18] ;  /* 0x00001800282d7984 */ /* 0x000fe60000000800 */
[----:B------:R-:W-:Y:S01]  /*3800*/  LEA.HI.X R27, R22, UR15, R23, 0x2, P2 ;  /* 0x0000000f161b7c11 */ /* 0x000fe200090f1417 */
[----:B---3--:R-:W-:Y:S01]  /*3810*/  FMUL.FTZ R25, R25, R34 ;  /* 0x0000002219197220 */ /* 0x008fe20000410000 */
[----:B------:R-:W-:Y:S01]  /*3820*/  LDS R38, [R40+0x1c] ;  /* 0x00001c0028267984 */ /* 0x000fe20000000800 */
[----:B----4-:R-:W-:-:S05]  /*3830*/  VIADDMNMX.RELU R31, R24, 0x4, R13, PT ;  /* 0x00000004181f7846 */ /* 0x010fca000380110d */
[----:B------:R-:W-:Y:S01]  /*3840*/  IMAD.WIDE.U32 R22, R31, UR12, R36 ;  /* 0x0000000c1f167c25 */ /* 0x000fe2000f8e0024 */
[----:B------:R-:W-:-:S03]  /*3850*/  VIADDMNMX.RELU R44, R24, 0x5, R13, PT ;  /* 0x00000005182c7846 */ /* 0x000fc6000380110d */
[----:B------:R-:W-:Y:S02]  /*3860*/  IMAD R31, R31, UR13, R23 ;  /* 0x0000000d1f1f7c24 */ /* 0x000fe4000f8e0217 */
[----:B-1----:R-:W-:Y:S01]  /*3870*/  FMUL.FTZ R41, R41, R34 ;  /* 0x0000002229297220 */ /* 0x002fe20000410000 */
[----:B------:R-:W-:-:S03]  /*3880*/  LEA R30, P2, R22, UR14, 0x2 ;  /* 0x0000000e161e7c11 */ /* 0x000fc6000f8410ff */
[----:B------:R-:W-:Y:S02]  /*3890*/  FMUL.FTZ R42, R14, R41 ;  /* 0x000000290e2a7220 */ /* 0x000fe40000410000 */
[----:B------:R-:W1:Y:S01]  /*38a0*/  LDS R41, [R40+0x14] ;  /* 0x0000140028297984 */ /* 0x000e620000000800 */
[----:B------:R-:W-:Y:S01]  /*38b0*/  LEA.HI.X R31, R22, UR15, R31, 0x2, P2 ;  /* 0x0000000f161f7c11 */ /* 0x000fe200090f141f */
[----:B------:R-:W-:Y:S01]  /*38c0*/  FMUL.FTZ R25, R14, R25 ;  /* 0x000000190e197220 */ /* 0x000fe20000410000 */
[----:B------:R-:W-:-:S04]  /*38d0*/  IMAD.WIDE.U32 R22, R44, UR12, R36 ;  /* 0x0000000c2c167c25 */ /* 0x000fc8000f8e0024 */
[----:B------:R3:W-:Y:S01]  /*38e0*/  REDG.E.ADD.F32.FTZ.RN.STRONG.GPU desc[UR6][R28.64], R25 ;  /* 0x000000191c0079a6 */ /* 0x0007e2000c12f306 */
[----:B------:R-:W-:Y:S01]  /*38f0*/  IMAD R23, R44, UR13, R23 ;  /* 0x0000000d2c177c24 */ /* 0x000fe2000f8e0217 */
[----:B------:R-:W-:Y:S02]  /*3900*/  VIADDMNMX.RELU R44, R24, 0x6, R13, PT ;  /* 0x00000006182c7846 */ /* 0x000fe4000380110d */
[----:B------:R4:W-:Y:S01]  /*3910*/  REDG.E.ADD.F32.FTZ.RN.STRONG.GPU desc[UR6][R26.64], R42 ;  /* 0x0000002a1a0079a6 */ /* 0x0009e2000c12f306 */
[----:B---3--:R-:W-:-:S04]  /*3920*/  LEA R28, P2, R22, UR14, 0x2 ;  /* 0x0000000e161c7c11 */ /* 0x008fc8000f8410ff */
[----:B------:R-:W-:Y:S01]  /*3930*/  LEA.HI.X R29, R22, UR15, R23, 0x2, P2 ;  /* 0x0000000f161d7c11 */ /* 0x000fe200090f1417 */
[----:B------:R-:W-:-:S04]  /*3940*/  IMAD.WIDE.U32 R22, R44, UR12, R36 ;  /* 0x0000000c2c167c25 */ /* 0x000fc8000f8e0024 */
[----:B------:R-:W-:Y:S01]  /*3950*/  IMAD R23, R44, UR13, R23 ;  /* 0x0000000d2c177c24 */ /* 0x000fe2000f8e0217 */
[----:B----4-:R-:W-:-:S04]  /*3960*/  LEA R26, P2, R22, UR14, 0x2 ;  /* 0x0000000e161a7c11 */ /* 0x010fc8000f8410ff */
[----:B------:R-:W-:Y:S02]  /*3970*/  LEA.HI.X R27, R22, UR15, R23, 0x2, P2 ;  /* 0x0000000f161b7c11 */ /* 0x000fe400090f1417 */
[----:B------:R-:W-:-:S05]  /*3980*/  VIADDMNMX.RELU R23, R24, 0x7, R13, PT ;  /* 0x0000000718177846 */ /* 0x000fca000380110d */
[----:B------:R-:W-:-:S04]  /*3990*/  IMAD.WIDE.U32 R24, R23, UR12, R36 ;  /* 0x0000000c17187c25 */ /* 0x000fc8000f8e0024 */
[----:B------:R-:W-:Y:S01]  /*39a0*/  IMAD R23, R23, UR13, R25 ;  /* 0x0000000d17177c24 */ /* 0x000fe2000f8e0219 */
[C---:B------:R-:W-:Y:S01]  /*39b0*/  LEA R22, P2, R24.reuse, UR14, 0x2 ;  /* 0x0000000e18167c11 */ /* 0x040fe2000f8410ff */
[----:B------:R-:W-:Y:S02]  /*39c0*/  VIADD R39, R39, 0x8 ;  /* 0x0000000827277836 */ /* 0x000fe40000000000 */
[-C--:B--2---:R-:W-:Y:S01]  /*39d0*/  FMUL.FTZ R43, R43, R34.reuse ;  /* 0x000000222b2b7220 */ /* 0x084fe20000410000 */
[----:B------:R-:W-:Y:S01]  /*39e0*/  LEA.HI.X R23, R24, UR15, R23, 0x2, P2 ;  /* 0x0000000f18177c11 */ /* 0x000fe200090f1417 */
[----:B-1----:R-:W-:Y:S01]  /*39f0*/  FMUL.FTZ R41, R41, R34 ;  /* 0x0000002229297220 */ /* 0x002fe20000410000 */
[----:B------:R-:W-:Y:S01]  /*3a00*/  ISETP.NE.AND P2, PT, R39, R12, PT ;  /* 0x0000000c2700720c */ /* 0x000fe20003f45270 */
[-C--:B------:R-:W-:Y:S01]  /*3a10*/  FMUL.FTZ R45, R45, R34.reuse ;  /* 0x000000222d2d7220 */ /* 0x080fe20000410000 */
[----:B------:R-:W-:Y:S01]  /*3a20*/  FMUL.FTZ R25, R38, R34 ;  /* 0x0000002226197220 */ /* 0x000fe20000410000 */
[C---:B------:R-:W-:Y:S01]  /*3a30*/  FMUL.FTZ R43, R14.reuse, R43 ;  /* 0x0000002b0e2b7220 */ /* 0x040fe20000410000 */
[C---:B------:R-:W-:Y:S01]  /*3a40*/  FMUL.FTZ R41, R14.reuse, R41 ;  /* 0x000000290e297220 */ /* 0x040fe20000410000 */
[C---:B------:R-:W-:Y:S01]  /*3a50*/  FMUL.FTZ R45, R14.reuse, R45 ;  /* 0x0000002d0e2d7220 */ /* 0x040fe20000410000 */
[----:B------:R-:W-:-:S02]  /*3a60*/  FMUL.FTZ R25, R14, R25 ;  /* 0x000000190e197220 */ /* 0x000fc40000410000 */
[----:B------:R2:W-:Y:S04]  /*3a70*/  REDG.E.ADD.F32.FTZ.RN.STRONG.GPU desc[UR6][R30.64], R43 ;  /* 0x0000002b1e0079a6 */ /* 0x0005e8000c12f306 */
[----:B------:R2:W-:Y:S04]  /*3a80*/  REDG.E.ADD.F32.FTZ.RN.STRONG.GPU desc[UR6][R28.64], R41 ;  /* 0x000000291c0079a6 */ /* 0x0005e8000c12f306 */
[----:B------:R2:W-:Y:S04]  /*3a90*/  REDG.E.ADD.F32.FTZ.RN.STRONG.GPU desc[UR6][R26.64], R45 ;  /* 0x0000002d1a0079a6 */ /* 0x0005e8000c12f306 */
[----:B------:R2:W-:Y:S01]  /*3aa0*/  REDG.E.ADD.F32.FTZ.RN.STRONG.GPU desc[UR6][R22.64], R25 ;  /* 0x00000019160079a6 */ /* 0x0005e2000c12f306 */
[----:B------:R-:W-:Y:S05]  /*3ab0*/  @P2 BRA `(.L_x_345) ;  /* 0xfffffff800c82947 */ /* 0x000fea000383ffff */
[----:B------:R-:W-:Y:S05]  /*3ac0*/  BSYNC.RECONVERGENT B3 ;  /* 0x0000000000037941 */ /* 0x000fea0003800200 */
.L_x_344:
[----:B------:R-:W-:-:S07]  /*3ad0*/  MOV R34, R12 ;  /* 0x0000000c00227202 */ /* 0x000fce0000000f00 */
.L_x_343:
[----:B------:R-:W-:Y:S05]  /*3ae0*/  BSYNC.RECONVERGENT B2 ;  /* 0x0000000000027941 */ /* 0x000fea0003800200 */
.L_x_342:
[----:B------:R-:W-:-:S13]  /*3af0*/  ISETP.NE.AND P2, PT, R8, RZ, PT ;  /* 0x000000ff0800720c */ /* 0x000fda0003f45270 */
[----:B------:R-:W-:Y:S05]  /*3b00*/  @!P2 BRA `(.L_x_341) ;  /* 0x000000040078a947 */ /* 0x000fea0003800000 */
[----:B------:R-:W-:Y:S01]  /*3b10*/  BSSY.RECONVERGENT B2, `(.L_x_346) ;  /* 0x000002f000027945 */ /* 0x000fe20003800200 */
[----:B------:R-:W-:-:S03]  /*3b20*/  ISETP.NE.AND P2, PT, R11, RZ, PT ;  /* 0x000000ff0b00720c */ /* 0x000fc60003f45270 */
[----:B------:R-:W-:Y:S10]  /*3b30*/  @!P0 BRA `(.L_x_347) ;  /* 0x0000000000b08947 */ /* 0x000ff40003800000 */
[----:B------:R-:W1:Y:S01]  /*3b40*/  LDCU.64 UR8, c[0x0][0x3c8] ;  /* 0x00007900ff0877ac */ /* 0x000e620008000a00 */
[----:B--2---:R-:W-:Y:S01]  /*3b50*/  LEA R41, R34, R3, 0x2 ;  /* 0x0000000322297211 */ /* 0x004fe200078e10ff */
[----:B------:R-:W-:Y:S01]  /*3b60*/  LDS R39, [R32] ;  /* 0x0000000020277984 */ /* 0x000fe20000000800 */
[----:B------:R-:W-:Y:S01]  /*3b70*/  IADD3 R44, PT, PT, R2, R34, RZ ;  /* 0x00000022022c7210 */ /* 0x000fe20007ffe0ff */
[----:B------:R-:W2:Y:S01]  /*3b80*/  LDCU.64 UR10, c[0x0][0x388] ;  /* 0x00007100ff0a77ac */ /* 0x000ea20008000a00 */
[----:B------:R-:W-:Y:S01]  /*3b90*/  MOV R29, R37 ;  /* 0x00000025001d7202 */ /* 0x000fe20000000f00 */
[----:B------:R-:W-:Y:S01]  /*3ba0*/  LDS R38, [R41] ;  /* 0x0000000029267984 */ /* 0x000fe20000000800 */
[----:B------:R-:W-:Y:S01]  /*3bb0*/  VIMNMX.RELU R25, PT, PT, R44, R13, PT ;  /* 0x0000000d2c197248 */ /* 0x000fe20003fe1100 */
[----:B------:R-:W-:Y:S02]  /*3bc0*/  IMAD.MOV.U32 R28, RZ, RZ, R20 ;  /* 0x000000ffff1c7224 */ /* 0x000fe400078e0014 */
[----:B------:R-:W3:Y:S04]  /*3bd0*/  LDS R36, [R41+0x4] ;  /* 0x0000040029247984 */ /* 0x000ee80000000800 */
[----:B------:R-:W4:Y:S04]  /*3be0*/  LDS R40, [R41+0x8] ;  /* 0x0000080029287984 */ /* 0x000f280000000800 */
[----:B------:R3:W0:Y:S01]  /*3bf0*/  LDS R42, [R41+0xc] ;  /* 0x00000c00292a7984 */ /* 0x0006220000000800 */
[----:B-1----:R-:W-:-:S04]  /*3c00*/  IMAD.WIDE.U32 R22, R25, UR8, R28 ;  /* 0x0000000819167c25 */ /* 0x002fc8000f8e001c */
[----:B------:R-:W-:Y:S01]  /*3c10*/  IMAD R25, R25, UR9, R23 ;  /* 0x0000000919197c24 */ /* 0x000fe2000f8e0217 */
[----:B--2---:R-:W-:Y:S02]  /*3c20*/  LEA R26, P3, R22, UR10, 0x2 ;  /* 0x0000000a161a7c11 */ /* 0x004fe4000f8610ff */
[----:B------:R-:W-:Y:S02]  /*3c30*/  VIADDMNMX.RELU R23, R44, 0x1, R13, PT ;  /* 0x000000012c177846 */ /* 0x000fe4000380110d */
[----:B------:R-:W-:-:S03]  /*3c40*/  LEA.HI.X R27, R22, UR11, R25, 0x2, P3 ;  /* 0x0000000b161b7c11 */ /* 0x000fc600098f1419 */
[----:B------:R-:W-:-:S04]  /*3c50*/  IMAD.WIDE.U32 R24, R23, UR8, R28 ;  /* 0x0000000817187c25 */ /* 0x000fc8000f8e001c */
[----:B------:R-:W-:Y:S01]  /*3c60*/  IMAD R23, R23, UR9, R25 ;  /* 0x0000000917177c24 */ /* 0x000fe2000f8e0219 */
[----:B------:R-:W-:Y:S02]  /*3c70*/  VIADDMNMX.RELU R25, R44, 0x2, R13, PT ;  /* 0x000000022c197846 */ /* 0x000fe4000380110d */
[----:B------:R-:W-:-:S03]  /*3c80*/  LEA R22, P3, R24, UR10, 0x2 ;  /* 0x0000000a18167c11 */ /* 0x000fc6000f8610ff */
[----:B------:R-:W-:Y:S01]  /*3c90*/  IMAD.WIDE.U32 R30, R25, UR8, R28 ;  /* 0x00000008191e7c25 */ /* 0x000fe2000f8e001c */
[----:B------:R-:W-:-:S03]  /*3ca0*/  LEA.HI.X R23, R24, UR11, R23, 0x2, P3 ;  /* 0x0000000b18177c11 */ /* 0x000fc600098f1417 */
[----:B------:R-:W-:Y:S01]  /*3cb0*/  IMAD R25, R25, UR9, R31 ;  /* 0x0000000919197c24 */ /* 0x000fe2000f8e021f */
[----:B------:R-:W-:Y:S02]  /*3cc0*/  VIADDMNMX.RELU R31, R44, 0x3, R13, PT ;  /* 0x000000032c1f7846 */ /* 0x000fe4000380110d */
[C---:B------:R-:W-:Y:S01]  /*3cd0*/  LEA R24, P3, R30.reuse, UR10, 0x2 ;  /* 0x0000000a1e187c11 */ /* 0x040fe2000f8610ff */
[----:B---3--:R-:W-:Y:S02]  /*3ce0*/  FMUL.FTZ R41, R39, R36 ;  /* 0x0000002427297220 */ /* 0x008fe40000410000 */
[----:B------:R-:W-:Y:S01]  /*3cf0*/  IMAD.WIDE.U32 R28, R31, UR8, R28 ;  /* 0x000000081f1c7c25 */ /* 0x000fe2000f8e001c */
[----:B------:R-:W-:-:S03]  /*3d00*/  LEA.HI.X R25, R30, UR11, R25, 0x2, P3 ;  /* 0x0000000b1e197c11 */ /* 0x000fc600098f1419 */
[----:B----4-:R-:W-:Y:S01]  /*3d10*/  FMUL.FTZ R43, R39, R40 ;  /* 0x00000028272b7220 */ /* 0x010fe20000410000 */
[----:B------:R-:W-:Y:S02]  /*3d20*/  IMAD R31, R31, UR9, R29 ;  /* 0x000000091f1f7c24 */ /* 0x000fe4000f8e021d */
[----:B------:R-:W-:Y:S01]  /*3d30*/  FMUL.FTZ R29, R38, R39 ;  /* 0x00000027261d7220 */ /* 0x000fe20000410000 */
[----:B------:R-:W-:Y:S01]  /*3d40*/  LEA R30, P3, R28, UR10, 0x2 ;  /* 0x0000000a1c1e7c11 */ /* 0x000fe2000f8610ff */
[----:B0-----:R-:W-:Y:S01]  /*3d50*/  FMUL.FTZ R39, R39, R42 ;  /* 0x0000002a27277220 */ /* 0x001fe20000410000 */
[C---:B-----5:R-:W-:Y:S01]  /*3d60*/  FMUL.FTZ R41, R14.reuse, R41 ;  /* 0x000000290e297220 */ /* 0x060fe20000410000 */
[C---:B------:R-:W-:Y:S01]  /*3d70*/  FMUL.FTZ R29, R14.reuse, R29 ;  /* 0x0000001d0e1d7220 */ /* 0x040fe20000410000 */
[----:B------:R-:W-:Y:S01]  /*3d80*/  FMUL.FTZ R43, R14, R43 ;  /* 0x0000002b0e2b7220 */ /* 0x000fe20000410000 */
[----:B------:R-:W-:Y:S01]  /*3d90*/  LEA.HI.X R31, R28, UR11, R31, 0x2, P3 ;  /* 0x0000000b1c1f7c11 */ /* 0x000fe200098f141f */
[----:B------:R-:W-:-:S02]  /*3da0*/  FMUL.FTZ R39, R14, R39 ;  /* 0x000000270e277220 */ /* 0x000fc40000410000 */
[----:B------:R1:W-:Y:S04]  /*3db0*/  REDG.E.ADD.F32.FTZ.RN.STRONG.GPU desc[UR6][R26.64], R29 ;  /* 0x0000001d1a0079a6 */ /* 0x0003e8000c12f306 */
[----:B------:R1:W-:Y:S04]  /*3dc0*/  REDG.E.ADD.F32.FTZ.RN.STRONG.GPU desc[UR6][R22.64], R41 ;  /* 0x00000029160079a6 */ /* 0x0003e8000c12f306 */
[----:B------:R1:W-:Y:S04]  /*3dd0*/  REDG.E.ADD.F32.FTZ.RN.STRONG.GPU desc[UR6][R24.64], R43 ;  /* 0x0000002b180079a6 */ /* 0x0003e8000c12f306 */
[----:B------:R1:W-:Y:S01]  /*3de0*/  REDG.E.ADD.F32.FTZ.RN.STRONG.GPU desc[UR6][R30.64], R39 ;  /* 0x000000271e0079a6 */ /* 0x0003e2000c12f306 */
[----:B------:R-:W-:-:S07]  /*3df0*/  VIADD R34, R34, 0x4 ;  /* 0x0000000422227836 */ /* 0x000fce0000000000 */
.L_x_347:
[----:B------:R-:W-:Y:S05]  /*3e00*/  BSYNC.RECONVERGENT B2 ;  /* 0x0000000000027941 */ /* 0x000fea0003800200 */
.L_x_346:
[----:B------:R-:W-:Y:S05]  /*3e10*/  @!P2 BRA `(.L_x_341) ;  /* 0x0000000000b4a947 */ /* 0x000fea0003800000 */
[----:B------:R-:W-:Y:S01]  /*3e20*/  ISETP.NE.AND P3, PT, R11, 0x1, PT ;  /* 0x000000010b00780c */ /* 0x000fe20003f65270 */
[----:B------:R-:W-:Y:S01]  /*3e30*/  BSSY.RECONVERGENT B2, `(.L_x_348) ;  /* 0x000001c000027945 */ /* 0x000fe20003800200 */
[----:B------:R-:W-:-:S11]  /*3e40*/  LOP3.LUT P2, RZ, R4, 0x1, RZ, 0xc0, !PT ;  /* 0x0000000104ff7812 */ /* 0x000fd6000784c0ff */
[----:B------:R-:W-:Y:S05]  /*3e50*/  @!P3 BRA `(.L_x_349) ;  /* 0x000000000064b947 */ /* 0x000fea0003800000 */
[----:B-12---:R-:W-:Y:S01]  /*3e60*/  LEA R26, R34, R3, 0x2 ;  /* 0x00000003221a7211 */ /* 0x006fe200078e10ff */
[----:B------:R-:W-:Y:S01]  /*3e70*/  LDS R23, [R32] ;  /* 0x0000000020177984 */ /* 0x000fe20000000800 */
[----:B------:R-:W1:Y:S01]  /*3e80*/  LDCU.64 UR8, c[0x0][0x3c8] ;  /* 0x00007900ff0877ac */ /* 0x000e620008000a00 */
[----:B------:R-:W-:Y:S01]  /*3e90*/  IADD3 R22, PT, PT, R2, R34, RZ ;  /* 0x0000002202167210 */ /* 0x000fe20007ffe0ff */
[----:B------:R-:W-:Y:S01]  /*3ea0*/  IMAD.MOV.U32 R36, RZ, RZ, R20 ;  /* 0x000000ffff247224 */ /* 0x000fe200078e0014 */
[----:B------:R-:W2:Y:S01]  /*3eb0*/  LDS R30, [R26] ;  /* 0x000000001a1e7984 */ /* 0x000ea20000000800 */
[----:B------:R-:W3:Y:S01]  /*3ec0*/  LDCU.64 UR10, c[0x0][0x388] ;  /* 0x00007100ff0a77ac */ /* 0x000ee20008000a00 */
[C---:B------:R-:W-:Y:S02]  /*3ed0*/  VIMNMX.RELU R27, PT, PT, R22.reuse, R13, PT ;  /* 0x0000000d161b7248 */ /* 0x040fe40003fe1100 */
[----:B------:R3:W4:Y:S01]  /*3ee0*/  LDS R38, [R26+0x4] ;  /* 0x000004001a267984 */ /* 0x0007220000000800 */
[----:B------:R-:W-:-:S02]  /*3ef0*/  VIADDMNMX.RELU R31, R22, 0x1, R13, PT ;  /* 0x00000001161f7846 */ /* 0x000fc4000380110d */
[----:B-1----:R-:W-:-:S04]  /*3f00*/  IMAD.WIDE.U32 R28, R27, UR8, R36 ;  /* 0x000000081b1c7c25 */ /* 0x002fc8000f8e0024 */
[----:B------:R-:W-:Y:S01]  /*3f10*/  IMAD.WIDE.U32 R24, R31, UR8, R36 ;  /* 0x000000081f187c25 */ /* 0x000fe2000f8e0024 */
[----:B---3--:R-:W-:-:S03]  /*3f20*/  LEA R26, P3, R28, UR10, 0x2 ;  /* 0x0000000a1c1a7c11 */ /* 0x008fc6000f8610ff */
[----:B------:R-:W-:Y:S01]  /*3f30*/  IMAD R27, R27, UR9, R29 ;  /* 0x000000091b1b7c24 */ /* 0x000fe2000f8e021d */
[----:B------:R-:W-:Y:S01]  /*3f40*/  LEA R22, P4, R24, UR10, 0x2 ;  /* 0x0000000a18167c11 */ /* 0x000fe2000f8810ff */
[----:B------:R-:W-:-:S03]  /*3f50*/  IMAD R31, R31, UR9, R25 ;  /* 0x000000091f1f7c24 */ /* 0x000fc6000f8e0219 */
[----:B------:R-:W-:Y:S01]  /*3f60*/  LEA.HI.X R27, R28, UR11, R27, 0x2, P3 ;  /* 0x0000000b1c1b7c11 */ /* 0x000fe200098f141b */
[----:B--2---:R-:W-:Y:S01]  /*3f70*/  FMUL.FTZ R25, R30, R23 ;  /* 0x000000171e197220 */ /* 0x004fe20000410000 */
[----:B----4-:R-:W-:-:S03]  /*3f80*/  FMUL.FTZ R29, R23, R38 ;  /* 0x00000026171d7220 */ /* 0x010fc60000410000 */
[----:B-----5:R-:W-:Y:S01]  /*3f90*/  FMUL.FTZ R25, R14, R25 ;  /* 0x000000190e197220 */ /* 0x020fe20000410000 */
[----:B------:R-:W-:Y:S01]  /*3fa0*/  LEA.HI.X R23, R24, UR11, R31, 0x2, P4 ;  /* 0x0000000b18177c11 */ /* 0x000fe2000a0f141f */
[----:B------:R-:W-:-:S03]  /*3fb0*/  FMUL.FTZ R29, R14, R29 ;  /* 0x0000001d0e1d7220 */ /* 0x000fc60000410000 */
[----:B------:R3:W-:Y:S04]  /*3fc0*/  REDG.E.ADD.F32.FTZ.RN.STRONG.GPU desc[UR6][R26.64], R25 ;  /* 0x000000191a0079a6 */ /* 0x0007e8000c12f306 */
[----:B------:R3:W-:Y:S01]  /*3fd0*/  REDG.E.ADD.F32.FTZ.RN.STRONG.GPU desc[UR6][R22.64], R29 ;  /* 0x0000001d160079a6 */ /* 0x0007e2000c12f306 */
[----:B------:R-:W-:-:S07]  /*3fe0*/  IADD3 R34, PT, PT, R34, 0x2, RZ ;  /* 0x0000000222227810 */ /* 0x000fce0007ffe0ff */
.L_x_349:
[----:B------:R-:W-:Y:S05]  /*3ff0*/  BSYNC.RECONVERGENT B2 ;  /* 0x0000000000027941 */ /* 0x000fea0003800200 */
.L_x_348:
[----:B------:R-:W-:Y:S05]  /*4000*/  @!P2 BRA `(.L_x_341) ;  /* 0x000000000038a947 */ /* 0x000fea0003800000 */
[C---:B-1----:R-:W-:Y:S01]  /*4010*/  LEA R24, R34.reuse, R3, 0x2 ;  /* 0x0000000322187211 */ /* 0x042fe200078e10ff */
[----:B--23--:R-:W-:Y:S01]  /*4020*/  LDS R25, [R32] ;  /* 0x0000000020197984 */ /* 0x00cfe20000000800 */
[----:B------:R-:W1:Y:S01]  /*4030*/  LDCU.64 UR8, c[0x0][0x3c8] ;  /* 0x00007900ff0877ac */ /* 0x000e620008000a00 */
[----:B------:R-:W-:Y:S01]  /*4040*/  VIADDMNMX.RELU R21, R34, R2, R13, PT ;  /* 0x0000000222157246 */ /* 0x000fe2000380110d */
[----:B------:R-:W-:Y:S02]  /*4050*/  IMAD.MOV.U32 R36, RZ, RZ, R20 ;  /* 0x000000ffff247224 */ /* 0x000fe400078e0014 */
[----:B------:R-:W2:Y:S01]  /*4060*/  LDS R24, [R24] ;  /* 0x0000000018187984 */ /* 0x000ea20000000800 */
[----:B------:R-:W3:Y:S01]  /*4070*/  LDCU.64 UR10, c[0x0][0x388] ;  /* 0x00007100ff0a77ac */ /* 0x000ee20008000a00 */
[----:B-1----:R-:W-:-:S04]  /*4080*/  IMAD.WIDE.U32 R22, R21, UR8, R36 ;  /* 0x0000000815167c25 */ /* 0x002fc8000f8e0024 */
[----:B------:R-:W-:Y:S01]  /*4090*/  IMAD R21, R21, UR9, R23 ;  /* 0x0000000915157c24 */ /* 0x000fe2000f8e0217 */
[----:B---3--:R-:W-:-:S04]  /*40a0*/  LEA R20, P2, R22, UR10, 0x2 ;  /* 0x0000000a16147c11 */ /* 0x008fc8000f8410ff */
[----:B------:R-:W-:Y:S01]  /*40b0*/  LEA.HI.X R21, R22, UR11, R21, 0x2, P2 ;  /* 0x0000000b16157c11 */ /* 0x000fe200090f1415 */
[----:B--2---:R-:W-:-:S04]  /*40c0*/  FMUL.FTZ R23, R25, R24 ;  /* 0x0000001819177220 */ /* 0x004fc80000410000 */
[----:B-----5:R-:W-:-:S05]  /*40d0*/  FMUL.FTZ R23, R14, R23 ;  /* 0x000000170e177220 */ /* 0x020fca0000410000 */
[----:B------:R4:W-:Y:S02]  /*40e0*/  REDG.E.ADD.F32.FTZ.RN.STRONG.GPU desc[UR6][R20.64], R23 ;  /* 0x00000017140079a6 */ /* 0x0009e4000c12f306 */
.L_x_341:
[----:B------:R-:W-:Y:S05]  /*40f0*/  BSYNC.RECONVERGENT B0 ;  /* 0x0000000000007941 */ /* 0x000fea0003800200 */
.L_x_340:
[----:B------:R-:W-:-:S04]  /*4100*/  IADD3 R33, PT, PT, R33, 0x1, RZ ;  /* 0x0000000121217810 */ /* 0x000fc80007ffe0ff */
[----:B------:R-:W-:-:S13]  /*4110*/  ISETP.NE.AND P2, PT, R33, R5, PT ;  /* 0x000000052100720c */ /* 0x000fda0003f45270 */
[----:B------:R-:W-:Y:S05]  /*4120*/  @P2 BRA `(.L_x_350) ;  /* 0xfffffff000f02947 */ /* 0x000fea000383ffff */
.L_x_339:
[----:B------:R-:W-:Y:S05]  /*4130*/  BSYNC.RECONVERGENT B1 ;  /* 0x0000000000017941 */ /* 0x000fea0003800200 */
.L_x_338:
[----:B------:R-:W-:-:S04]  /*4140*/  IADD3 R10, PT, PT, R9, R10, RZ ;  /* 0x0000000a090a7210 */ /* 0x000fc80007ffe0ff */
[----:B------:R-:W-:-:S13]  /*4150*/  ISETP.GE.AND P2, PT, R10, R7, PT ;  /* 0x000000070a00720c */ /* 0x000fda0003f46270 */
[----:B------:R-:W-:Y:S05]  /*4160*/  @!P2 BRA `(.L_x_351) ;  /* 0xffffffec00f0a947 */ /* 0x000fea000383ffff */
[----:B------:R-:W-:Y:S05]  /*4170*/  EXIT ;  /* 0x000000000000794d */ /* 0x000fea0003800000 */
        .weak           $__internal_2_$__cuda_sm20_dblrcp_rn_slowpath_v3
        .type           $__internal_2_$__cuda_sm20_dblrcp_rn_slowpath_v3,@function
        .size           $__internal_2_$__cuda_sm20_dblrcp_rn_slowpath_v3,(.L_x_1947 - $__internal_2_$__cuda_sm20_dblrcp_rn_slowpath_v3)
$__internal_2_$__cuda_sm20_dblrcp_rn_slowpath_v3:
[----:B------:R-:W-:Y:S01]  /*4180*/  DSETP.GTU.AND P0, PT, |R18|, +INF , PT ;  /* 0x7ff000001200742a */ /* 0x000fe20003f0c200 */
[----:B------:R-:W-:-:S13]  /*4190*/  BSSY.RECONVERGENT B0, `(.L_x_352) ;  /* 0x0000023000007945 */ /* 0x000fda0003800200 */
[----:B------:R-:W-:Y:S05]  /*41a0*/  @P0 BRA `(.L_x_353) ;  /* 0x00000000007c0947 */ /* 0x000fea0003800000 */
[----:B------:R-:W-:-:S05]  /*41b0*/  LOP3.LUT R17, R19, 0x7fffffff, RZ, 0xc0, !PT ;  /* 0x7fffffff13117812 */ /* 0x000fca00078ec0ff */
[----:B------:R-:W-:-:S05]  /*41c0*/  VIADD R15, R17, 0xffffffff ;  /* 0xffffffff110f7836 */ /* 0x000fca0000000000 */
[----:B------:R-:W-:-:S13]  /*41d0*/  ISETP.GE.U32.AND P0, PT, R15, 0x7fefffff, PT ;  /* 0x7fefffff0f00780c */ /* 0x000fda0003f06070 */
[----:B------:R-:W-:Y:S02]  /*41e0*/  @P0 LOP3.LUT R21, R19, 0x7ff00000, RZ, 0x3c, !PT ;  /* 0x7ff0000013150812 */ /* 0x000fe400078e3cff */
[----:B------:R-:W-:Y:S01]  /*41f0*/  @P0 MOV R20, RZ ;  /* 0x000000ff00140202 */ /* 0x000fe20000000f00 */
[----:B------:R-:W-:Y:S06]  /*4200*/  @P0 BRA `(.L_x_354) ;  /* 0x00000000006c0947 */ /* 0x000fec0003800000 */
[----:B------:R-:W-:-:S13]  /*4210*/  ISETP.GE.U32.AND P0, PT, R17, 0x1000001, PT ;  /* 0x010000011100780c */ /* 0x000fda0003f06070 */
[----:B------:R-:W-:Y:S05]  /*4220*/  @!P0 BRA `(.L_x_355) ;  /* 0x0000000000348947 */ /* 0x000fea0003800000 */
[----:B------:R-:W-:Y:S01]  /*4230*/  IADD3 R21, PT, PT, R19, -0x3fe00000, RZ ;  /* 0xc020000013157810 */ /* 0x000fe20007ffe0ff */
[----:B------:R-:W-:-:S03]  /*4240*/  IMAD.MOV.U32 R20, RZ, RZ, R18 ;  /* 0x000000ffff147224 */ /* 0x000fc600078e0012 */
[----:B------:R-:W0:Y:S03]  /*4250*/  MUFU.RCP64H R23, R21 ;  /* 0x0000001500177308 */ /* 0x000e260000001800 */
        /* <DEDUP_REMOVED lines=10> */
.L_x_355:
[----:B------:R-:W-:Y:S01]  /*4300*/  DMUL R18, R18, 8.11296384146066816958e+31 ;  /* 0x4690000012127828 */ /* 0x000fe20000000000 */
[----:B------:R-:W-:-:S05]  /*4310*/  MOV R20, R22 ;  /* 0x0000001600147202 */ /* 0x000fca0000000f00 */
        /* <DEDUP_REMOVED lines=8> */
.L_x_353:
[----:B------:R-:W-:Y:S02]  /*43a0*/  LOP3.LUT R21, R19, 0x80000, RZ, 0xfc, !PT ;  /* 0x0008000013157812 */ /* 0x000fe400078efcff */
[----:B------:R-:W-:-:S07]  /*43b0*/  MOV R20, R18 ;  /* 0x0000001200147202 */ /* 0x000fce0000000f00 */
.L_x_354:
[----:B------:R-:W-:Y:S05]  /*43c0*/  BSYNC.RECONVERGENT B0 ;  /* 0x0000000000007941 */ /* 0x000fea0003800200 */
.L_x_352:
[----:B------:R-:W-:Y:S02]  /*43d0*/  HFMA2 R25, -RZ, RZ, 0, 0 ;  /* 0x00000000ff197431 */ /* 0x000fe400000001ff */
[----:B------:R-:W-:Y:S01]  /*43e0*/  IMAD.MOV.U32 R18, RZ, RZ, R20 ;  /* 0x000000ffff127224 */ /* 0x000fe200078e0014 */
[----:B------:R-:W-:Y:S01]  /*43f0*/  MOV R19, R21 ;  /* 0x0000001500137202 */ /* 0x000fe20000000f00 */
[----:B------:R-:W-:Y:S06]  /*4400*/  RET.REL.NODEC R24 `(_ZN2at6native54_GLOBAL__N__aa9a477a_21_UpSampleBilinear2d_cu_607db5e336upsample_gen2d_aa_backward_out_frameIffNS0_18upsample_antialias20BicubicFilterFunctorEEEvT0_S5_NS_27GenericPackedTensorAccessorIT_Lm4ENS_16DefaultPtrTraitsElEENS6_IKS7_Lm4ES8_lEERKT1_) ;  /* 0xffffffb818fc7950 */ /* 0x000fec0003c3ffff */
.L_x_356:
        /* <DEDUP_REMOVED lines=15> */
.L_x_1947:


//--------------------- .text._ZN2at6native54_GLOBAL__N__aa9a477a_21_UpSampleBilinear2d_cu_607db5e336upsample_gen2d_aa_backward_out_frameIddNS0_18upsample_antialias20BicubicFilterFunctorEEEvT0_S5_NS_27GenericPackedTensorAccessorIT_Lm4ENS_16DefaultPtrTraitsElEENS6_IKS7_Lm4ES8_lEERKT1_ --------------------------
	.section	.text._ZN2at6native54_GLOBAL__N__aa9a477a_21_UpSampleBilinear2d_cu_607db5e336upsample_gen2d_aa_backward_out_frameIddNS0_18upsample_antialias20BicubicFilterFunctorEEEvT0_S5_NS_27GenericPackedTensorAccessorIT_Lm4ENS_16DefaultPtrTraitsElEENS6_IKS7_Lm4ES8_lEERKT1_,"ax",@progbits
	.align	128
.text._ZN2at6native54_GLOBAL__N__aa9a477a_21_UpSampleBilinear2d_cu_607db5e336upsample_gen2d_aa_backward_out_frameIddNS0_18upsample_antialias20BicubicFilterFunctorEEEvT0_S5_NS_27GenericPackedTensorAccessorIT_Lm4ENS_16DefaultPtrTraitsElEENS6_IKS7_Lm4ES8_lEERKT1_:
        .type           _ZN2at6native54_GLOBAL__N__aa9a477a_21_UpSampleBilinear2d_cu_607db5e336upsample_gen2d_aa_backward_out_frameIddNS0_18upsample_antialias20BicubicFilterFunctorEEEvT0_S5_NS_27GenericPackedTensorAccessorIT_Lm4ENS_16DefaultPtrTraitsElEENS6_IKS7_Lm4ES8_lEERKT1_,@function
        .size           _ZN2at6native54_GLOBAL__N__aa9a477a_21_UpSampleBilinear2d_cu_607db5e336upsample_gen2d_aa_backward_out_frameIddNS0_18upsample_antialias20BicubicFilterFunctorEEEvT0_S5_NS_27GenericPackedTensorAccessorIT_Lm4ENS_16DefaultPtrTraitsElEENS6_IKS7_Lm4ES8_lEERKT1_,(.L_x_1949 - _ZN2at6native54_GLOBAL__N__aa9a477a_21_UpSampleBilinear2d_cu_607db5e336upsample_gen2d_aa_backward_out_frameIddNS0_18upsample_antialias20BicubicFilterFunctorEEEvT0_S5_NS_27GenericPackedTensorAccessorIT_Lm4ENS_16DefaultPtrTraitsElEENS6_IKS7_Lm4ES8_lEERKT1_)
        .other          _ZN2at6native54_GLOBAL__N__aa9a477a_21_UpSampleBilinear2d_cu_607db5e336upsample_gen2d_aa_backward_out_frameIddNS0_18upsample_antialias20BicubicFilterFunctorEEEvT0_S5_NS_27GenericPackedTensorAccessorIT_Lm4ENS_16DefaultPtrTraitsElEENS6_IKS7_Lm4ES8_lEERKT1_,@"STO_CUDA_ENTRY STV_DEFAULT"
_ZN2at6native54_GLOBAL__N__aa9a477a_21_UpSampleBilinear2d_cu_607db5e336upsample_gen2d_aa_backward_out_frameIddNS0_18upsample_antialias20BicubicFilterFunctorEEEvT0_S5_NS_27GenericPackedTensorAccessorIT_Lm4ENS_16DefaultPtrTraitsElEENS6_IKS7_Lm4ES8_lEERKT1_:
        /* <DEDUP_REMOVED lines=28> */
[----:B------:R-:W1:Y:S01]  /*01c0*/  LDC R8, c[0x0][0x3a0] ;  /* 0x0000e800ff087b82 */ /* 0x000e620000000800 */
[----:B------:R-:W-:Y:S01]  /*01d0*/  ISETP.NE.AND P0, PT, R14, RZ, PT ;  /* 0x000000ff0e00720c */ /* 0x000fe20003f05270 */
[----:B------:R-:W2:Y:S01]  /*01e0*/  I2F.RP R5, R4 ;  /* 0x0000000400057306 */ /* 0x000ea20000209400 */
[----:B------:R-:W3:Y:S01]  /*01f0*/  LDCU.64 UR12, c[0x0][0x3c8] ;  /* 0x00007900ff0c77ac */ /* 0x000ee20008000a00 */
[----:B------:R-:W4:Y:S01]  /*0200*/  LDCU.64 UR14, c[0x0][0x3d0] ;  /* 0x00007a00ff0e77ac */ /* 0x000f220008000a00 */
[----:B------:R-:W1:Y:S01]  /*0210*/  LDCU.64 UR22, c[0x0][0x390] ;  /* 0x00007200ff1677ac */ /* 0x000e620008000a00 */
[----:B------:R-:W1:Y:S04]  /*0220*/  LDCU.64 UR20, c[0x0][0x3c0] ;  /* 0x00007800ff1477ac */ /* 0x000e680008000a00 */
[----:B--2---:R-:W2:Y:S01]  /*0230*/  MUFU.RCP R5, R5 ;  /* 0x0000000500057308 */ /* 0x004ea20000001000 */
[C---:B0-----:R-:W-:Y:S01]  /*0240*/  IMAD.WIDE.U32 R2, R10.reuse, UR8, RZ ;  /* 0x000000080a027c25 */ /* 0x041fe2000f8e00ff */
[----:B------:R-:W0:Y:S03]  /*0250*/  LDCU.128 UR16, c[0x0][0x400] ;  /* 0x00008000ff1077ac */ /* 0x000e260008000c00 */
[----:B---3--:R-:W-:-:S04]  /*0260*/  IMAD.WIDE.U32 R6, R10, UR12, RZ ;  /* 0x0000000c0a067c25 */ /* 0x008fc8000f8e00ff */
[C---:B------:R-:W-:Y:S01]  /*0270*/  IMAD R3, R10.reuse, UR9, R3 ;  /* 0x000000090a037c24 */ /* 0x040fe2000f8e0203 */
[----:B------:R-:W3:Y:S01]  /*0280*/  LDCU.64 UR8, c[0x0][0x3d8] ;  /* 0x00007b00ff0877ac */ /* 0x000ee20008000a00 */
[----:B------:R-:W-:Y:S01]  /*0290*/  IMAD R7, R10, UR13, R7 ;  /* 0x0000000d0a077c24 */ /* 0x000fe2000f8e0207 */
[----:B------:R-:W-:Y:S01]  /*02a0*/  SHF.R.S32.HI R10, RZ, 0x1f, R9 ;  /* 0x0000001fff0a7819 */ /* 0x000fe20000011409 */
[----:B------:R-:W-:Y:S01]  /*02b0*/  IMAD.WIDE.U32 R2, R9, UR10, R2 ;  /* 0x0000000a09027c25 */ /* 0x000fe2000f8e0002 */
[----:B------:R-:W0:Y:S03]  /*02c0*/  LDCU.64 UR12, c[0x0][0x3b8] ;  /* 0x00007700ff0c77ac */ /* 0x000e260008000a00 */
[----:B--2---:R-:W-:Y:S02]  /*02d0*/  VIADD R11, R5, 0xffffffe ;  /* 0x0ffffffe050b7836 */ /* 0x004fe40000000000 */
[----:B------:R-:W2:Y:S01]  /*02e0*/  LDC R5, c[0x0][0x378] ;  /* 0x0000de00ff057b82 */ /* 0x000ea20000000800 */
[----:B------:R-:W-:-:S02]  /*02f0*/  IMAD R12, R10, UR10, RZ ;  /* 0x0000000a0a0c7c24 */ /* 0x000fc4000f8e02ff */
[----:B----4-:R-:W-:Y:S01]  /*0300*/  IMAD R10, R10, UR14, RZ ;  /* 0x0000000e0a0a7c24 */ /* 0x010fe2000f8e02ff */
[----:B------:R-:W4:Y:S01]  /*0310*/  F2I.FTZ.U32.TRUNC.NTZ R11, R11 ;  /* 0x0000000b000b7305 */ /* 0x000f22000021f000 */
[C---:B------:R-:W-:Y:S02]  /*0320*/  IMAD R13, R9.reuse, UR11, R12 ;  /* 0x0000000b090d7c24 */ /* 0x040fe4000f8e020c */
[C---:B------:R-:W-:Y:S02]  /*0330*/  IMAD R15, R9.reuse, UR15, R10 ;  /* 0x0000000f090f7c24 */ /* 0x040fe4000f8e020a */
[----:B------:R-:W-:Y:S02]  /*0340*/  IMAD.MOV.U32 R10, RZ, RZ, RZ ;  /* 0x000000ffff0a7224 */ /* 0x000fe400078e00ff */
[----:B------:R-:W-:-:S04]  /*0350*/  IMAD.WIDE.U32 R6, R9, UR14, R6 ;  /* 0x0000000e09067c25 */ /* 0x000fc8000f8e0006 */
[----:B------:R-:W-:Y:S02]  /*0360*/  IMAD.U32 R9, RZ, RZ, UR4 ;  /* 0x00000004ff097e24 */ /* 0x000fe4000f8e00ff */
[----:B------:R-:W-:Y:S02]  /*0370*/  IMAD.IADD R13, R3, 0x1, R13 ;  /* 0x00000001030d7824 */ /* 0x000fe400078e020d */
[----:B----4-:R-:W-:Y:S02]  /*0380*/  IMAD.MOV R17, RZ, RZ, -R11 ;  /* 0x000000ffff117224 */ /* 0x010fe400078e0a0b */
[----:B------:R-:W-:Y:S02]  /*0390*/  IMAD.IADD R15, R7, 0x1, R15 ;  /* 0x00000001070f7824 */ /* 0x000fe400078e020f */
[----:B------:R-:W-:-:S04]  /*03a0*/  IMAD R17, R17, R4, RZ ;  /* 0x0000000411117224 */ /* 0x000fc800078e02ff */
[----:B------:R-:W-:Y:S01]  /*03b0*/  IMAD.HI.U32 R11, R11, R17, R10 ;  /* 0x000000110b0b7227 */ /* 0x000fe200078e000a */
[----:B01-3--:R-:W-:-:S07]  /*03c0*/  LOP3.LUT R10, RZ, R14, RZ, 0x33, !PT ;  /* 0x0000000eff0a7212 */ /* 0x00bfce00078e33ff */
.L_x_358:
        /* <DEDUP_REMOVED lines=11> */
[----:B------:R-:W-:-:S04]  /*0480*/  @P1 VIADD R12, R12, 0x1 ;  /* 0x000000010c0c1836 */ /* 0x000fc80000000000 */
[----:B------:R-:W-:-:S05]  /*0490*/  @!P3 IMAD.MOV R12, RZ, RZ, -R12 ;  /* 0x000000ffff0cb224 */ /* 0x000fca00078e0a0c */
[----:B------:R-:W-:Y:S01]  /*04a0*/  SEL R23, R10, R12, !P0 ;  /* 0x0000000c0a177207 */ /* 0x000fe20004000000 */
[----:B------:R-:W-:-:S03]  /*04b0*/  IMAD.MOV.U32 R12, RZ, RZ, R2 ;  /* 0x000000ffff0c7224 */ /* 0x000fc600078e0002 */
[--C-:B------:R-:W-:Y:S01]  /*04c0*/  SHF.R.S32.HI R14, RZ, 0x1f, R23.reuse ;  /* 0x0000001fff0e7819 */ /* 0x100fe20000011417 */
        /* <DEDUP_REMOVED lines=12> */
[----:B------:R-:W-:-:S05]  /*0590*/  LEA.HI.X R19, R16, UR9, R17, 0x3, P1 ;  /* 0x0000000910137c11 */ /* 0x000fca00088f1c11 */
[----:B------:R0:W3:Y:S01]  /*05a0*/  LDG.E.64 R16, desc[UR6][R18.64] ;  /* 0x0000000612107981 */ /* 0x0000e2000c1e1b00 */
[----:B------:R-:W-:Y:S01]  /*05b0*/  IMAD R22, R14, UR12, RZ ;  /* 0x0000000c0e167c24 */ /* 0x000fe2000f8e02ff */
[----:B------:R-:W-:Y:S01]  /*05c0*/  MOV R14, R6 ;  /* 0x00000006000e7202 */ /* 0x000fe20000000f00 */
[----:B------:R-:W-:Y:S02]  /*05d0*/  IMAD R12, R12, UR20, RZ ;  /* 0x000000140c0c7c24 */ /* 0x000fe4000f8e02ff */
[----:B--2---:R-:W-:Y:S02]  /*05e0*/  IMAD.IADD R9, R5, 0x1, R9 ;  /* 0x0000000105097824 */ /* 0x004fe400078e0209 */
[----:B------:R-:W-:-:S04]  /*05f0*/  IMAD.WIDE.U32 R20, R23, UR12, R14 ;  /* 0x0000000c17147c25 */ /* 0x000fc8000f8e000e */
[----:B------:R-:W-:-:S04]  /*0600*/  IMAD R23, R23, UR13, R22 ;  /* 0x0000000d17177c24 */ /* 0x000fc8000f8e0216 */
[----:B------:R-:W-:Y:S02]  /*0610*/  IMAD.IADD R21, R21, 0x1, R23 ;  /* 0x0000000115157824 */ /* 0x000fe400078e0217 */
[C---:B------:R-:W-:Y:S02]  /*0620*/  IMAD R23, R25.reuse, UR21, R12 ;  /* 0x0000001519177c24 */ /* 0x040fe4000f8e020c */
[----:B------:R-:W-:-:S04]  /*0630*/  IMAD.WIDE.U32 R20, R25, UR20, R20 ;  /* 0x0000001419147c25 */ /* 0x000fc8000f8e0014 */
[----:B------:R-:W-:Y:S01]  /*0640*/  IMAD.IADD R21, R21, 0x1, R23 ;  /* 0x0000000115157824 */ /* 0x000fe200078e0217 */
[----:B0-----:R-:W-:-:S04]  /*0650*/  LEA R18, P1, R20, UR22, 0x3 ;  /* 0x0000001614127c11 */ /* 0x001fc8000f8218ff */
[----:B------:R-:W-:Y:S02]  /*0660*/  LEA.HI.X R19, R20, UR23, R21, 0x3, P1 ;  /* 0x0000001714137c11 */ /* 0x000fe400088f1c15 */
[----:B------:R-:W-:-:S03]  /*0670*/  ISETP.GE.AND P1, PT, R9, R0, PT ;  /* 0x000000000900720c */ /* 0x000fc60003f26270 */
[----:B---3--:R0:W-:Y:S10]  /*0680*/  STG.E.64 desc[UR6][R18.64], R16 ;  /* 0x0000001012007986 */ /* 0x0081f4000c101b06 */
[----:B------:R-:W-:Y:S05]  /*0690*/  @!P1 BRA `(.L_x_358) ;  /* 0xfffffffc004c9947 */ /* 0x000fea000383ffff */
[----:B------:R-:W-:Y:S05]  /*06a0*/  EXIT ;  /* 0x000000000000794d */ /* 0x000fea0003800000 */
.L_x_357:
[----:B------:R-:W0:Y:S01]  /*06b0*/  LDC.64 R16, c[0x0][0x380] ;  /* 0x0000e000ff107b82 */ /* 0x000e220000000a00 */
[----:B------:R-:W1:Y:S01]  /*06c0*/  I2F.F64.U32 R28, R10 ;  /* 0x0000000a001c7312 */ /* 0x000e620000201800 */
[----:B------:R-:W-:Y:S01]  /*06d0*/  UMOV UR4, 0xf0000000 ;  /* 0xf000000000047882 */ /* 0x000fe20000000000 */
[----:B------:R-:W-:Y:S01]  /*06e0*/  UMOV UR5, 0x380fffff ;  /* 0x380fffff00057882 */ /* 0x000fe20000000000 */
[----:B------:R-:W-:Y:S04]  /*06f0*/  BSSY.RECONVERGENT B0, `(.L_x_359) ;  /* 0x00001cc000007945 */ /* 0x000fe80003800200 */
[----:B------:R-:W2:Y:S01]  /*0700*/  LDC.64 R14, c[0x0][0x388] ;  /* 0x0000e200ff0e7b82 */ /* 0x000ea20000000a00 */
[----:B------:R-:W3:Y:S01]  /*0710*/  I2F.F64 R12, R9 ;  /* 0x00000009000c7312 */ /* 0x000ee20000201c00 */
[----:B-1----:R-:W-:-:S02]  /*0720*/  DADD R28, R28, 0.5 ;  /* 0x3fe000001c1c7429 */ /* 0x002fc40000000000 */
[C---:B0-----:R-:W-:Y:S02]  /*0730*/  DADD R4, R16.reuse, R16 ;  /* 0x0000000010047229 */ /* 0x041fe40000000010 */
[----:B------:R-:W-:Y:S02]  /*0740*/  DSETP.GE.AND P0, PT, R16, 1, PT ;  /* 0x3ff000001000742a */ /* 0x000fe40003f06000 */
[----:B---3--:R-:W-:-:S06]  /*0750*/  DADD R12, R12, 0.5 ;  /* 0x3fe000000c0c7429 */ /* 0x008fcc0000000000 */
[----:B------:R-:W-:Y:S02]  /*0760*/  FSEL R4, R4, RZ, P0 ;  /* 0x000000ff04047208 */ /* 0x000fe40000000000 */
[----:B------:R-:W-:Y:S01]  /*0770*/  FSEL R5, R5, 2, P0 ;  /* 0x4000000005057808 */ /* 0x000fe20000000000 */
[----:B--2---:R-:W-:-:S03]  /*0780*/  DSETP.GE.AND P0, PT, R14, 1, PT ;  /* 0x3ff000000e00742a */ /* 0x004fc60003f06000 */
[----:B------:R-:W0:Y:S02]  /*0790*/  F2F.F32.F64 R2, R4 ;  /* 0x0000000400027310 */ /* 0x000e240000301000 */
[CCC-:B------:R-:W-:Y:S02]  /*07a0*/  DFMA R6, R28.reuse, R16.reuse, -R4.reuse ;  /* 0x000000101c06722b */ /* 0x1c0fe40000000804 */
[----:B------:R-:W-:Y:S02]  /*07b0*/  DFMA R16, R28, R16, R4 ;  /* 0x000000101c10722b */ /* 0x000fe40000000004 */
[----:B------:R-:W-:-:S04]  /*07c0*/  DSETP.GEU.AND P1, PT, |R4|, UR4, PT ;  /* 0x0000000404007e2a */ /* 0x000fc8000bf2e200 */
[----:B------:R-:W-:Y:S02]  /*07d0*/  DADD R18, R6, 0.5 ;  /* 0x3fe0000006127429 */ /* 0x000fe40000000000 */
[----:B------:R-:W-:Y:S02]  /*07e0*/  DADD R6, R14, R14 ;  /* 0x000000000e067229 */ /* 0x000fe4000000000e */
[----:B------:R-:W-:Y:S02]  /*07f0*/  DADD R20, R16, 0.5 ;  /* 0x3fe0000010147429 */ /* 0x000fe40000000000 */
[----:B------:R1:W2:Y:S04]  /*0800*/  F2I.F64.TRUNC R22, R18 ;  /* 0x0000001200167311 */ /* 0x0002a8000030d100 */
[----:B0-----:R-:W-:Y:S01]  /*0810*/  @!P1 FMUL R2, R2, 1.175494350822287508e-38 ;  /* 0x0080000002029820 */ /* 0x001fe20000400000 */
[----:B------:R-:W-:-:S02]  /*0820*/  ISETP.NE.AND P1, PT, R3, RZ, PT ;  /* 0x000000ff0300720c */ /* 0x000fc40003f25270 */
[----:B------:R-:W-:Y:S01]  /*0830*/  FSEL R6, R6, RZ, P0 ;  /* 0x000000ff06067208 */ /* 0x000fe20000000000 */
[----:B------:R-:W0:Y:S01]  /*0840*/  F2I.FTZ.CEIL.NTZ R8, R2 ;  /* 0x0000000200087305 */ /* 0x000e22000021b100 */
[----:B------:R-:W-:-:S06]  /*0850*/  FSEL R7, R7, 2, P0 ;  /* 0x4000000007077808 */ /* 0x000fcc0000000000 */
[----:B------:R-:W-:Y:S01]  /*0860*/  DSETP.GEU.AND P2, PT, |R6|, UR4, PT ;  /* 0x0000000406007e2a */ /* 0x000fe2000bf4e200 */
[----:B------:R2:W3:Y:S01]  /*0870*/  F2F.F32.F64 R11, R6 ;  /* 0x00000006000b7310 */ /* 0x0004e20000301000 */
[CCC-:B------:R-:W-:Y:S01]  /*0880*/  DFMA R16, R12.reuse, R14.reuse, -R6.reuse ;  /* 0x0000000e0c10722b */ /* 0x1c0fe20000000806 */
[----:B------:R-:W4:Y:S01]  /*0890*/  S2UR UR5, SR_CgaCtaId ;  /* 0x00000000000579c3 */ /* 0x000f220000008800 */
[----:B-1----:R-:W-:Y:S01]  /*08a0*/  DFMA R18, R12, R14, R6 ;  /* 0x0000000e0c12722b */ /* 0x002fe20000000006 */
[----:B------:R-:W-:Y:S01]  /*08b0*/  UMOV UR4, 0x400 ;  /* 0x0000040000047882 */ /* 0x000fe20000000000 */
[----:B0-----:R-:W-:-:S03]  /*08c0*/  IMAD.SHL.U32 R8, R8, 0x2, RZ ;  /* 0x0000000208087824 */ /* 0x001fc600078e00ff */
[----:B------:R-:W0:Y:S01]  /*08d0*/  F2I.F64.TRUNC R20, R20 ;  /* 0x0000001400147311 */ /* 0x000e22000030d100 */
[----:B------:R-:W-:Y:S01]  /*08e0*/  DADD R16, R16, 0.5 ;  /* 0x3fe0000010107429 */ /* 0x000fe20000000000 */
[----:B--2---:R-:W-:Y:S01]  /*08f0*/  VIMNMX R7, PT, PT, RZ, R22, !PT ;  /* 0x00000016ff077248 */ /* 0x004fe20007fe0100 */
[----:B------:R-:W-:Y:S01]  /*0900*/  DADD R18, R18, 0.5 ;  /* 0x3fe0000012127429 */ /* 0x000fe20000000000 */
[----:B------:R-:W-:Y:S02]  /*0910*/  IMAD R3, R8, R3, R3 ;  /* 0x0000000308037224 */ /* 0x000fe400078e0203 */
[----:B---3--:R-:W-:-:S03]  /*0920*/  @!P2 FMUL R11, R11, 1.175494350822287508e-38 ;  /* 0x008000000b0ba820 */ /* 0x008fc60000400000 */
[----:B------:R-:W1:Y:S01]  /*0930*/  F2I.F64.TRUNC R4, R18 ;  /* 0x0000001200047311 */ /* 0x000e62000030d100 */
[----:B0-----:R-:W-:-:S07]  /*0940*/  VIMNMX R6, PT, PT, R20, UR11, PT ;  /* 0x0000000b14067c48 */ /* 0x001fce000bfe0100 */
[----:B------:R-:W0:Y:S01]  /*0950*/  F2I.FTZ.CEIL.NTZ R36, R11 ;  /* 0x0000000b00247305 */ /* 0x000e22000021b100 */
[----:B----4-:R-:W-:Y:S01]  /*0960*/  ULEA UR4, UR5, UR4, 0x18 ;  /* 0x0000000405047291 */ /* 0x010fe2000f8ec0ff */
[----:B-1----:R-:W-:-:S06]  /*0970*/  VIMNMX R4, PT, PT, R4, UR10, PT ;  /* 0x0000000a04047c48 */ /* 0x002fcc000bfe0100 */
[----:B------:R-:W1:Y:S01]  /*0980*/  F2I.F64.TRUNC R16, R16 ;  /* 0x0000001000107311 */ /* 0x000e62000030d100 */
[----:B0-----:R-:W-:-:S04]  /*0990*/  IMAD.SHL.U32 R36, R36, 0x2, RZ ;  /* 0x0000000224247824 */ /* 0x001fc800078e00ff */
[C---:B------:R-:W-:Y:S02]  /*09a0*/  IMAD R34, R36.reuse, R0, R0 ;  /* 0x0000000024227224 */ /* 0x040fe400078e0200 */
[----:B------:R-:W-:Y:S01]  /*09b0*/  IMAD R0, R36, R35, R35 ;  /* 0x0000002324007224 */ /* 0x000fe200078e0223 */
[----:B-1----:R-:W-:Y:S01]  /*09c0*/  VIMNMX R5, PT, PT, RZ, R16, !PT ;  /* 0x00000010ff057248 */ /* 0x002fe20007fe0100 */
[----:B------:R-:W-:Y:S02]  /*09d0*/  IMAD.IADD R34, R34, 0x1, R3 ;  /* 0x0000000122227824 */ /* 0x000fe400078e0203 */
[----:B------:R-:W-:Y:S01]  /*09e0*/  IMAD.IADD R3, R6, 0x1, -R7 ;  /* 0x0000000106037824 */ /* 0x000fe200078e0a07 */
[----:B------:R-:W-:Y:S02]  /*09f0*/  IADD3 R2, PT, PT, -R5, R4, RZ ;  /* 0x0000000405027210 */ /* 0x000fe40007ffe1ff */
[----:B------:R-:W-:Y:S01]  /*0a00*/  LEA R0, R0, UR4, 0x3 ;  /* 0x0000000400007c11 */ /* 0x000fe2000f8e18ff */
[----:B------:R-:W-:Y:S06]  /*0a10*/  @P1 BRA `(.L_x_360) ;  /* 0x0000001800641947 */ /* 0x000fec0003800000 */
[----:B------:R-:W0:Y:S02]  /*0a20*/  LDC R11, c[0x0][0x38c] ;  /* 0x0000e300ff0b7b82 */ /* 0x000e240000000800 */
[----:B0-----:R-:W0:Y:S01]  /*0a30*/  MUFU.RCP64H R17, R11 ;  /* 0x0000000b00117308 */ /* 0x001e220000001800 */
[----:B------:R-:W-:-:S05]  /*0a40*/  VIADD R16, R11, 0x300402 ;  /* 0x003004020b107836 */ /* 0x000fca0000000000 */
[----:B------:R-:W-:Y:S01]  /*0a50*/  FSETP.GEU.AND P1, PT, |R16|, 5.8789094863358348022e-39, PT ;  /* 0x004004021000780b */ /* 0x000fe20003f2e200 */
[----:B0-----:R-:W-:-:S08]  /*0a60*/  DFMA R18, R16, -R14, 1 ;  /* 0x3ff000001012742b */ /* 0x001fd0000000080e */
[----:B------:R-:W-:Y:S02]  /*0a70*/  DFMA R20, R18, R18, R18 ;  /* 0x000000121214722b */ /* 0x000fe40000000012 */
[----:B------:R-:W0:Y:S06]  /*0a80*/  I2F.F64.U32 R18, R5 ;  /* 0x0000000500127312 */ /* 0x000e2c0000201800 */
[----:B------:R-:W-:-:S08]  /*0a90*/  DFMA R20, R16, R20, R16 ;  /* 0x000000141014722b */ /* 0x000fd00000000010 */
[-C--:B------:R-:W-:Y:S02]  /*0aa0*/  DFMA R22, R20, -R14.reuse, 1 ;  /* 0x3ff000001416742b */ /* 0x080fe4000000080e */
[----:B0-----:R-:W-:-:S06]  /*0ab0*/  DFMA R14, -R12, R14, R18 ;  /* 0x0000000e0c0e722b */ /* 0x001fcc0000000112 */
[----:B------:R-:W-:Y:S01]  /*0ac0*/  DFMA R20, R20, R22, R20 ;  /* 0x000000161414722b */ /* 0x000fe20000000014 */
[----:B------:R-:W-:Y:S10]  /*0ad0*/  @P1 BRA `(.L_x_361) ;  /* 0x0000000000241947 */ /* 0x000ff40003800000 */
[----:B------:R-:W0:Y:S01]  /*0ae0*/  LDCU.64 UR8, c[0x0][0x388] ;  /* 0x00007100ff0877ac */ /* 0x000e220008000a00 */
[----:B------:R-:W-:Y:S02]  /*0af0*/  LOP3.LUT R11, R11, 0x7fffffff, RZ, 0xc0, !PT ;  /* 0x7fffffff0b0b7812 */ /* 0x000fe400078ec0ff */
[----:B------:R-:W-:-:S03]  /*0b00*/  MOV R20, 0xb50 ;  /* 0x00000b5000147802 */ /* 0x000fc60000000f00 */
[----:B------:R-:W-:Y:S02]  /*0b10*/  VIADD R18, R11, 0xfff00000 ;  /* 0xfff000000b127836 */ /* 0x000fe40000000000 */
[----:B0-----:R-:W-:Y:S02]  /*0b20*/  IMAD.U32 R12, RZ, RZ, UR8 ;  /* 0x00000008ff0c7e24 */ /* 0x001fe4000f8e00ff */
[----:B------:R-:W-:-:S07]  /*0b30*/  IMAD.U32 R13, RZ, RZ, UR9 ;  /* 0x00000009ff0d7e24 */ /* 0x000fce000f8e00ff */
[----:B------:R-:W-:Y:S05]  /*0b40*/  CALL.REL.NOINC `($__internal_3_$__cuda_sm20_dblrcp_rn_slowpath_v3) ;  /* 0x00000044000c7944 */ /* 0x000fea0003c00000 */
[----:B------:R-:W-:Y:S02]  /*0b50*/  IMAD.MOV.U32 R20, RZ, RZ, R16 ;  /* 0x000000ffff147224 */ /* 0x000fe400078e0010 */
[----:B------:R-:W-:-:S07]  /*0b60*/  IMAD.MOV.U32 R21, RZ, RZ, R17 ;  /* 0x000000ffff157224 */ /* 0x000fce00078e0011 */
.L_x_361:
[----:B------:R-:W-:Y:S01]  /*0b70*/  ISETP.GE.AND P1, PT, R2, 0x1, PT ;  /* 0x000000010200780c */ /* 0x000fe20003f26270 */
[----:B------:R-:W-:Y:S01]  /*0b80*/  BSSY.RECONVERGENT B1, `(.L_x_362) ;  /* 0x00000a4000017945 */ /* 0x000fe20003800200 */
[----:B------:R-:W-:Y:S02]  /*0b90*/  FSEL R16, R20, RZ, P0 ;  /* 0x000000ff14107208 */ /* 0x000fe40000000000 */
[----:B------:R-:W-:Y:S02]  /*0ba0*/  CS2R R30, SRZ ;  /* 0x00000000001e7805 */ /* 0x000fe4000001ff00 */
[----:B------:R-:W-:-:S07]  /*0bb0*/  FSEL R17, R21, 1.875, P0 ;  /* 0x3ff0000015117808 */ /* 0x000fce0000000000 */
[----:B------:R-:W-:Y:S05]  /*0bc0*/  @!P1 BRA `(.L_x_363) ;  /* 0x00000008007c9947 */ /* 0x000fea0003800000 */
[----:B------:R-:W-:Y:S01]  /*0bd0*/  IMAD.IADD R11, R5, 0x1, -R4 ;  /* 0x00000001050b7824 */ /* 0x000fe200078e0a04 */
[----:B------:R-:W-:Y:S01]  /*0be0*/  BSSY.RECONVERGENT B2, `(.L_x_364) ;  /* 0x000007a000027945 */ /* 0x000fe20003800200 */
[----:B------:R-:W-:Y:S02]  /*0bf0*/  MOV R25, RZ ;  /* 0x000000ff00197202 */ /* 0x000fe40000000f00 */
[----:B------:R-:W-:Y:S02]  /*0c00*/  CS2R R30, SRZ ;  /* 0x00000000001e7805 */ /* 0x000fe4000001ff00 */
[----:B------:R-:W-:Y:S02]  /*0c10*/  ISETP.GT.U32.AND P0, PT, R11, -0x4, PT ;  /* 0xfffffffc0b00780c */ /* 0x000fe40003f04070 */
[----:B------:R-:W-:-:S11]  /*0c20*/  LOP3.LUT R11, R2, 0x3, RZ, 0xc0, !PT ;  /* 0x00000003020b7812 */ /* 0x000fd600078ec0ff */
[----:B------:R-:W-:Y:S05]  /*0c30*/  @P0 BRA `(.L_x_365) ;  /* 0x0000000400d00947 */ /* 0x000fea0003800000 */
[----:B------:R-:W-:Y:S01]  /*0c40*/  LOP3.LUT R25, R2, 0x7ffffffc, RZ, 0xc0, !PT ;  /* 0x7ffffffc02197812 */ /* 0x000fe200078ec0ff */
[----:B------:R-:W-:Y:S01]  /*0c50*/  IMAD.MOV.U32 R24, RZ, RZ, RZ ;  /* 0x000000ffff187224 */ /* 0x000fe200078e00ff */
[----:B------:R-:W-:-:S07]  /*0c60*/  CS2R R30, SRZ ;  /* 0x00000000001e7805 */ /* 0x000fce000001ff00 */
.L_x_377:
[----:B------:R-:W0:Y:S01]  /*0c70*/  I2F.F64.U32 R12, R24 ;  /* 0x00000018000c7312 */ /* 0x000e220000201800 */
[C---:B------:R-:W-:Y:S01]  /*0c80*/  VIADD R26, R24.reuse, 0x1 ;  /* 0x00000001181a7836 */ /* 0x040fe20000000000 */
[----:B------:R-:W-:Y:S01]  /*0c90*/  BSSY.RECONVERGENT B3, `(.L_x_366) ;  /* 0x000001c000037945 */ /* 0x000fe20003800200 */
[----:B------:R-:W-:Y:S01]  /*0ca0*/  IMAD R27, R24, 0x8, R0 ;  /* 0x00000008181b7824 */ /* 0x000fe200078e0200 */
[----:B0-----:R-:W-:-:S08]  /*0cb0*/  DADD R12, R14, R12 ;  /* 0x000000000e0c7229 */ /* 0x001fd0000000000c */
[----:B------:R-:W-:-:S08]  /*0cc0*/  DADD R12, R12, 0.5 ;  /* 0x3fe000000c0c7429 */ /* 0x000fd00000000000 */
[----:B------:R-:W-:Y:S02]  /*0cd0*/  DMUL R20, R16, R12 ;  /* 0x0000000c10147228 */ /* 0x000fe40000000000 */
[----:B------:R-:W0:Y:S06]  /*0ce0*/  I2F.F64.U32 R12, R26 ;  /* 0x0000001a000c7312 */ /* 0x000e2c0000201800 */
[----:B------:R-:W-:Y:S02]  /*0cf0*/  DADD R18, -RZ, -R20 ;  /* 0x00000000ff127229 */ /* 0x000fe40000000914 */
[----:B------:R-:W-:-:S02]  /*0d00*/  DSETP.GEU.AND P0, PT, R20, RZ, PT ;  /* 0x000000ff1400722a */ /* 0x000fc40003f0e000 */
[----:B0-----:R-:W-:-:S06]  /*0d10*/  DADD R12, R14, R12 ;  /* 0x000000000e0c7229 */ /* 0x001fcc000000000c */
[----:B------:R-:W-:Y:S02]  /*0d20*/  FSEL R18, R18, R20, !P0 ;  /* 0x0000001412127208 */ /* 0x000fe40004000000 */
[----:B------:R-:W-:Y:S01]  /*0d30*/  FSEL R19, R19, R21, !P0 ;  /* 0x0000001513137208 */ /* 0x000fe20004000000 */
[----:B------:R-:W-:-:S05]  /*0d40*/  DADD R20, R12, 0.5 ;  /* 0x3fe000000c147429 */ /* 0x000fca0000000000 */
[----:B------:R-:W-:-:S03]  /*0d50*/  DSETP.GEU.AND P0, PT, R18, 1, PT ;  /* 0x3ff000001200742a */ /* 0x000fc60003f0e000 */
[----:B------:R-:W-:-:S11]  /*0d60*/  DMUL R20, R16, R20 ;  /* 0x0000001410147228 */ /* 0x000fd60000000000 */
[----:B------:R-:W-:Y:S01]  /*0d70*/  @!P0 IMAD.MOV.U32 R12, RZ, RZ, 0x0 ;  /* 0x00000000ff0c8424 */ /* 0x000fe200078e00ff */
[----:B------:R-:W-:Y:S01]  /*0d80*/  DSETP.GEU.AND P1, PT, R20, RZ, PT ;  /* 0x000000ff1400722a */ /* 0x000fe20003f2e000 */
[----:B------:R-:W-:-:S06]  /*0d90*/  @!P0 IMAD.MOV.U32 R13, RZ, RZ, 0x3ff80000 ;  /* 0x3ff80000ff0d8424 */ /* 0x000fcc00078e00ff */
[----:B------:R-:W-:-:S08]  /*0da0*/  @!P0 DFMA R12, R18, R12, -2.5 ;  /* 0xc0040000120c842b */ /* 0x000fd0000000000c */
[----:B------:R-:W-:Y:S02]  /*0db0*/  @!P0 DMUL R22, R18, R12 ;  /* 0x0000000c12168228 */ /* 0x000fe40000000000 */
[----:B------:R-:W-:-:S06]  /*0dc0*/  DADD R12, -RZ, -R20 ;  /* 0x00000000ff0c7229 */ /* 0x000fcc0000000914 */
[----:B------:R-:W-:Y:S01]  /*0dd0*/  @!P0 DFMA R22, R18, R22, 1 ;  /* 0x3ff000001216842b */ /* 0x000fe20000000016 */
[----:B------:R-:W-:Y:S10]  /*0de0*/  @!P0 BRA `(.L_x_367) ;  /* 0x0000000000188947 */ /* 0x000ff40003800000 */
[----:B------:R-:W-:-:S14]  /*0df0*/  DSETP.GEU.AND P0, PT, R18, 2, PT ;  /* 0x400000001200742a */ /* 0x000fdc0003f0e000 */
[----:B------:R-:W-:-:S08]  /*0e00*/  @!P0 DADD R22, R18, -5 ;  /* 0xc014000012168429 */ /* 0x000fd00000000000 */
[----:B------:R-:W-:-:S08]  /*0e10*/  @!P0 DFMA R22, R18, R22, 8 ;  /* 0x402000001216842b */ /* 0x000fd00000000016 */
[----:B------:R-:W-:Y:S01]  /*0e20*/  @!P0 DFMA R18, R18, R22, -4 ;  /* 0xc01000001212842b */ /* 0x000fe20000000016 */
[----:B------:R-:W-:-:S07]  /*0e30*/  CS2R R22, SRZ ;  /* 0x0000000000167805 */ /* 0x000fce000001ff00 */
[----:B------:R-:W-:-:S11]  /*0e40*/  @!P0 DMUL R22, R18, -0.5 ;  /* 0xbfe0000012168828 */ /* 0x000fd60000000000 */
.L_x_367:
[----:B------:R-:W-:Y:S05]  /*0e50*/  BSYNC.RECONVERGENT B3 ;  /* 0x0000000000037941 */ /* 0x000fea0003800200 */
.L_x_366:
[----:B------:R-:W-:Y:S01]  /*0e60*/  FSEL R12, R12, R20, !P1 ;  /* 0x000000140c0c7208 */ /* 0x000fe20004800000 */
[----:B------:R0:W-:Y:S01]  /*0e70*/  STS.64 [R27], R22 ;  /* 0x000000161b007388 */ /* 0x0001e20000000a00 */
[----:B------:R-:W-:Y:S01]  /*0e80*/  FSEL R13, R13, R21, !P1 ;  /* 0x000000150d0d7208 */ /* 0x000fe20004800000 */
[----:B------:R-:W-:Y:S01]  /*0e90*/  BSSY.RECONVERGENT B3, `(.L_x_368) ;  /* 0x0000011000037945 */ /* 0x000fe20003800200 */
[----:B------:R-:W-:-:S04]  /*0ea0*/  DADD R30, R22, R30 ;  /* 0x00000000161e7229 */ /* 0x000fc8000000001e */
[----:B------:R-:W-:-:S14]  /*0eb0*/  DSETP.GEU.AND P0, PT, R12, 1, PT ;  /* 0x3ff000000c00742a */ /* 0x000fdc0003f0e000 */
[----:B0-----:R-:W-:Y:S05]  /*0ec0*/  @!P0 BRA `(.L_x_369) ;  /* 0x0000000000208947 */ /* 0x001fea0003800000 */
[----:B------:R-:W-:Y:S01]  /*0ed0*/  DSETP.GEU.AND P0, PT, R12, 2, PT ;  /* 0x400000000c00742a */ /* 0x000fe20003f0e000 */
[----:B------:R-:W-:-:S13]  /*0ee0*/  CS2R R20, SRZ ;  /* 0x0000000000147805 */ /* 0x000fda000001ff00 */
[----:B------:R-:W-:Y:S05]  /*0ef0*/  @P0 BRA `(.L_x_370) ;  /* 0x0000000000280947 */ /* 0x000fea0003800000 */
[----:B------:R-:W-:-:S08]  /*0f00*/  DADD R18, R12, -5 ;  /* 0xc01400000c127429 */ /* 0x000fd00000000000 */
[----:B------:R-:W-:-:S08]  /*0f10*/  DFMA R18, R12, R18, 8 ;  /* 0x402000000c12742b */ /* 0x000fd00000000012 */
[----:B------:R-:W-:-:S08]  /*0f20*/  DFMA R18, R12, R18, -4 ;  /* 0xc01000000c12742b */ /* 0x000fd00000000012 */
[----:B------:R-:W-:Y:S01]  /*0f30*/  DMUL R20, R18, -0.5 ;  /* 0xbfe0000012147828 */ /* 0x000fe20000000000 */
[----:B------:R-:W-:Y:S10]  /*0f40*/  BRA `(.L_x_370) ;  /* 0x0000000000147947 */ /* 0x000ff40003800000 */
.L_x_369:
[----:B------:R-:W-:Y:S02]  /*0f50*/  IMAD.MOV.U32 R18, RZ, RZ, 0x0 ;  /* 0x00000000ff127424 */ /* 0x000fe400078e00ff */
[----:B------:R-:W-:-:S06]  /*0f60*/  IMAD.MOV.U32 R19, RZ, RZ, 0x3ff80000 ;  /* 0x3ff80000ff137424 */ /* 0x000fcc00078e00ff */
[----:B------:R-:W-:-:S08]  /*0f70*/  DFMA R18, R12, R18, -2.5 ;  /* 0xc00400000c12742b */ /* 0x000fd00000000012 */
[----:B------:R-:W-:-:S08]  /*0f80*/  DMUL R20, R12, R18 ;  /* 0x000000120c147228 */ /* 0x000fd00000000000 */
[----:B------:R-:W-:-:S11]  /*0f90*/  DFMA R20, R12, R20, 1 ;  /* 0x3ff000000c14742b */ /* 0x000fd60000000014 */
.L_x_370:
[----:B------:R-:W-:Y:S05]  /*0fa0*/  BSYNC.RECONVERGENT B3 ;  /* 0x0000000000037941 */ /* 0x000fea0003800200 */
.L_x_368:
[----:B------:R-:W-:Y:S01]  /*0fb0*/  IADD3 R22, PT, PT, R24, 0x2, RZ ;  /* 0x0000000218167810 */ /* 0x000fe20007ffe0ff */
[----:B------:R0:W-:Y:S01]  /*0fc0*/  STS.64 [R27+0x8], R20 ;  /* 0x000008141b007388 */ /* 0x0001e20000000a00 */
[----:B------:R-:W-:Y:S02]  /*0fd0*/  BSSY.RECONVERGENT B3, `(.L_x_371) ;  /* 0x0000019000037945 */ /* 0x000fe40003800200 */
[----:B------:R-:W1:Y:S02]  /*0fe0*/  I2F.F64.U32 R18, R22 ;  /* 0x0000001600127312 */ /* 0x000e640000201800 */
[----:B-1----:R-:W-:-:S08]  /*0ff0*/  DADD R18, R14, R18 ;  /* 0x000000000e127229 */ /* 0x002fd00000000012 */
[----:B------:R-:W-:-:S08]  /*1000*/  DADD R18, R18, 0.5 ;  /* 0x3fe0000012127429 */ /* 0x000fd00000000000 */
[----:B------:R-:W-:-:S08]  /*1010*/  DMUL R18, R16, R18 ;  /* 0x0000001210127228 */ /* 0x000fd00000000000 */
[----:B------:R-:W-:Y:S02]  /*1020*/  DADD R12, -RZ, -R18 ;  /* 0x00000000ff0c7229 */ /* 0x000fe40000000912 */
[----:B------:R-:W-:-:S08]  /*1030*/  DSETP.GEU.AND P0, PT, R18, RZ, PT ;  /* 0x000000ff1200722a */ /* 0x000fd00003f0e000 */
[----:B------:R-:W-:Y:S02]  /*1040*/  FSEL R18, R12, R18, !P0 ;  /* 0x000000120c127208 */ /* 0x000fe40004000000 */
[----:B------:R-:W-:Y:S01]  /*1050*/  FSEL R19, R13, R19, !P0 ;  /* 0x000000130d137208 */ /* 0x000fe20004000000 */
[----:B------:R-:W-:-:S05]  /*1060*/  DADD R12, R30, R20 ;  /* 0x000000001e0c7229 */ /* 0x000fca0000000014 */
        /* <DEDUP_REMOVED lines=10> */
.L_x_372:
[----:B------:R-:W-:Y:S02]  /*1110*/  IMAD.MOV.U32 R20, RZ, RZ, 0x0 ;  /* 0x00000000ff147424 */ /* 0x000fe400078e00ff */
[----:B------:R-:W-:-:S06]  /*1120*/  IMAD.MOV.U32 R21, RZ, RZ, 0x3ff80000 ;  /* 0x3ff80000ff157424 */ /* 0x000fcc00078e00ff */
[----:B------:R-:W-:-:S08]  /*1130*/  DFMA R20, R18, R20, -2.5 ;  /* 0xc00400001214742b */ /* 0x000fd00000000014 */
[----:B------:R-:W-:-:S08]  /*1140*/  DMUL R22, R18, R20 ;  /* 0x0000001412167228 */ /* 0x000fd00000000000 */
[----:B------:R-:W-:-:S11]  /*1150*/  DFMA R22, R18, R22, 1 ;  /* 0x3ff000001216742b */ /* 0x000fd60000000016 */
.L_x_373:
[----:B------:R-:W-:Y:S05]  /*1160*/  BSYNC.RECONVERGENT B3 ;  /* 0x0000000000037941 */ /* 0x000fea0003800200 */
.L_x_371:
[----:B------:R-:W-:Y:S01]  /*1170*/  VIADD R26, R24, 0x3 ;  /* 0x00000003181a7836 */ /* 0x000fe20000000000 */
[----:B------:R0:W-:Y:S01]  /*1180*/  STS.64 [R27+0x10], R22 ;  /* 0x000010161b007388 */ /* 0x0001e20000000a00 */
[----:B------:R-:W-:Y:S01]  /*1190*/  BSSY.RECONVERGENT B3, `(.L_x_374) ;  /* 0x0000019000037945 */ /* 0x000fe20003800200 */
[----:B------:R-:W-:Y:S01]  /*11a0*/  DADD R30, R12, R22 ;  /* 0x000000000c1e7229 */ /* 0x000fe20000000016 */
[----:B------:R-:W1:Y:S02]  /*11b0*/  I2F.F64.U32 R20, R26 ;  /* 0x0000001a00147312 */ /* 0x000e640000201800 */
[----:B-1----:R-:W-:-:S08]  /*11c0*/  DADD R20, R14, R20 ;  /* 0x000000000e147229 */ /* 0x002fd00000000014 */
[----:B------:R-:W-:-:S08]  /*11d0*/  DADD R20, R20, 0.5 ;  /* 0x3fe0000014147429 */ /* 0x000fd00000000000 */
[----:B------:R-:W-:-:S08]  /*11e0*/  DMUL R20, R16, R20 ;  /* 0x0000001410147228 */ /* 0x000fd00000000000 */
[----:B------:R-:W-:Y:S02]  /*11f0*/  DADD R18, -RZ, -R20 ;  /* 0x00000000ff127229 */ /* 0x000fe40000000914 */
[----:B------:R-:W-:-:S08]  /*1200*/  DSETP.GEU.AND P0, PT, R20, RZ, PT ;  /* 0x000000ff1400722a */ /* 0x000fd00003f0e000 */
[----:B------:R-:W-:Y:S02]  /*1210*/  FSEL R18, R18, R20, !P0 ;  /* 0x0000001412127208 */ /* 0x000fe40004000000 */
[----:B------:R-:W-:-:S06]  /*1220*/  FSEL R19, R19, R21, !P0 ;  /* 0x0000001513137208 */ /* 0x000fcc0004000000 */
        /* <DEDUP_REMOVED lines=10> */
.L_x_375:
[----:B------:R-:W-:Y:S02]  /*12d0*/  IMAD.MOV.U32 R12, RZ, RZ, 0x0 ;  /* 0x00000000ff0c7424 */ /* 0x000fe400078e00ff */
[----:B------:R-:W-:-:S06]  /*12e0*/  IMAD.MOV.U32 R13, RZ, RZ, 0x3ff80000 ;  /* 0x3ff80000ff0d7424 */ /* 0x000fcc00078e00ff */
[----:B------:R-:W-:-:S08]  /*12f0*/  DFMA R12, R18, R12, -2.5 ;  /* 0xc0040000120c742b */ /* 0x000fd0000000000c */
[----:B------:R-:W-:-:S08]  /*1300*/  DMUL R12, R18, R12 ;  /* 0x0000000c120c7228 */ /* 0x000fd00000000000 */
[----:B------:R-:W-:-:S11]  /*1310*/  DFMA R12, R18, R12, 1 ;  /* 0x3ff00000120c742b */ /* 0x000fd6000000000c */
.L_x_376:
[----:B------:R-:W-:Y:S05]  /*1320*/  BSYNC.RECONVERGENT B3 ;  /* 0x0000000000037941 */ /* 0x000fea0003800200 */
.L_x_374:
[----:B------:R0:W-:Y:S01]  /*1330*/  STS.64 [R27+0x18], R12 ;  /* 0x0000180c1b007388 */ /* 0x0001e20000000a00 */
[----:B------:R-:W-:Y:S01]  /*1340*/  VIADD R24, R24, 0x4 ;  /* 0x0000000418187836 */ /* 0x000fe20000000000 */
[----:B------:R-:W-:-:S04]  /*1350*/  DADD R30, R30, R12 ;  /* 0x000000001e1e7229 */ /* 0x000fc8000000000c */
[----:B------:R-:W-:-:S13]  /*1360*/  ISETP.NE.AND P0, PT, R24, R25, PT ;  /* 0x000000191800720c */ /* 0x000fda0003f05270 */
[----:B0-----:R-:W-:Y:S05]  /*1370*/  @P0 BRA `(.L_x_377) ;  /* 0xfffffff8003c0947 */ /* 0x001fea000383ffff */
.L_x_365:
[----:B------:R-:W-:Y:S05]  /*1380*/  BSYNC.RECONVERGENT B2 ;  /* 0x0000000000027941 */ /* 0x000fea0003800200 */
.L_x_364:
[----:B------:R-:W-:-:S13]  /*1390*/  ISETP.NE.AND P0, PT, R11, RZ, PT ;  /* 0x000000ff0b00720c */ /* 0x000fda0003f05270 */
[----:B------:R-:W-:Y:S05]  /*13a0*/  @!P0 BRA `(.L_x_363) ;  /* 0x0000000000848947 */ /* 0x000fea0003800000 */
[----:B------:R-:W-:-:S07]  /*13b0*/  IMAD.MOV.U32 R18, RZ, RZ, RZ ;  /* 0x000000ffff127224 */ /* 0x000fce00078e00ff */
.L_x_381:
[----:B------:R-:W0:Y:S01]  /*13c0*/  I2F.F64.U32 R12, R25 ;  /* 0x00000019000c7312 */ /* 0x000e220000201800 */
[----:B------:R-:W-:Y:S01]  /*13d0*/  BSSY.RECONVERGENT B2, `(.L_x_378) ;  /* 0x0000017000027945 */ /* 0x000fe20003800200 */
[----:B0-----:R-:W-:-:S08]  /*13e0*/  DADD R12, R14, R12 ;  /* 0x000000000e0c7229 */ /* 0x001fd0000000000c */
[----:B------:R-:W-:-:S08]  /*13f0*/  DADD R12, R12, 0.5 ;  /* 0x3fe000000c0c7429 */ /* 0x000fd00000000000 */
[----:B------:R-:W-:-:S08]  /*1400*/  DMUL R12, R16, R12 ;  /* 0x0000000c100c7228 */ /* 0x000fd00000000000 */
[----:B------:R-:W-:Y:S02]  /*1410*/  DADD R20, -RZ, -R12 ;  /* 0x00000000ff147229 */ /* 0x000fe4000000090c */
[----:B------:R-:W-:-:S08]  /*1420*/  DSETP.GEU.AND P0, PT, R12, RZ, PT ;  /* 0x000000ff0c00722a */ /* 0x000fd00003f0e000 */
[----:B------:R-:W-:Y:S02]  /*1430*/  FSEL R12, R20, R12, !P0 ;  /* 0x0000000c140c7208 */ /* 0x000fe40004000000 */
[----:B------:R-:W-:-:S06]  /*1440*/  FSEL R13, R21, R13, !P0 ;  /* 0x0000000d150d7208 */ /* 0x000fcc0004000000 */
[----:B------:R-:W-:-:S14]  /*1450*/  DSETP.GEU.AND P0, PT, R12, 1, PT ;  /* 0x3ff000000c00742a */ /* 0x000fdc0003f0e000 */
[----:B------:R-:W-:Y:S05]  /*1460*/  @!P0 BRA `(.L_x_379) ;  /* 0x0000000000208947 */ /* 0x000fea0003800000 */
        /* <DEDUP_REMOVED lines=8> */
.L_x_379:
[----:B------:R-:W-:Y:S01]  /*14f0*/  MOV R20, 0x0 ;  /* 0x0000000000147802 */ /* 0x000fe20000000f00 */
[----:B------:R-:W-:-:S06]  /*1500*/  IMAD.MOV.U32 R21, RZ, RZ, 0x3ff80000 ;  /* 0x3ff80000ff157424 */ /* 0x000fcc00078e00ff */
[----:B------:R-:W-:-:S08]  /*1510*/  DFMA R20, R12, R20, -2.5 ;  /* 0xc00400000c14742b */ /* 0x000fd00000000014 */
[----:B------:R-:W-:-:S08]  /*1520*/  DMUL R20, R12, R20 ;  /* 0x000000140c147228 */ /* 0x000fd00000000000 */
[----:B------:R-:W-:-:S11]  /*1530*/  DFMA R20, R12, R20, 1 ;  /* 0x3ff000000c14742b */ /* 0x000fd60000000014 */
.L_x_380:
[----:B------:R-:W-:Y:S05]  /*1540*/  BSYNC.RECONVERGENT B2 ;  /* 0x0000000000027941 */ /* 0x000fea0003800200 */
.L_x_378:
[C---:B------:R-:W-:Y:S01]  /*1550*/  IMAD R13, R25.reuse, 0x8, R0 ;  /* 0x00000008190d7824 */ /* 0x040fe200078e0200 */
[----:B------:R-:W-:Y:S01]  /*1560*/  DADD R30, R20, R30 ;  /* 0x00000000141e7229 */ /* 0x000fe2000000001e */
[----:B------:R-:W-:Y:S02]  /*1570*/  VIADD R18, R18, 0x1 ;  /* 0x0000000112127836 */ /* 0x000fe40000000000 */
[----:B------:R-:W-:Y:S01]  /*1580*/  VIADD R25, R25, 0x1 ;  /* 0x0000000119197836 */ /* 0x000fe20000000000 */
[----:B------:R0:W-:Y:S02]  /*1590*/  STS.64 [R13], R20 ;  /* 0x000000140d007388 */ /* 0x0001e40000000a00 */
[----:B------:R-:W-:-:S13]  /*15a0*/  ISETP.NE.AND P0, PT, R18, R11, PT ;  /* 0x0000000b1200720c */ /* 0x000fda0003f05270 */
[----:B0-----:R-:W-:Y:S05]  /*15b0*/  @P0 BRA `(.L_x_381) ;  /* 0xfffffffc00800947 */ /* 0x001fea000383ffff */
.L_x_363:
[----:B------:R-:W-:Y:S05]  /*15c0*/  BSYNC.RECONVERGENT B1 ;  /* 0x0000000000017941 */ /* 0x000fea0003800200 */
.L_x_362:
        /* <DEDUP_REMOVED lines=8> */
[----:B------:R-:W-:-:S13]  /*1650*/  ISETP.GT.U32.AND P0, PT, R11, -0x4, PT ;  /* 0xfffffffc0b00780c */ /* 0x000fda0003f04070 */
[----:B------:R-:W-:Y:S05]  /*1660*/  @P0 BRA `(.L_x_385) ;  /* 0x0000000400a80947 */ /* 0x000fea0003800000 */
[----:B------:R-:W-:Y:S02]  /*1670*/  LOP3.LUT R33, R2, 0x7ffffffc, RZ, 0xc0, !PT ;  /* 0x7ffffffc02217812 */ /* 0x000fe400078ec0ff */
[----:B------:R-:W-:-:S07]  /*1680*/  MOV R37, RZ ;  /* 0x000000ff00257202 */ /* 0x000fce0000000f00 */
.L_x_396:
[----:B------:R-:W-:Y:S01]  /*1690*/  DSETP.NEU.AND P0, PT, R30, RZ, PT ;  /* 0x000000ff1e00722a */ /* 0x000fe20003f0d000 */
[----:B------:R-:W-:-:S13]  /*16a0*/  BSSY.RECONVERGENT B4, `(.L_x_386) ;  /* 0x0000063000047945 */ /* 0x000fda0003800200 */
[----:B0-----:R-:W-:Y:S05]  /*16b0*/  @!P0 BRA `(.L_x_387) ;  /* 0x0000000400848947 */ /* 0x001fea0003800000 */
[----:B------:R-:W0:Y:S01]  /*16c0*/  MUFU.RCP64H R13, R31 ;  /* 0x0000001f000d7308 */ /* 0x000e220000001800 */
[----:B------:R-:W-:Y:S01]  /*16d0*/  IMAD.MOV.U32 R12, RZ, RZ, 0x1 ;  /* 0x00000001ff0c7424 */ /* 0x000fe200078e00ff */
[----:B------:R-:W-:Y:S01]  /*16e0*/  BSSY.RECONVERGENT B5, `(.L_x_388) ;  /* 0x0000013000057945 */ /* 0x000fe20003800200 */
[----:B------:R-:W-:-:S05]  /*16f0*/  IMAD R38, R37, 0x8, R0 ;  /* 0x0000000825267824 */ /* 0x000fca00078e0200 */
[----:B------:R-:W1:Y:S01]  /*1700*/  LDS.64 R18, [R38] ;  /* 0x0000000026127984 */ /* 0x000e620000000a00 */
[----:B0-----:R-:W-:-:S08]  /*1710*/  DFMA R14, R12, -R30, 1 ;  /* 0x3ff000000c0e742b */ /* 0x001fd0000000081e */
[----:B------:R-:W-:-:S08]  /*1720*/  DFMA R14, R14, R14, R14 ;  /* 0x0000000e0e0e722b */ /* 0x000fd0000000000e */
[----:B------:R-:W-:-:S08]  /*1730*/  DFMA R14, R12, R14, R12 ;  /* 0x0000000e0c0e722b */ /* 0x000fd0000000000c */
[----:B------:R-:W-:Y:S01]  /*1740*/  DFMA R16, R14, -R30, 1 ;  /* 0x3ff000000e10742b */ /* 0x000fe2000000081e */
[----:B-1----:R-:W-:-:S07]  /*1750*/  FSETP.GEU.AND P1, PT, |R19|, 6.5827683646048100446e-37, PT ;  /* 0x036000001300780b */ /* 0x002fce0003f2e200 */
[----:B------:R-:W-:-:S08]  /*1760*/  DFMA R16, R14, R16, R14 ;  /* 0x000000100e10722b */ /* 0x000fd0000000000e */
[----:B------:R-:W-:-:S08]  /*1770*/  DMUL R14, R18, R16 ;  /* 0x00000010120e7228 */ /* 0x000fd00000000000 */
[----:B------:R-:W-:-:S08]  /*1780*/  DFMA R12, R14, -R30, R18 ;  /* 0x8000001e0e0c722b */ /* 0x000fd00000000012 */
[----:B------:R-:W-:-:S10]  /*1790*/  DFMA R14, R16, R12, R14 ;  /* 0x0000000c100e722b */ /* 0x000fd4000000000e */
[----:B------:R-:W-:-:S05]  /*17a0*/  FFMA R11, RZ, R31, R15 ;  /* 0x0000001fff0b7223 */ /* 0x000fca000000000f */
[----:B------:R-:W-:-:S13]  /*17b0*/  FSETP.GT.AND P0, PT, |R11|, 1.469367938527859385e-39, PT ;  /* 0x001000000b00780b */ /* 0x000fda0003f04200 */
[----:B------:R-:W-:Y:S05]  /*17c0*/  @P0 BRA P1, `(.L_x_389) ;  /* 0x0000000000100947 */ /* 0x000fea0000800000 */
[----:B------:R-:W-:Y:S01]  /*17d0*/  IMAD.MOV.U32 R16, RZ, RZ, R30 ;  /* 0x000000ffff107224 */ /* 0x000fe200078e001e */
[----:B------:R-:W-:Y:S01]  /*17e0*/  MOV R12, 0x1810 ;  /* 0x00001810000c7802 */ /* 0x000fe20000000f00 */
[----:B------:R-:W-:-:S07]  /*17f0*/  IMAD.MOV.U32 R17, RZ, RZ, R31 ;  /* 0x000000ffff117224 */ /* 0x000fce00078e001f */
[----:B------:R-:W-:Y:S05]  /*1800*/  CALL.REL.NOINC `($__internal_4_$__cuda_sm20_div_rn_f64_full) ;  /* 0x0000003800787944 */ /* 0x000fea0003c00000 */
.L_x_389:
[----:B------:R-:W-:Y:S05]  /*1810*/  BSYNC.RECONVERGENT B5 ;  /* 0x0000000000057941 */ /* 0x000fea0003800200 */
.L_x_388:
[----:B------:R-:W0:Y:S01]  /*1820*/  MUFU.RCP64H R13, R31 ;  /* 0x0000001f000d7308 */ /* 0x000e220000001800 */
[----:B------:R-:W-:Y:S01]  /*1830*/  IMAD.MOV.U32 R12, RZ, RZ, 0x1 ;  /* 0x00000001ff0c7424 */ /* 0x000fe200078e00ff */
[----:B------:R-:W1:Y:S01]  /*1840*/  LDS.64 R18, [R38+0x8] ;  /* 0x0000080026127984 */ /* 0x000e620000000a00 */
[----:B------:R-:W-:Y:S03]  /*1850*/  BSSY.RECONVERGENT B5, `(.L_x_390) ;  /* 0x0000014000057945 */ /* 0x000fe60003800200 */
[----:B------:R2:W-:Y:S01]  /*1860*/  STS.64 [R38], R14 ;  /* 0x0000000e26007388 */ /* 0x0005e20000000a00 */
        /* <DEDUP_REMOVED lines=11> */
[----:B--2---:R-:W-:Y:S05]  /*1920*/  @P0 BRA P1, `(.L_x_391) ;  /* 0x0000000000180947 */ /* 0x004fea0000800000 */
[----:B------:R-:W-:Y:S01]  /*1930*/  IMAD.MOV.U32 R16, RZ, RZ, R30 ;  /* 0x000000ffff107224 */ /* 0x000fe200078e001e */
[----:B------:R-:W-:Y:S01]  /*1940*/  MOV R12, 0x1970 ;  /* 0x00001970000c7802 */ /* 0x000fe20000000f00 */
[----:B------:R-:W-:-:S07]  /*1950*/  IMAD.MOV.U32 R17, RZ, RZ, R31 ;  /* 0x000000ffff117224 */ /* 0x000fce00078e001f */
[----:B------:R-:W-:Y:S05]  /*1960*/  CALL.REL.NOINC `($__internal_4_$__cuda_sm20_div_rn_f64_full) ;  /* 0x0000003800207944 */ /* 0x000fea0003c00000 */
[----:B------:R-:W-:Y:S01]  /*1970*/  MOV R12, R14 ;  /* 0x0000000e000c7202 */ /* 0x000fe20000000f00 */
[----:B------:R-:W-:-:S07]  /*1980*/  IMAD.MOV.U32 R13, RZ, RZ, R15 ;  /* 0x000000ffff0d7224 */ /* 0x000fce00078e000f */
.L_x_391:
[----:B------:R-:W-:Y:S05]  /*1990*/  BSYNC.RECONVERGENT B5 ;  /* 0x0000000000057941 */ /* 0x000fea0003800200 */
.L_x_390:
[----:B------:R-:W0:Y:S01]  /*19a0*/  MUFU.RCP64H R19, R31 ;  /* 0x0000001f00137308 */ /* 0x000e220000001800 */
[----:B------:R-:W-:Y:S01]  /*19b0*/  IMAD.MOV.U32 R18, RZ, RZ, 0x1 ;  /* 0x00000001ff127424 */ /* 0x000fe200078e00ff */
[----:B------:R-:W1:Y:S01]  /*19c0*/  LDS.64 R14, [R38+0x10] ;  /* 0x00001000260e7984 */ /* 0x000e620000000a00 */
[----:B------:R-:W-:Y:S03]  /*19d0*/  BSSY.RECONVERGENT B5, `(.L_x_392) ;  /* 0x0000016000057945 */ /* 0x000fe60003800200 */
[----:B------:R2:W-:Y:S01]  /*19e0*/  STS.64 [R38+0x8], R12 ;  /* 0x0000080c26007388 */ /* 0x0005e20000000a00 */
        /* <DEDUP_REMOVED lines=14> */
[----:B------:R-:W-:Y:S02]  /*1ad0*/  IMAD.MOV.U32 R19, RZ, RZ, R15 ;  /* 0x000000ffff137224 */ /* 0x000fe400078e000f */
[----:B------:R-:W-:Y:S02]  /*1ae0*/  IMAD.MOV.U32 R16, RZ, RZ, R30 ;  /* 0x000000ffff107224 */ /* 0x000fe400078e001e */
[----:B------:R-:W-:-:S07]  /*1af0*/  IMAD.MOV.U32 R17, RZ, RZ, R31 ;  /* 0x000000ffff117224 */ /* 0x000fce00078e001f */
[----:B------:R-:W-:Y:S05]  /*1b00*/  CALL.REL.NOINC `($__internal_4_$__cuda_sm20_div_rn_f64_full) ;  /* 0x0000003400b87944 */ /* 0x000fea0003c00000 */
[----:B------:R-:W-:Y:S01]  /*1b10*/  IMAD.MOV.U32 R20, RZ, RZ, R14 ;  /* 0x000000ffff147224 */ /* 0x000fe200078e000e */
[----:B------:R-:W-:-:S07]  /*1b20*/  MOV R21, R15 ;  /* 0x0000000f00157202 */ /* 0x000fce0000000f00 */
.L_x_393:
[----:B------:R-:W-:Y:S05]  /*1b30*/  BSYNC.RECONVERGENT B5 ;  /* 0x0000000000057941 */ /* 0x000fea0003800200 */
.L_x_392:
        /* <DEDUP_REMOVED lines=23> */
.L_x_395:
[----:B------:R-:W-:Y:S05]  /*1cb0*/  BSYNC.RECONVERGENT B5 ;  /* 0x0000000000057941 */ /* 0x000fea0003800200 */
.L_x_394:
[----:B------:R0:W-:Y:S02]  /*1cc0*/  STS.64 [R38+0x18], R14 ;  /* 0x0000180e26007388 */ /* 0x0001e40000000a00 */
.L_x_387:
[----:B------:R-:W-:Y:S05]  /*1cd0*/  BSYNC.RECONVERGENT B4 ;  /* 0x0000000000047941 */ /* 0x000fea0003800200 */
.L_x_386:
[----:B------:R-:W-:-:S05]  /*1ce0*/  VIADD R37, R37, 0x4 ;  /* 0x0000000425257836 */ /* 0x000fca0000000000 */
[----:B------:R-:W-:-:S13]  /*1cf0*/  ISETP.NE.AND P0, PT, R37, R33, PT ;  /* 0x000000212500720c */ /* 0x000fda0003f05270 */
[----:B------:R-:W-:Y:S05]  /*1d00*/  @P0 BRA `(.L_x_396) ;  /* 0xfffffff800600947 */ /* 0x000fea000383ffff */
.L_x_385:
[----:B------:R-:W-:Y:S05]  /*1d10*/  BSYNC.RECONVERGENT B3 ;  /* 0x0000000000037941 */ /* 0x000fea0003800200 */
.L_x_384:
[----:B------:R-:W-:-:S13]  /*1d20*/  ISETP.NE.AND P0, PT, R32, RZ, PT ;  /* 0x000000ff2000720c */ /* 0x000fda0003f05270 */
[----:B------:R-:W-:Y:S05]  /*1d30*/  @!P0 BRA `(.L_x_383) ;  /* 0x0000000000888947 */ /* 0x000fea0003800000 */
[----:B------:R-:W-:-:S07]  /*1d40*/  IMAD.MOV.U32 R37, RZ, RZ, RZ ;  /* 0x000000ffff257224 */ /* 0x000fce00078e00ff */
.L_x_401:
[----:B------:R-:W-:Y:S01]  /*1d50*/  DSETP.NEU.AND P0, PT, R30, RZ, PT ;  /* 0x000000ff1e00722a */ /* 0x000fe20003f0d000 */
[----:B------:R-:W-:Y:S01]  /*1d60*/  IADD3 R37, PT, PT, R37, 0x1, RZ ;  /* 0x0000000125257810 */ /* 0x000fe20007ffe0ff */
[----:B------:R-:W-:Y:S03]  /*1d70*/  BSSY.RECONVERGENT B3, `(.L_x_397) ;  /* 0x000001c000037945 */ /* 0x000fe60003800200 */
[----:B------:R-:W-:-:S09]  /*1d80*/  ISETP.NE.AND P1, PT, R37, R32, PT ;  /* 0x000000202500720c */ /* 0x000fd20003f25270 */
[----:B-1----:R-:W-:Y:S05]  /*1d90*/  @!P0 BRA `(.L_x_398) ;  /* 0x0000000000648947 */ /* 0x002fea0003800000 */
[----:B------:R-:W1:Y:S01]  /*1da0*/  MUFU.RCP64H R13, R31 ;  /* 0x0000001f000d7308 */ /* 0x000e620000001800 */
[----:B------:R-:W-:Y:S01]  /*1db0*/  IMAD.MOV.U32 R12, RZ, RZ, 0x1 ;  /* 0x00000001ff0c7424 */ /* 0x000fe200078e00ff */
[----:B------:R-:W-:Y:S01]  /*1dc0*/  BSSY.RECONVERGENT B4, `(.L_x_399) ;  /* 0x0000015000047945 */ /* 0x000fe20003800200 */
[----:B0-----:R-:W-:-:S05]  /*1dd0*/  IMAD R38, R33, 0x8, R0 ;  /* 0x0000000821267824 */ /* 0x001fca00078e0200 */
[----:B------:R-:W0:Y:S01]  /*1de0*/  LDS.64 R18, [R38] ;  /* 0x0000000026127984 */ /* 0x000e220000000a00 */
[----:B-1----:R-:W-:-:S08]  /*1df0*/  DFMA R14, R12, -R30, 1 ;  /* 0x3ff000000c0e742b */ /* 0x002fd0000000081e */
[----:B------:R-:W-:-:S08]  /*1e00*/  DFMA R14, R14, R14, R14 ;  /* 0x0000000e0e0e722b */ /* 0x000fd0000000000e */
[----:B------:R-:W-:-:S08]  /*1e10*/  DFMA R12, R12, R14, R12 ;  /* 0x0000000e0c0c722b */ /* 0x000fd0000000000c */
[----:B------:R-:W-:Y:S01]  /*1e20*/  DFMA R14, R12, -R30, 1 ;  /* 0x3ff000000c0e742b */ /* 0x000fe2000000081e */
[----:B0-----:R-:W-:-:S07]  /*1e30*/  FSETP.GEU.AND P2, PT, |R19|, 6.5827683646048100446e-37, PT ;  /* 0x036000001300780b */ /* 0x001fce0003f4e200 */
        /* <DEDUP_REMOVED lines=11> */
[----:B------:R-:W-:Y:S02]  /*1ef0*/  IMAD.MOV.U32 R12, RZ, RZ, R14 ;  /* 0x000000ffff0c7224 */ /* 0x000fe400078e000e */
[----:B------:R-:W-:-:S07]  /*1f00*/  IMAD.MOV.U32 R13, RZ, RZ, R15 ;  /* 0x000000ffff0d7224 */ /* 0x000fce00078e000f */
.L_x_400:
[----:B------:R-:W-:Y:S05]  /*1f10*/  BSYNC.RECONVERGENT B4 ;  /* 0x0000000000047941 */ /* 0x000fea0003800200 */
.L_x_399:
[----:B------:R1:W-:Y:S02]  /*1f20*/  STS.64 [R38], R12 ;  /* 0x0000000c26007388 */ /* 0x0003e40000000a00 */
.L_x_398:
[----:B------:R-:W-:Y:S05]  /*1f30*/  BSYNC.RECONVERGENT B3 ;  /* 0x0000000000037941 */ /* 0x000fea0003800200 */
.L_x_397:
[----:B------:R-:W-:Y:S01]  /*1f40*/  VIADD R33, R33, 0x1 ;  /* 0x0000000121217836 */ /* 0x000fe20000000000 */
[----:B------:R-:W-:Y:S06]  /*1f50*/  @P1 BRA `(.L_x_401) ;  /* 0xfffffffc007c1947 */ /* 0x000fec000383ffff */
.L_x_383:
[----:B------:R-:W-:Y:S05]  /*1f60*/  BSYNC.RECONVERGENT B2 ;  /* 0x0000000000027941 */ /* 0x000fea0003800200 */
.L_x_382:
[----:B------:R-:W-:-:S13]  /*1f70*/  ISETP.GE.AND P0, PT, R36, R33, PT ;  /* 0x000000212400720c */ /* 0x000fda0003f06270 */
[----:B------:R-:W-:Y:S05]  /*1f80*/  @!P0 BRA `(.L_x_360) ;  /* 0x0000000400088947 */ /* 0x000fea0003800000 */
[----:B-1----:R-:W-:Y:S01]  /*1f90*/  IADD3 R13, PT, PT, -R33, 0x1, R36 ;  /* 0x00000001210d7810 */ /* 0x002fe20007ffe124 */
[----:B------:R-:W-:Y:S01]  /*1fa0*/  BSSY.RECONVERGENT B1, `(.L_x_402) ;  /* 0x000001d000017945 */ /* 0x000fe20003800200 */
[----:B------:R-:W-:Y:S02]  /*1fb0*/  IADD3 R36, PT, PT, R36, -R33, RZ ;  /* 0x8000002124247210 */ /* 0x000fe40007ffe0ff */
[----:B0-----:R-:W-:Y:S02]  /*1fc0*/  LOP3.LUT R15, R13, 0xf, RZ, 0xc0, !PT ;  /* 0x0000000f0d0f7812 */ /* 0x001fe400078ec0ff */
[----:B------:R-:W-:Y:S02]  /*1fd0*/  ISETP.GE.U32.AND P0, PT, R36, 0xf, PT ;  /* 0x0000000f2400780c */ /* 0x000fe40003f06070 */
[----:B------:R-:W-:-:S11]  /*1fe0*/  ISETP.NE.AND P1, PT, R15, RZ, PT ;  /* 0x000000ff0f00720c */ /* 0x000fd60003f25270 */
[----:B------:R-:W-:Y:S05]  /*1ff0*/  @!P0 BRA `(.L_x_403) ;  /* 0x00000000005c8947 */ /* 0x000fea0003800000 */
[----:B------:R-:W-:Y:S01]  /*2000*/  LOP3.LUT R14, R13, 0xfffffff0, RZ, 0xc0, !PT ;  /* 0xfffffff00d0e7812 */ /* 0x000fe200078ec0ff */
[----:B------:R-:W-:-:S07]  /*2010*/  IMAD.MOV.U32 R11, RZ, RZ, RZ ;  /* 0x000000ffff0b7224 */ /* 0x000fce00078e00ff */
.L_x_404:
[----:B0-----:R-:W-:Y:S02]  /*2020*/  IMAD R12, R33, 0x8, R0 ;  /* 0x00000008210c7824 */ /* 0x001fe400078e0200 */
[----:B------:R-:W-:Y:S02]  /*2030*/  VIADD R11, R11, 0x10 ;  /* 0x000000100b0b7836 */ /* 0x000fe40000000000 */
[----:B------:R-:W-:Y:S01]  /*2040*/  VIADD R33, R33, 0x10 ;  /* 0x0000001021217836 */ /* 0x000fe20000000000 */
[----:B------:R0:W-:Y:S02]  /*2050*/  STS.64 [R12], RZ ;  /* 0x000000ff0c007388 */ /* 0x0001e40000000a00 */
[----:B------:R-:W-:Y:S02]  /*2060*/  ISETP.NE.AND P0, PT, R11, R14, PT ;  /* 0x0000000e0b00720c */ /* 0x000fe40003f05270 */
[----:B------:R0:W-:Y:S04]  /*2070*/  STS.64 [R12+0x8], RZ ;  /* 0x000008ff0c007388 */ /* 0x0001e80000000a00 */
        /* <DEDUP_REMOVED lines=13> */
[----:B------:R0:W-:Y:S01]  /*2150*/  STS.64 [R12+0x78], RZ ;  /* 0x000078ff0c007388 */ /* 0x0001e20000000a00 */
[----:B------:R-:W-:Y:S05]  /*2160*/  @P0 BRA `(.L_x_404) ;  /* 0xfffffffc00ac0947 */ /* 0x000fea000383ffff */
.L_x_403:
[----:B------:R-:W-:Y:S05]  /*2170*/  BSYNC.RECONVERGENT B1 ;  /* 0x0000000000017941 */ /* 0x000fea0003800200 */
.L_x_402:
        /* <DEDUP_REMOVED lines=8> */
[----:B------:R0:W-:Y:S04]  /*2200*/  STS.64 [R11], RZ ;  /* 0x000000ff0b007388 */ /* 0x0001e80000000a00 */
[----:B------:R0:W-:Y:S04]  /*2210*/  STS.64 [R11+0x8], RZ ;  /* 0x000008ff0b007388 */ /* 0x0001e80000000a00 */
[----:B------:R0:W-:Y:S04]  /*2220*/  STS.64 [R11+0x10], RZ ;  /* 0x000010ff0b007388 */ /* 0x0001e80000000a00 */
[----:B------:R0:W-:Y:S04]  /*2230*/  STS.64 [R11+0x18], RZ ;  /* 0x000018ff0b007388 */ /* 0x0001e80000000a00 */
[----:B------:R0:W-:Y:S04]  /*2240*/  STS.64 [R11+0x20], RZ ;  /* 0x000020ff0b007388 */ /* 0x0001e80000000a00 */
[----:B------:R0:W-:Y:S04]  /*2250*/  STS.64 [R11+0x28], RZ ;  /* 0x000028ff0b007388 */ /* 0x0001e80000000a00 */
[----:B------:R0:W-:Y:S04]  /*2260*/  STS.64 [R11+0x30], RZ ;  /* 0x000030ff0b007388 */ /* 0x0001e80000000a00 */
[----:B------:R0:W-:Y:S02]  /*2270*/  STS.64 [R11+0x38], RZ ;  /* 0x000038ff0b007388 */ /* 0x0001e40000000a00 */
.L_x_406:
[----:B------:R-:W-:Y:S05]  /*2280*/  BSYNC.RECONVERGENT B1 ;  /* 0x0000000000017941 */ /* 0x000fea0003800200 */
.L_x_405:
[----:B------:R-:W-:Y:S05]  /*2290*/  @!P1 BRA `(.L_x_360) ;  /* 0x0000000000449947 */ /* 0x000fea0003800000 */
[----:B------:R-:W-:Y:S02]  /*22a0*/  ISETP.GE.U32.AND P0, PT, R12, 0x4, PT ;  /* 0x000000040c00780c */ /* 0x000fe40003f06070 */
[----:B------:R-:W-:-:S04]  /*22b0*/  LOP3.LUT R12, R13, 0x3, RZ, 0xc0, !PT ;  /* 0x000000030d0c7812 */ /* 0x000fc800078ec0ff */
[----:B------:R-:W-:-:S07]  /*22c0*/  ISETP.NE.AND P1, PT, R12, RZ, PT ;  /* 0x000000ff0c00720c */ /* 0x000fce0003f25270 */
[C---:B0-----:R-:W-:Y:S01]  /*22d0*/  @P0 LEA R11, R33.reuse, R0, 0x3 ;  /* 0x00000000210b0211 */ /* 0x041fe200078e18ff */
[----:B------:R-:W-:-:S04]  /*22e0*/  @P0 VIADD R33, R33, 0x4 ;  /* 0x0000000421210836 */ /* 0x000fc80000000000 */
[----:B------:R2:W-:Y:S04]  /*22f0*/  @P0 STS.64 [R11], RZ ;  /* 0x000000ff0b000388 */ /* 0x0005e80000000a00 */
[----:B------:R2:W-:Y:S04]  /*2300*/  @P0 STS.64 [R11+0x8], RZ ;  /* 0x000008ff0b000388 */ /* 0x0005e80000000a00 */
[----:B------:R2:W-:Y:S04]  /*2310*/  @P0 STS.64 [R11+0x10], RZ ;  /* 0x000010ff0b000388 */ /* 0x0005e80000000a00 */
[----:B------:R2:W-:Y:S01]  /*2320*/  @P0 STS.64 [R11+0x18], RZ ;  /* 0x000018ff0b000388 */ /* 0x0005e20000000a00 */
[----:B------:R-:W-:Y:S05]  /*2330*/  @!P1 BRA `(.L_x_360) ;  /* 0x00000000001c9947 */ /* 0x000fea0003800000 */
[----:B--2---:R-:W-:-:S07]  /*2340*/  IMAD.MOV.U32 R11, RZ, RZ, RZ ;  /* 0x000000ffff0b7224 */ /* 0x004fce00078e00ff */
.L_x_407:
[----:B------:R-:W-:Y:S02]  /*2350*/  IMAD R13, R33, 0x8, R0 ;  /* 0x00000008210d7824 */ /* 0x000fe400078e0200 */
[----:B------:R-:W-:Y:S02]  /*2360*/  VIADD R11, R11, 0x1 ;  /* 0x000000010b0b7836 */ /* 0x000fe40000000000 */
[----:B------:R-:W-:Y:S01]  /*2370*/  VIADD R33, R33, 0x1 ;  /* 0x0000000121217836 */ /* 0x000fe20000000000 */
[----:B------:R3:W-:Y:S02]  /*2380*/  STS.64 [R13], RZ ;  /* 0x000000ff0d007388 */ /* 0x0007e40000000a00 */
[----:B------:R-:W-:-:S13]  /*2390*/  ISETP.NE.AND P0, PT, R11, R12, PT ;  /* 0x0000000c0b00720c */ /* 0x000fda0003f05270 */
[----:B---3--:R-:W-:Y:S05]  /*23a0*/  @P0 BRA `(.L_x_407) ;  /* 0xfffffffc00e80947 */ /* 0x008fea000383ffff */
.L_x_360:
[----:B------:R-:W-:Y:S05]  /*23b0*/  BSYNC.RECONVERGENT B0 ;  /* 0x0000000000007941 */ /* 0x000fea0003800200 */
.L_x_359:
[----:B------:R-:W-:Y:S01]  /*23c0*/  ISETP.NE.AND P0, PT, R35, RZ, PT ;  /* 0x000000ff2300720c */ /* 0x000fe20003f05270 */
[----:B------:R-:W-:Y:S01]  /*23d0*/  BSSY.RECONVERGENT B0, `(.L_x_408) ;  /* 0x0000198000007945 */ /* 0x000fe20003800200 */
[----:B------:R-:W-:-:S11]  /*23e0*/  LEA R34, R34, UR4, 0x3 ;  /* 0x0000000422227c11 */ /* 0x000fd6000f8e18ff */
[----:B------:R-:W-:Y:S05]  /*23f0*/  @P0 BRA `(.L_x_409) ;  /* 0x0000001800540947 */ /* 0x000fea0003800000 */
[----:B0-2---:R-:W1:Y:S08]  /*2400*/  LDC R11, c[0x0][0x384] ;  /* 0x0000e100ff0b7b82 */ /* 0x005e700000000800 */
[----:B------:R-:W0:Y:S01]  /*2410*/  LDC.64 R20, c[0x0][0x380] ;  /* 0x0000e000ff147b82 */ /* 0x000e220000000a00 */
[----:B-1----:R-:W1:Y:S01]  /*2420*/  MUFU.RCP64H R13, R11 ;  /* 0x0000000b000d7308 */ /* 0x002e620000001800 */
[----:B------:R-:W-:-:S05]  /*2430*/  VIADD R12, R11, 0x300402 ;  /* 0x003004020b0c7836 */ /* 0x000fca0000000000 */
[----:B------:R-:W-:Y:S01]  /*2440*/  FSETP.GEU.AND P0, PT, |R12|, 5.8789094863358348022e-39, PT ;  /* 0x004004020c00780b */ /* 0x000fe20003f0e200 */
[----:B0-----:R-:W-:Y:S02]  /*2450*/  DSETP.GE.AND P2, PT, R20, 1, PT ;  /* 0x3ff000001400742a */ /* 0x001fe40003f46000 */
[----:B-1----:R-:W-:-:S08]  /*2460*/  DFMA R14, R12, -R20, 1 ;  /* 0x3ff000000c0e742b */ /* 0x002fd00000000814 */
        /* <DEDUP_REMOVED lines=10> */
[----:B------:R-:W-:Y:S01]  /*2510*/  VIADD R18, R11, 0xfff00000 ;  /* 0xfff000000b127836 */ /* 0x000fe20000000000 */
[----:B0-----:R-:W-:Y:S01]  /*2520*/  MOV R12, UR4 ;  /* 0x00000004000c7c02 */ /* 0x001fe20008000f00 */
[----:B------:R-:W-:-:S07]  /*2530*/  IMAD.U32 R13, RZ, RZ, UR5 ;  /* 0x00000005ff0d7e24 */ /* 0x000fce000f8e00ff */
[----:B------:R-:W-:Y:S05]  /*2540*/  CALL.REL.NOINC `($__internal_3_$__cuda_sm20_dblrcp_rn_slowpath_v3) ;  /* 0x00000028008c7944 */ /* 0x000fea0003c00000 */
.L_x_410:
        /* <DEDUP_REMOVED lines=8> */
[----:B------:R-:W-:Y:S02]  /*25d0*/  LOP3.LUT R18, R3, 0x3, RZ, 0xc0, !PT ;  /* 0x0000000303127812 */ /* 0x000fe400078ec0ff */
[----:B------:R-:W-:Y:S02]  /*25e0*/  CS2R R28, SRZ ;  /* 0x00000000001c7805 */ /* 0x000fe4000001ff00 */
[----:B------:R-:W-:Y:S01]  /*25f0*/  ISETP.GT.U32.AND P0, PT, R11, -0x4, PT ;  /* 0xfffffffc0b00780c */ /* 0x000fe20003f04070 */
[----:B------:R-:W-:-:S12]  /*2600*/  IMAD.MOV.U32 R11, RZ, RZ, RZ ;  /* 0x000000ffff0b7224 */ /* 0x000fd800078e00ff */
[----:B------:R-:W-:Y:S05]  /*2610*/  @P0 BRA `(.L_x_414) ;  /* 0x0000000400d00947 */ /* 0x000fea0003800000 */
[----:B------:R-:W-:Y:S01]  /*2620*/  LOP3.LUT R11, R3, 0x7ffffffc, RZ, 0xc0, !PT ;  /* 0x7ffffffc030b7812 */ /* 0x000fe200078ec0ff */
[----:B------:R-:W-:Y:S01]  /*2630*/  IMAD.MOV.U32 R19, RZ, RZ, RZ ;  /* 0x000000ffff137224 */ /* 0x000fe200078e00ff */
[----:B------:R-:W-:-:S07]  /*2640*/  CS2R R28, SRZ ;  /* 0x00000000001c7805 */ /* 0x000fce000001ff00 */
.L_x_426:
[----:B------:R-:W0:Y:S01]  /*2650*/  I2F.F64.U32 R16, R19 ;  /* 0x0000001300107312 */ /* 0x000e220000201800 */
[C---:B------:R-:W-:Y:S01]  /*2660*/  VIADD R24, R19.reuse, 0x1 ;  /* 0x0000000113187836 */ /* 0x040fe20000000000 */
[----:B------:R-:W-:Y:S01]  /*2670*/  BSSY.RECONVERGENT B3, `(.L_x_415) ;  /* 0x000001c000037945 */ /* 0x000fe20003800200 */
[----:B------:R-:W-:-:S05]  /*2680*/  IMAD R25, R19, 0x8, R34 ;  /* 0x0000000813197824 */ /* 0x000fca00078e0222 */
[----:B------:R-:W1:Y:S01]  /*2690*/  I2F.F64.U32 R22, R24 ;  /* 0x0000001800167312 */ /* 0x000e620000201800 */
[----:B0-----:R-:W-:-:S08]  /*26a0*/  DADD R16, R14, R16 ;  /* 0x000000000e107229 */ /* 0x001fd00000000010 */
[----:B------:R-:W-:Y:S02]  /*26b0*/  DADD R16, R16, 0.5 ;  /* 0x3fe0000010107429 */ /* 0x000fe40000000000 */
[----:B-1----:R-:W-:-:S06]  /*26c0*/  DADD R22, R14, R22 ;  /* 0x000000000e167229 */ /* 0x002fcc0000000016 */
[----:B------:R-:W-:Y:S02]  /*26d0*/  DMUL R16, R12, R16 ;  /* 0x000000100c107228 */ /* 0x000fe40000000000 */
[----:B------:R-:W-:-:S06]  /*26e0*/  DADD R22, R22, 0.5 ;  /* 0x3fe0000016167429 */ /* 0x000fcc0000000000 */
[----:B------:R-:W-:Y:S02]  /*26f0*/  DADD R20, -RZ, -R16 ;  /* 0x00000000ff147229 */ /* 0x000fe40000000910 */
[----:B------:R-:W-:Y:S02]  /*2700*/  DSETP.GEU.AND P0, PT, R16, RZ, PT ;  /* 0x000000ff1000722a */ /* 0x000fe40003f0e000 */
[----:B------:R-:W-:-:S06]  /*2710*/  DMUL R22, R12, R22 ;  /* 0x000000160c167228 */ /* 0x000fcc0000000000 */
[----:B------:R-:W-:Y:S02]  /*2720*/  FSEL R20, R20, R16, !P0 ;  /* 0x0000001014147208 */ /* 0x000fe40004000000 */
[----:B------:R-:W-:Y:S01]  /*2730*/  FSEL R21, R21, R17, !P0 ;  /* 0x0000001115157208 */ /* 0x000fe20004000000 */
[----:B------:R-:W-:Y:S02]  /*2740*/  DSETP.GEU.AND P1, PT, R22, RZ, PT ;  /* 0x000000ff1600722a */ /* 0x000fe40003f2e000 */
[----:B------:R-:W-:-:S03]  /*2750*/  DADD R26, -RZ, -R22 ;  /* 0x00000000ff1a7229 */ /* 0x000fc60000000916 */
[----:B------:R-:W-:-:S14]  /*2760*/  DSETP.GEU.AND P0, PT, R20, 1, PT ;  /* 0x3ff000001400742a */ /* 0x000fdc0003f0e000 */
[----:B------:R-:W-:Y:S01]  /*2770*/  @!P0 MOV R16, 0x0 ;  /* 0x0000000000108802 */ /* 0x000fe20000000f00 */
[----:B------:R-:W-:-:S06]  /*2780*/  @!P0 IMAD.MOV.U32 R17, RZ, RZ, 0x3ff80000 ;  /* 0x3ff80000ff118424 */ /* 0x000fcc00078e00ff */
[----:B------:R-:W-:-:S08]  /*2790*/  @!P0 DFMA R16, R20, R16, -2.5 ;  /* 0xc00400001410842b */ /* 0x000fd00000000010 */
[----:B------:R-:W-:-:S08]  /*27a0*/  @!P0 DMUL R16, R20, R16 ;  /* 0x0000001014108228 */ /* 0x000fd00000000000 */
        /* <DEDUP_REMOVED lines=8> */
.L_x_416:
[----:B------:R-:W-:Y:S05]  /*2830*/  BSYNC.RECONVERGENT B3 ;  /* 0x0000000000037941 */ /* 0x000fea0003800200 */
.L_x_415:
        /* <DEDUP_REMOVED lines=15> */
.L_x_418:
[----:B------:R-:W-:Y:S02]  /*2930*/  IMAD.MOV.U32 R16, RZ, RZ, 0x0 ;  /* 0x00000000ff107424 */ /* 0x000fe400078e00ff */
[----:B------:R-:W-:-:S06]  /*2940*/  IMAD.MOV.U32 R17, RZ, RZ, 0x3ff80000 ;  /* 0x3ff80000ff117424 */ /* 0x000fcc00078e00ff */
[----:B------:R-:W-:-:S08]  /*2950*/  DFMA R16, R20, R16, -2.5 ;  /* 0xc00400001410742b */ /* 0x000fd00000000010 */
[----:B------:R-:W-:-:S08]  /*2960*/  DMUL R16, R20, R16 ;  /* 0x0000001014107228 */ /* 0x000fd00000000000 */
[----:B------:R-:W-:-:S11]  /*2970*/  DFMA R16, R20, R16, 1 ;  /* 0x3ff000001410742b */ /* 0x000fd60000000010 */
.L_x_419:
[----:B------:R-:W-:Y:S05]  /*2980*/  BSYNC.RECONVERGENT B3 ;  /* 0x0000000000037941 */ /* 0x000fea0003800200 */
.L_x_417:
        /* <DEDUP_REMOVED lines=22> */
.L_x_421:
[----:B------:R-:W-:Y:S01]  /*2af0*/  IMAD.MOV.U32 R16, RZ, RZ, 0x0 ;  /* 0x00000000ff107424 */ /* 0x000fe200078e00ff */
[----:B------:R-:W-:-:S06]  /*2b00*/  MOV R17, 0x3ff80000 ;  /* 0x3ff8000000117802 */ /* 0x000fcc0000000f00 */
[----:B------:R-:W-:-:S08]  /*2b10*/  DFMA R16, R20, R16, -2.5 ;  /* 0xc00400001410742b */ /* 0x000fd00000000010 */
[----:B------:R-:W-:-:S08]  /*2b20*/  DMUL R16, R20, R16 ;  /* 0x0000001014107228 */ /* 0x000fd00000000000 */
[----:B------:R-:W-:-:S11]  /*2b30*/  DFMA R16, R20, R16, 1 ;  /* 0x3ff000001410742b */ /* 0x000fd60000000010 */
.L_x_422:
[----:B------:R-:W-:Y:S05]  /*2b40*/  BSYNC.RECONVERGENT B3 ;  /* 0x0000000000037941 */ /* 0x000fea0003800200 */
.L_x_420:
        /* <DEDUP_REMOVED lines=22> */
.L_x_424:
[----:B------:R-:W-:Y:S02]  /*2cb0*/  IMAD.MOV.U32 R16, RZ, RZ, 0x0 ;  /* 0x00000000ff107424 */ /* 0x000fe400078e00ff */
[----:B------:R-:W-:-:S06]  /*2cc0*/  IMAD.MOV.U32 R17, RZ, RZ, 0x3ff80000 ;  /* 0x3ff80000ff117424 */ /* 0x000fcc00078e00ff */
[----:B------:R-:W-:-:S08]  /*2cd0*/  DFMA R16, R20, R16, -2.5 ;  /* 0xc00400001410742b */ /* 0x000fd00000000010 */
[----:B------:R-:W-:-:S08]  /*2ce0*/  DMUL R16, R20, R16 ;  /* 0x0000001014107228 */ /* 0x000fd00000000000 */
[----:B------:R-:W-:-:S11]  /*2cf0*/  DFMA R16, R20, R16, 1 ;  /* 0x3ff000001410742b */ /* 0x000fd60000000010 */
.L_x_425:
[----:B------:R-:W-:Y:S05]  /*2d00*/  BSYNC.RECONVERGENT B3 ;  /* 0x0000000000037941 */ /* 0x000fea0003800200 */
.L_x_423:
[----:B------:R0:W-:Y:S01]  /*2d10*/  STS.64 [R25+0x18], R16 ;  /* 0x0000181019007388 */ /* 0x0001e20000000a00 */
[----:B------:R-:W-:Y:S01]  /*2d20*/  VIADD R19, R19, 0x4 ;  /* 0x0000000413137836 */ /* 0x000fe20000000000 */
[----:B------:R-:W-:-:S04]  /*2d30*/  DADD R28, R28, R16 ;  /* 0x000000001c1c7229 */ /* 0x000fc80000000010 */
[----:B------:R-:W-:-:S13]  /*2d40*/  ISETP.NE.AND P0, PT, R19, R11, PT ;  /* 0x0000000b1300720c */ /* 0x000fda0003f05270 */
[----:B0-----:R-:W-:Y:S05]  /*2d50*/  @P0 BRA `(.L_x_426) ;  /* 0xfffffff8003c0947 */ /* 0x001fea000383ffff */
.L_x_414:
[----:B------:R-:W-:Y:S05]  /*2d60*/  BSYNC.RECONVERGENT B2 ;  /* 0x0000000000027941 */ /* 0x000fea0003800200 */
.L_x_413:
[----:B------:R-:W-:-:S13]  /*2d70*/  ISETP.NE.AND P0, PT, R18, RZ, PT ;  /* 0x000000ff1200720c */ /* 0x000fda0003f05270 */
[----:B------:R-:W-:Y:S05]  /*2d80*/  @!P0 BRA `(.L_x_412) ;  /* 0x0000000000848947 */ /* 0x000fea0003800000 */
[----:B------:R-:W-:-:S07]  /*2d90*/  IMAD.MOV.U32 R19, RZ, RZ, RZ ;  /* 0x000000ffff137224 */ /* 0x000fce00078e00ff */
.L_x_430:
        /* <DEDUP_REMOVED lines=19> */
.L_x_428:
[----:B------:R-:W-:Y:S01]  /*2ed0*/  IMAD.MOV.U32 R20, RZ, RZ, 0x0 ;  /* 0x00000000ff147424 */ /* 0x000fe200078e00ff */
[----:B------:R-:W-:-:S06]  /*2ee0*/  MOV R21, 0x3ff80000 ;  /* 0x3ff8000000157802 */ /* 0x000fcc0000000f00 */
[----:B------:R-:W-:-:S08]  /*2ef0*/  DFMA R20, R16, R20, -2.5 ;  /* 0xc00400001014742b */ /* 0x000fd00000000014 */
[----:B------:R-:W-:-:S08]  /*2f00*/  DMUL R20, R16, R20 ;  /* 0x0000001410147228 */ /* 0x000fd00000000000 */
[----:B------:R-:W-:-:S11]  /*2f10*/  DFMA R20, R16, R20, 1 ;  /* 0x3ff000001014742b */ /* 0x000fd60000000014 */
.L_x_429:
[----:B------:R-:W-:Y:S05]  /*2f20*/  BSYNC.RECONVERGENT B2 ;  /* 0x0000000000027941 */ /* 0x000fea0003800200 */
.L_x_427:
[----:B------:R-:W-:Y:S01]  /*2f30*/  IMAD R17, R11, 0x8, R34 ;  /* 0x000000080b117824 */ /* 0x000fe200078e0222 */
[----:B------:R-:W-:Y:S01]  /*2f40*/  DADD R28, R20, R28 ;  /* 0x00000000141c7229 */ /* 0x000fe2000000001c */
[----:B------:R-:W-:Y:S02]  /*2f50*/  VIADD R19, R19, 0x1 ;  /* 0x0000000113137836 */ /* 0x000fe40000000000 */
[----:B------:R-:W-:Y:S01]  /*2f60*/  VIADD R11, R11, 0x1 ;  /* 0x000000010b0b7836 */ /* 0x000fe20000000000 */
[----:B------:R0:W-:Y:S02]  /*2f70*/  STS.64 [R17], R20 ;  /* 0x0000001411007388 */ /* 0x0001e40000000a00 */
[----:B------:R-:W-:-:S13]  /*2f80*/  ISETP.NE.AND P0, PT, R19, R18, PT ;  /* 0x000000121300720c */ /* 0x000fda0003f05270 */
[----:B0-----:R-:W-:Y:S05]  /*2f90*/  @P0 BRA `(.L_x_430) ;  /* 0xfffffffc00800947 */ /* 0x001fea000383ffff */
.L_x_412:
[----:B------:R-:W-:Y:S05]  /*2fa0*/  BSYNC.RECONVERGENT B1 ;  /* 0x0000000000017941 */ /* 0x000fea0003800200 */
.L_x_411:
[----:B------:R-:W-:Y:S01]  /*2fb0*/  ISETP.GE.AND P0, PT, R3, 0x1, PT ;  /* 0x000000010300780c */ /* 0x000fe20003f06270 */
[----:B------:R-:W-:Y:S01]  /*2fc0*/  BSSY.RECONVERGENT B2, `(.L_x_431) ;  /* 0x0000094000027945 */ /* 0x000fe20003800200 */
[----:B------:R-:W-:-:S11]  /*2fd0*/  IMAD.MOV.U32 R31, RZ, RZ, RZ ;  /* 0x000000ffff1f7224 */ /* 0x000fd600078e00ff */
[----:B------:R-:W-:Y:S05]  /*2fe0*/  @!P0 BRA `(.L_x_432) ;  /* 0x0000000800448947 */ /* 0x000fea0003800000 */
[----:B------:R-:W-:Y:S01]  /*2ff0*/  IMAD.IADD R6, R7, 0x1, -R6 ;  /* 0x0000000107067824 */ /* 0x000fe200078e0a06 */
[----:B------:R-:W-:Y:S01]  /*3000*/  BSSY.RECONVERGENT B3, `(.L_x_433) ;  /* 0x000006b000037945 */ /* 0x000fe20003800200 */
[----:B------:R-:W-:-:S03]  /*3010*/  IMAD.MOV.U32 R31, RZ, RZ, RZ ;  /* 0x000000ffff1f7224 */ /* 0x000fc600078e00ff */
[----:B------:R-:W-:Y:S02]  /*3020*/  ISETP.GT.U32.AND P0, PT, R6, -0x4, PT ;  /* 0xfffffffc0600780c */ /* 0x000fe40003f04070 */
[----:B------:R-:W-:-:S11]  /*3030*/  LOP3.LUT R6, R3, 0x3, RZ, 0xc0, !PT ;  /* 0x0000000303067812 */ /* 0x000fd600078ec0ff */
[----:B------:R-:W-:Y:S05]  /*3040*/  @P0 BRA `(.L_x_434) ;  /* 0x0000000400980947 */ /* 0x000fea0003800000 */
[----:B------:R-:W-:Y:S02]  /*3050*/  LOP3.LUT R31, R3, 0x7ffffffc, RZ, 0xc0, !PT ;  /* 0x7ffffffc031f7812 */ /* 0x000fe400078ec0ff */
[----:B------:R-:W-:-:S07]  /*3060*/  MOV R30, RZ ;  /* 0x000000ff001e7202 */ /* 0x000fce0000000f00 */
.L_x_445:
        /* <DEDUP_REMOVED lines=26> */
.L_x_438:
[----:B------:R-:W-:Y:S05]  /*3210*/  BSYNC.RECONVERGENT B5 ;  /* 0x0000000000057941 */ /* 0x000fea0003800200 */
.L_x_437:
[----:B------:R-:W0:Y:S01]  /*3220*/  MUFU.RCP64H R15, R29 ;  /* 0x0000001d000f7308 */ /* 0x000e220000001800 */
[----:B------:R-:W-:Y:S01]  /*3230*/  MOV R14, 0x1 ;  /* 0x00000001000e7802 */ /* 0x000fe20000000f00 */
        /* <DEDUP_REMOVED lines=19> */
.L_x_440:
[----:B------:R-:W-:Y:S05]  /*3370*/  BSYNC.RECONVERGENT B5 ;  /* 0x0000000000057941 */ /* 0x000fea0003800200 */
.L_x_439:
        /* <DEDUP_REMOVED lines=21> */
[----:B------:R-:W-:Y:S01]  /*34d0*/  IMAD.MOV.U32 R12, RZ, RZ, R14 ;  /* 0x000000ffff0c7224 */ /* 0x000fe200078e000e */
[----:B------:R-:W-:-:S07]  /*34e0*/  MOV R13, R15 ;  /* 0x0000000f000d7202 */ /* 0x000fce0000000f00 */
.L_x_442:
[----:B------:R-:W-:Y:S05]  /*34f0*/  BSYNC.RECONVERGENT B5 ;  /* 0x0000000000057941 */ /* 0x000fea0003800200 */
.L_x_441:
        /* <DEDUP_REMOVED lines=21> */
.L_x_444:
[----:B------:R-:W-:Y:S05]  /*3650*/  BSYNC.RECONVERGENT B5 ;  /* 0x0000000000057941 */ /* 0x000fea0003800200 */
.L_x_443:
[----:B------:R0:W-:Y:S02]  /*3660*/  STS.64 [R32+0x18], R14 ;  /* 0x0000180e20007388 */ /* 0x0001e40000000a00 */
.L_x_436:
[----:B------:R-:W-:Y:S05]  /*3670*/  BSYNC.RECONVERGENT B4 ;  /* 0x0000000000047941 */ /* 0x000fea0003800200 */
.L_x_435:
[----:B------:R-:W-:-:S05]  /*3680*/  VIADD R30, R30, 0x4 ;  /* 0x000000041e1e7836 */ /* 0x000fca0000000000 */
[----:B------:R-:W-:-:S13]  /*3690*/  ISETP.NE.AND P0, PT, R30, R31, PT ;  /* 0x0000001f1e00720c */ /* 0x000fda0003f05270 */
[----:B------:R-:W-:Y:S05]  /*36a0*/  @P0 BRA `(.L_x_445) ;  /* 0xfffffff800700947 */ /* 0x000fea000383ffff */
.L_x_434:
[----:B------:R-:W-:Y:S05]  /*36b0*/  BSYNC.RECONVERGENT B3 ;  /* 0x0000000000037941 */ /* 0x000fea0003800200 */
.L_x_433:
[----:B------:R-:W-:-:S13]  /*36c0*/  ISETP.NE.AND P0, PT, R6, RZ, PT ;  /* 0x000000ff0600720c */ /* 0x000fda0003f05270 */
[----:B------:R-:W-:Y:S05]  /*36d0*/  @!P0 BRA `(.L_x_432) ;  /* 0x0000000000888947 */ /* 0x000fea0003800000 */
[----:B------:R-:W-:-:S07]  /*36e0*/  IMAD.MOV.U32 R33, RZ, RZ, RZ ;  /* 0x000000ffff217224 */ /* 0x000fce00078e00ff */
.L_x_450:
[----:B------:R-:W-:Y:S01]  /*36f0*/  DSETP.NEU.AND P0, PT, R28, RZ, PT ;  /* 0x000000ff1c00722a */ /* 0x000fe20003f0d000 */
[----:B------:R-:W-:Y:S01]  /*3700*/  VIADD R33, R33, 0x1 ;  /* 0x0000000121217836 */ /* 0x000fe20000000000 */
[----:B------:R-:W-:Y:S04]  /*3710*/  BSSY.RECONVERGENT B3, `(.L_x_446) ;  /* 0x000001c000037945 */ /* 0x000fe80003800200 */
[----:B------:R-:W-:-:S08]  /*3720*/  ISETP.NE.AND P1, PT, R33, R6, PT ;  /* 0x000000062100720c */ /* 0x000fd00003f25270 */
[----:B-1----:R-:W-:Y:S05]  /*3730*/  @!P0 BRA `(.L_x_447) ;  /* 0x0000000000648947 */ /* 0x002fea0003800000 */
[----:B------:R-:W0:Y:S01]  /*3740*/  MUFU.RCP64H R13, R29 ;  /* 0x0000001d000d7308 */ /* 0x000e220000001800 */
[----:B------:R-:W-:Y:S01]  /*3750*/  IMAD.MOV.U32 R12, RZ, RZ, 0x1 ;  /* 0x00000001ff0c7424 */ /* 0x000fe200078e00ff */
[----:B------:R-:W-:Y:S01]  /*3760*/  LEA R30, R31, R34, 0x3 ;  /* 0x000000221f1e7211 */ /* 0x000fe200078e18ff */
[----:B------:R-:W-:Y:S04]  /*3770*/  BSSY.RECONVERGENT B4, `(.L_x_448) ;  /* 0x0000014000047945 */ /* 0x000fe80003800200 */
        /* <DEDUP_REMOVED lines=19> */
.L_x_449:
[----:B------:R-:W-:Y:S05]  /*38b0*/  BSYNC.RECONVERGENT B4 ;  /* 0x0000000000047941 */ /* 0x000fea0003800200 */
.L_x_448:
[----:B------:R1:W-:Y:S02]  /*38c0*/  STS.64 [R30], R12 ;  /* 0x0000000c1e007388 */ /* 0x0003e40000000a00 */
.L_x_447:
[----:B------:R-:W-:Y:S05]  /*38d0*/  BSYNC.RECONVERGENT B3 ;  /* 0x0000000000037941 */ /* 0x000fea0003800200 */
.L_x_446:
[----:B------:R-:W-:Y:S01]  /*38e0*/  VIADD R31, R31, 0x1 ;  /* 0x000000011f1f7836 */ /* 0x000fe20000000000 */
[----:B------:R-:W-:Y:S06]  /*38f0*/  @P1 BRA `(.L_x_450) ;  /* 0xfffffffc007c1947 */ /* 0x000fec000383ffff */
.L_x_432:
[----:B------:R-:W-:Y:S05]  /*3900*/  BSYNC.RECONVERGENT B2 ;  /* 0x0000000000027941 */ /* 0x000fea0003800200 */
.L_x_431:
[----:B------:R-:W-:-:S13]  /*3910*/  ISETP.GE.AND P0, PT, R8, R31, PT ;  /* 0x0000001f0800720c */ /* 0x000fda0003f06270 */
[----:B------:R-:W-:Y:S05]  /*3920*/  @!P0 BRA `(.L_x_409) ;  /* 0x0000000400088947 */ /* 0x000fea0003800000 */
[----:B------:R-:W-:Y:S01]  /*3930*/  IADD3 R11, PT, PT, -R31, 0x1, R8 ;  /* 0x000000011f0b7810 */ /* 0x000fe20007ffe108 */
[----:B------:R-:W-:Y:S01]  /*3940*/  BSSY.RECONVERGENT B1, `(.L_x_451) ;  /* 0x000001d000017945 */ /* 0x000fe20003800200 */
[----:B------:R-:W-:Y:S02]  /*3950*/  IADD3 R8, PT, PT, R8, -R31, RZ ;  /* 0x8000001f08087210 */ /* 0x000fe40007ffe0ff */
[----:B-1----:R-:W-:Y:S02]  /*3960*/  LOP3.LUT R12, R11, 0xf, RZ, 0xc0, !PT ;  /* 0x0000000f0b0c7812 */ /* 0x002fe400078ec0ff */
[----:B------:R-:W-:Y:S02]  /*3970*/  ISETP.GE.U32.AND P0, PT, R8, 0xf, PT ;  /* 0x0000000f0800780c */ /* 0x000fe40003f06070 */
[----:B------:R-:W-:-:S11]  /*3980*/  ISETP.NE.AND P1, PT, R12, RZ, PT ;  /* 0x000000ff0c00720c */ /* 0x000fd60003f25270 */
[----:B------:R-:W-:Y:S05]  /*3990*/  @!P0 BRA `(.L_x_452) ;  /* 0x00000000005c8947 */ /* 0x000fea0003800000 */
[----:B------:R-:W-:Y:S01]  /*39a0*/  LOP3.LUT R13, R11, 0xfffffff0, RZ, 0xc0, !PT ;  /* 0xfffffff00b0d7812 */ /* 0x000fe200078ec0ff */
[----:B------:R-:W-:-:S07]  /*39b0*/  IMAD.MOV.U32 R6, RZ, RZ, RZ ;  /* 0x000000ffff067224 */ /* 0x000fce00078e00ff */
.L_x_453:
[C---:B-1----:R-:W-:Y:S02]  /*39c0*/  IMAD R8, R31.reuse, 0x8, R34 ;  /* 0x000000081f087824 */ /* 0x042fe400078e0222 */
        /* <DEDUP_REMOVED lines=20> */
.L_x_452:
[----:B------:R-:W-:Y:S05]  /*3b10*/  BSYNC.RECONVERGENT B1 ;  /* 0x0000000000017941 */ /* 0x000fea0003800200 */
.L_x_451:
[----:B------:R-:W-:Y:S05]  /*3b20*/  @!P1 BRA `(.L_x_409) ;  /* 0x0000000000889947 */ /* 0x000fea0003800000 */
[----:B------:R-:W-:Y:S01]  /*3b30*/  ISETP.GE.U32.AND P0, PT, R12, 0x8, PT ;  /* 0x000000080c00780c */ /* 0x000fe20003f06070 */
[----:B------:R-:W-:Y:S01]  /*3b40*/  BSSY.RECONVERGENT B1, `(.L_x_454) ;  /* 0x000000e000017945 */ /* 0x000fe20003800200 */
[----:B-1----:R-:W-:-:S04]  /*3b50*/  LOP3.LUT R8, R11, 0x7, RZ, 0xc0, !PT ;  /* 0x000000070b087812 */ /* 0x002fc800078ec0ff */
        /* <DEDUP_REMOVED lines=12> */
.L_x_455:
[----:B------:R-:W-:Y:S05]  /*3c20*/  BSYNC.RECONVERGENT B1 ;  /* 0x0000000000017941 */ /* 0x000fea0003800200 */
.L_x_454:
[----:B------:R-:W-:Y:S05]  /*3c30*/  @!P1 BRA `(.L_x_409) ;  /* 0x0000000000449947 */ /* 0x000fea0003800000 */
[----:B------:R-:W-:Y:S02]  /*3c40*/  ISETP.GE.U32.AND P0, PT, R8, 0x4, PT ;  /* 0x000000040800780c */ /* 0x000fe40003f06070 */
[----:B------:R-:W-:-:S04]  /*3c50*/  LOP3.LUT R11, R11, 0x3, RZ, 0xc0, !PT ;  /* 0x000000030b0b7812 */ /* 0x000fc800078ec0ff */
[----:B------:R-:W-:-:S07]  /*3c60*/  ISETP.NE.AND P1, PT, R11, RZ, PT ;  /* 0x000000ff0b00720c */ /* 0x000fce0003f25270 */
[C---:B-1----:R-:W-:Y:S01]  /*3c70*/  @P0 LEA R6, R31.reuse, R34, 0x3 ;  /* 0x000000221f060211 */ /* 0x042fe200078e18ff */
[----:B------:R-:W-:-:S04]  /*3c80*/  @P0 VIADD R31, R31, 0x4 ;  /* 0x000000041f1f0836 */ /* 0x000fc80000000000 */
[----:B------:R3:W-:Y:S04]  /*3c90*/  @P0 STS.64 [R6], RZ ;  /* 0x000000ff06000388 */ /* 0x0007e80000000a00 */
[----:B------:R3:W-:Y:S04]  /*3ca0*/  @P0 STS.64 [R6+0x8], RZ ;  /* 0x000008ff06000388 */ /* 0x0007e80000000a00 */
[----:B------:R3:W-:Y:S04]  /*3cb0*/  @P0 STS.64 [R6+0x10], RZ ;  /* 0x000010ff06000388 */ /* 0x0007e80000000a00 */
[----:B------:R3:W-:Y:S01]  /*3cc0*/  @P0 STS.64 [R6+0x18], RZ ;  /* 0x000018ff06000388 */ /* 0x0007e20000000a00 */
[----:B------:R-:W-:Y:S05]  /*3cd0*/  @!P1 BRA `(.L_x_409) ;  /* 0x00000000001c9947 */ /* 0x000fea0003800000 */
[----:B---3--:R-:W-:-:S07]  /*3ce0*/  IMAD.MOV.U32 R6, RZ, RZ, RZ ;  /* 0x000000ffff067224 */ /* 0x008fce00078e00ff */
.L_x_456:
[C---:B------:R-:W-:Y:S02]  /*3cf0*/  IMAD R8, R31.reuse, 0x8, R34 ;  /* 0x000000081f087824 */ /* 0x040fe400078e0222 */
[----:B------:R-:W-:Y:S02]  /*3d00*/  VIADD R6, R6, 0x1 ;  /* 0x0000000106067836 */ /* 0x000fe40000000000 */
[----:B------:R-:W-:Y:S01]  /*3d10*/  VIADD R31, R31, 0x1 ;  /* 0x000000011f1f7836 */ /* 0x000fe20000000000 */
[----:B------:R4:W-:Y:S02]  /*3d20*/  STS.64 [R8], RZ ;  /* 0x000000ff08007388 */ /* 0x0009e40000000a00 */
[----:B------:R-:W-:-:S13]  /*3d30*/  ISETP.NE.AND P0, PT, R6, R11, PT ;  /* 0x0000000b0600720c */ /* 0x000fda0003f05270 */
[----:B----4-:R-:W-:Y:S05]  /*3d40*/  @P0 BRA `(.L_x_456) ;  /* 0xfffffffc00e80947 */ /* 0x010fea000383ffff */
.L_x_409:
[----:B------:R-:W-:Y:S05]  /*3d50*/  BSYNC.RECONVERGENT B0 ;  /* 0x0000000000007941 */ /* 0x000fea0003800200 */
.L_x_408:
[----:B0-2---:R-:W0:Y:S01]  /*3d60*/  LDC R11, c[0x0][0x3a0] ;  /* 0x0000e800ff0b7b82 */ /* 0x005e220000000800 */
[----:B------:R-:W0:Y:S07]  /*3d70*/  LDCU UR4, c[0x0][0x398] ;  /* 0x00007300ff0477ac */ /* 0x000e2e0008000800 */
[----:B------:R-:W2:Y:S01]  /*3d80*/  S2UR UR5, SR_CTAID.Z ;  /* 0x00000000000579c3 */ /* 0x000ea20000002700 */
[----:B0-----:R-:W-:-:S07]  /*3d90*/  IMAD R11, R11, UR4, RZ ;  /* 0x000000040b0b7c24 */ /* 0x001fce000f8e02ff */
[----:B------:R-:W-:Y:S01]  /*3da0*/  BAR.SYNC.DEFER_BLOCKING 0x0 ;  /* 0x0000000000007b1d */ /* 0x000fe20000010000 */
[----:B--2---:R-:W-:-:S13]  /*3db0*/  ISETP.LE.AND P0, PT, R11, UR5, PT ;  /* 0x000000050b007c0c */ /* 0x004fda000bf03270 */
[----:B------:R-:W-:Y:S05]  /*3dc0*/  @P0 EXIT ;  /* 0x000000000000094d */ /* 0x000fea0003800000 */
[----:B------:R-:W0:Y:S01]  /*3dd0*/  LDCU.128 UR8, c[0x0][0x410] ;  /* 0x00008200ff0877ac */ /* 0x000e220008000c00 */
[----:B------:R-:W2:Y:S01]  /*3de0*/  LDC R36, c[0x0][0x3b0] ;  /* 0x0000ec00ff247b82 */ /* 0x000ea20000000800 */
[----:B------:R-:W-:Y:S01]  /*3df0*/  SHF.R.S32.HI R14, RZ, 0x1f, R9 ;  /* 0x0000001fff0e7819 */ /* 0x000fe20000011409 */
[----:B------:R-:W-:Y:S01]  /*3e00*/  IMAD.IADD R4, R5, 0x1, -R4 ;  /* 0x0000000105047824 */ /* 0x000fe200078e0a04 */
[----:B------:R-:W4:Y:S01]  /*3e10*/  LDCU UR4, c[0x0][0x3a8] ;  /* 0x00007500ff0477ac */ /* 0x000f220008000800 */
[----:B-1----:R-:W-:-:S03]  /*3e20*/  LOP3.LUT R8, R2, 0x7, RZ, 0xc0, !PT ;  /* 0x0000000702087812 */ /* 0x002fc600078ec0ff */
[----:B------:R-:W-:Y:S01]  /*3e30*/  ISETP.GT.U32.AND P0, PT, R4, -0x8, PT ;  /* 0xfffffff80400780c */ /* 0x000fe20003f04070 */
[----:B---3--:R-:W1:Y:S01]  /*3e40*/  LDC R6, c[0x0][0x378] ;  /* 0x0000de00ff067b82 */ /* 0x008e620000000800 */
[----:B------:R-:W-:Y:S01]  /*3e50*/  IADD3 R15, PT, PT, R8, -0x1, RZ ;  /* 0xffffffff080f7810 */ /* 0x000fe20007ffe0ff */
[----:B------:R-:W-:-:S03]  /*3e60*/  IMAD.U32 R4, RZ, RZ, UR5 ;  /* 0x00000005ff047e24 */ /* 0x000fc6000f8e00ff */
[----:B------:R-:W-:Y:S01]  /*3e70*/  ISETP.GE.U32.AND P1, PT, R15, 0x3, PT ;  /* 0x000000030f00780c */ /* 0x000fe20003f26070 */
[----:B0-----:R-:W-:-:S04]  /*3e80*/  IMAD.WIDE.U32 R12, R10, UR8, RZ ;  /* 0x000000080a0c7c25 */ /* 0x001fc8000f8e00ff */
[----:B------:R-:W-:Y:S01]  /*3e90*/  IMAD R13, R10, UR9, R13 ;  /* 0x000000090a0d7c24 */ /* 0x000fe2000f8e020d */
[----:B------:R-:W-:Y:S01]  /*3ea0*/  LOP3.LUT R10, R2, 0x7ffffff8, RZ, 0xc0, !PT ;  /* 0x7ffffff8020a7812 */ /* 0x000fe200078ec0ff */
[----:B------:R-:W-:Y:S01]  /*3eb0*/  IMAD R14, R14, UR10, RZ ;  /* 0x0000000a0e0e7c24 */ /* 0x000fe2000f8e02ff */
[----:B----4-:R-:W-:Y:S01]  /*3ec0*/  UIADD3 UR4, UPT, UPT, UR4, -0x1, URZ ;  /* 0xffffffff04047890 */ /* 0x010fe2000fffe0ff */
[----:B------:R-:W-:-:S04]  /*3ed0*/  IMAD.WIDE.U32 R12, R9, UR10, R12 ;  /* 0x0000000a090c7c25 */ /* 0x000fc8000f8e000c */
[----:B------:R-:W-:Y:S01]  /*3ee0*/  IMAD R35, R9, UR11, R14 ;  /* 0x0000000b09237c24 */ /* 0x000fe2000f8e020e */
[----:B------:R-:W-:Y:S01]  /*3ef0*/  LOP3.LUT R9, R2, 0x3, RZ, 0xc0, !PT ;  /* 0x0000000302097812 */ /* 0x000fe200078ec0ff */
[----:B--2---:R-:W-:Y:S02]  /*3f00*/  VIADD R36, R36, 0xffffffff ;  /* 0xffffffff24247836 */ /* 0x004fe40000000000 */
[----:B------:R-:W-:-:S07]  /*3f10*/  IMAD.IADD R35, R13, 0x1, R35 ;  /* 0x000000010d237824 */ /* 0x000fce00078e0223 */
.L_x_470:
[----:B0--34-:R-:W0:Y:S01]  /*3f20*/  LDC R25, c[0x0][0x3a0] ;  /* 0x0000e800ff197b82 */ /* 0x019e220000000800 */
[----:B-----5:R-:W-:Y:S01]  /*3f30*/  IMAD.MOV.U32 R14, RZ, RZ, RZ ;  /* 0x000000ffff0e7224 */ /* 0x020fe200078e00ff */
[----:B--2---:R-:W-:Y:S01]  /*3f40*/  IABS R20, R4 ;  /* 0x0000000400147213 */ /* 0x004fe20000000000 */
[----:B------:R-:W2:Y:S01]  /*3f50*/  LDCU.128 UR8, c[0x0][0x400] ;  /* 0x00008000ff0877ac */ /* 0x000ea20008000c00 */
[----:B------:R-:W-:Y:S01]  /*3f60*/  BSSY.RECONVERGENT B0, `(.L_x_457) ;  /* 0x00000fd000007945 */ /* 0x000fe20003800200 */
[----:B------:R-:W3:Y:S01]  /*3f70*/  LDCU.64 UR12, c[0x0][0x3d0] ;  /* 0x00007a00ff0c77ac */ /* 0x000ee20008000a00 */
[----:B------:R-:W4:Y:S01]  /*3f80*/  LDCU.64 UR14, c[0x0][0x390] ;  /* 0x00007200ff0e77ac */ /* 0x000f220008000a00 */
[----:B0-----:R-:W-:-:S04]  /*3f90*/  IABS R18, R25 ;  /* 0x0000001900127213 */ /* 0x001fc80000000000 */
[----:B------:R-:W0:Y:S08]  /*3fa0*/  I2F.RP R16, R18 ;  /* 0x0000001200107306 */ /* 0x000e300000209400 */
[----:B0-----:R-:W0:Y:S02]  /*3fb0*/  MUFU.RCP R16, R16 ;  /* 0x0000001000107308 */ /* 0x001e240000001000 */
[----:B0-----:R-:W-:-:S06]  /*3fc0*/  VIADD R17, R16, 0xffffffe ;  /* 0x0ffffffe10117836 */ /* 0x001fcc0000000000 */
[----:B------:R-:W0:Y:S02]  /*3fd0*/  F2I.FTZ.U32.TRUNC.NTZ R15, R17 ;  /* 0x00000011000f7305 */ /* 0x000e24000021f000 */
[----:B0-----:R-:W-:-:S04]  /*3fe0*/  IMAD.MOV R19, RZ, RZ, -R15 ;  /* 0x000000ffff137224 */ /* 0x001fc800078e0a0f */
[----:B------:R-:W-:-:S04]  /*3ff0*/  IMAD R19, R19, R18, RZ ;  /* 0x0000001213137224 */ /* 0x000fc800078e02ff */
[----:B------:R-:W-:Y:S01]  /*4000*/  IMAD.HI.U32 R14, R15, R19, R14 ;  /* 0x000000130f0e7227 */ /* 0x000fe200078e000e */
[----:B------:R-:W-:-:S05]  /*4010*/  MOV R15, R20 ;  /* 0x00000014000f7202 */ /* 0x000fca0000000f00 */
[----:B------:R-:W-:-:S04]  /*4020*/  IMAD.HI.U32 R14, R14, R15, RZ ;  /* 0x0000000f0e0e7227 */ /* 0x000fc800078e00ff */
[----:B------:R-:W-:-:S04]  /*4030*/  IMAD.MOV R16, RZ, RZ, -R14 ;  /* 0x000000ffff107224 */ /* 0x000fc800078e0a0e */
[----:B------:R-:W-:-:S05]  /*4040*/  IMAD R15, R18, R16, R15 ;  /* 0x00000010120f7224 */ /* 0x000fca00078e020f */
[----:B------:R-:W-:-:S13]  /*4050*/  ISETP.GT.U32.AND P3, PT, R18, R15, PT ;  /* 0x0000000f1200720c */ /* 0x000fda0003f64070 */
[----:B------:R-:W-:Y:S02]  /*4060*/  @!P3 IMAD.IADD R15, R15, 0x1, -R18 ;  /* 0x000000010f0fb824 */ /* 0x000fe400078e0a12 */
[----:B------:R-:W-:Y:S01]  /*4070*/  @!P3 VIADD R14, R14, 0x1 ;  /* 0x000000010e0eb836 */ /* 0x000fe20000000000 */
[----:B------:R-:W-:Y:S02]  /*4080*/  ISETP.NE.AND P3, PT, R25, RZ, PT ;  /* 0x000000ff1900720c */ /* 0x000fe40003f65270 */
[----:B------:R-:W-:Y:S02]  /*4090*/  ISETP.GE.U32.AND P2, PT, R15, R18, PT ;  /* 0x000000120f00720c */ /* 0x000fe40003f46070 */
[----:B------:R-:W-:-:S04]  /*40a0*/  LOP3.LUT R15, R4, R25, RZ, 0x3c, !PT ;  /* 0x00000019040f7212 */ /* 0x000fc800078e3cff */
[----:B------:R-:W-:Y:S01]  /*40b0*/  ISETP.GE.AND P4, PT, R15, RZ, PT ;  /* 0x000000ff0f00720c */ /* 0x000fe20003f86270 */
[----:B------:R-:W-:-:S06]  /*40c0*/  IMAD.MOV.U32 R15, RZ, RZ, R35 ;  /* 0x000000ffff0f7224 */ /* 0x000fcc00078e0023 */
[----:B------:R-:W-:-:S04]  /*40d0*/  @P2 VIADD R14, R14, 0x1 ;  /* 0x000000010e0e2836 */ /* 0x000fc80000000000 */
[----:B------:R-:W-:Y:S02]  /*40e0*/  IMAD.MOV.U32 R23, RZ, RZ, R14 ;  /* 0x000000ffff177224 */ /* 0x000fe400078e000e */
[----:B------:R-:W-:Y:S02]  /*40f0*/  IMAD.MOV.U32 R14, RZ, RZ, R12 ;  /* 0x000000ffff0e7224 */ /* 0x000fe400078e000c */
[----:B------:R-:W-:Y:S01]  /*4100*/  @!P4 IMAD.MOV R23, RZ, RZ, -R23 ;  /* 0x000000ffff17c224 */ /* 0x000fe200078e0a17 */
[----:B------:R-:W-:Y:S02]  /*4110*/  @!P3 LOP3.LUT R23, RZ, R25, RZ, 0x33, !PT ;  /* 0x00000019ff17b212 */ /* 0x000fe400078e33ff */
[----:B------:R-:W-:Y:S02]  /*4120*/  ISETP.GE.AND P3, PT, R3, 0x1, PT ;  /* 0x000000010300780c */ /* 0x000fe40003f66270 */
[----:B------:R-:W-:Y:S01]  /*4130*/  SHF.R.S32.HI R20, RZ, 0x1f, R23 ;  /* 0x0000001fff147819 */ /* 0x000fe20000011417 */
[C---:B--2---:R-:W-:Y:S01]  /*4140*/  IMAD.WIDE.U32 R14, R23.reuse, UR8, R14 ;  /* 0x00000008170e7c25 */ /* 0x044fe2000f8e000e */
[----:B------:R-:W-:-:S03]  /*4150*/  IADD3 R17, PT, PT, -R23, RZ, RZ ;  /* 0x000000ff17117210 */ /* 0x000fc60007ffe1ff */
[----:B------:R-:W-:Y:S02]  /*4160*/  IMAD R16, R20, UR8, RZ ;  /* 0x0000000814107c24 */ /* 0x000fe4000f8e02ff */
[----:B------:R-:W-:Y:S02]  /*4170*/  IMAD R25, R25, R17, R4 ;  /* 0x0000001119197224 */ /* 0x000fe400078e0204 */
[----:B------:R-:W-:Y:S01]  /*4180*/  IMAD R17, R23, UR9, R16 ;  /* 0x0000000917117c24 */ /* 0x000fe2000f8e0210 */
[----:B------:R-:W0:Y:S02]  /*4190*/  LDCU.64 UR8, c[0x0][0x3d8] ;  /* 0x00007b00ff0877ac */ /* 0x000e240008000a00 */
[----:B------:R-:W-:Y:S01]  /*41a0*/  SHF.R.S32.HI R22, RZ, 0x1f, R25 ;  /* 0x0000001fff167819 */ /* 0x000fe20000011419 */
[----:B------:R-:W-:-:S04]  /*41b0*/  IMAD.IADD R15, R15, 0x1, R17 ;  /* 0x000000010f0f7824 */ /* 0x000fc800078e0211 */
[----:B------:R-:W-:Y:S02]  /*41c0*/  IMAD R16, R22, UR10, RZ ;  /* 0x0000000a16107c24 */ /* 0x000fe4000f8e02ff */
[----:B------:R-:W-:-:S04]  /*41d0*/  IMAD.WIDE.U32 R14, R25, UR10, R14 ;  /* 0x0000000a190e7c25 */ /* 0x000fc8000f8e000e */
[----:B------:R-:W-:-:S04]  /*41e0*/  IMAD R17, R25, UR11, R16 ;  /* 0x0000000b19117c24 */ /* 0x000fc8000f8e0210 */
[----:B------:R-:W-:Y:S01]  /*41f0*/  IMAD.IADD R15, R15, 0x1, R17 ;  /* 0x000000010f0f7824 */ /* 0x000fe200078e0211 */
[----:B0-----:R-:W-:-:S04]  /*4200*/  LEA R18, P2, R14, UR8, 0x3 ;  /* 0x000000080e127c11 */ /* 0x001fc8000f8418ff */
[----:B------:R-:W-:Y:S01]  /*4210*/  LEA.HI.X R19, R14, UR9, R15, 0x3, P2 ;  /* 0x000000090e137c11 */ /* 0x000fe200090f1c0f */
[----:B---34-:R-:W-:Y:S08]  /*4220*/  @!P3 BRA `(.L_x_458) ;  /* 0x0000000c0040b947 */ /* 0x018ff00003800000 */
[----:B------:R0:W5:Y:S01]  /*4230*/  LDG.E.64 R14, desc[UR6][R18.64] ;  /* 0x00000006120e7981 */ /* 0x000162000c1e1b00 */
[----:B------:R-:W2:Y:S01]  /*4240*/  LDCU.64 UR8, c[0x0][0x3b8] ;  /* 0x00007700ff0877ac */ /* 0x000ea20008000a00 */
[----:B------:R-:W-:Y:S01]  /*4250*/  IMAD.MOV.U32 R38, RZ, RZ, RZ ;  /* 0x000000ffff267224 */ /* 0x000fe200078e00ff */
[----:B------:R-:W3:Y:S01]  /*4260*/  LDCU.64 UR10, c[0x0][0x3c0] ;  /* 0x00007800ff0a77ac */ /* 0x000ee20008000a00 */
[----:B--2---:R-:W-:-:S04]  /*4270*/  IMAD R16, R20, UR8, RZ ;  /* 0x0000000814107c24 */ /* 0x004fc8000f8e02ff */
[C---:B------:R-:W-:Y:S02]  /*4280*/  IMAD R21, R23.reuse, UR9, R16 ;  /* 0x0000000917157c24 */ /* 0x040fe4000f8e0210 */
[----:B------:R-:W-:-:S04]  /*4290*/  IMAD.WIDE.U32 R16, R23, UR8, RZ ;  /* 0x0000000817107c25 */ /* 0x000fc8000f8e00ff */
[----:B---3--:R-:W-:Y:S02]  /*42a0*/  IMAD R20, R22, UR10, RZ ;  /* 0x0000000a16147c24 */ /* 0x008fe4000f8e02ff */
[----:B------:R-:W-:Y:S02]  /*42b0*/  IMAD.IADD R17, R17, 0x1, R21 ;  /* 0x0000000111117824 */ /* 0x000fe400078e0215 */
[C---:B------:R-:W-:Y:S02]  /*42c0*/  IMAD R37, R25.reuse, UR11, R20 ;  /* 0x0000000b19257c24 */ /* 0x040fe4000f8e0214 */
[----:B------:R-:W-:-:S05]  /*42d0*/  IMAD.WIDE.U32 R16, R25, UR10, R16 ;  /* 0x0000000a19107c25 */ /* 0x000fca000f8e0010 */
[----:B0-----:R-:W-:-:S07]  /*42e0*/  IADD3 R37, PT, PT, R17, R37, RZ ;  /* 0x0000002511257210 */ /* 0x001fce0007ffe0ff */
.L_x_469:
[----:B------:R-:W-:Y:S01]  /*42f0*/  ISETP.GE.AND P2, PT, R2, 0x1, PT ;  /* 0x000000010200780c */ /* 0x000fe20003f46270 */
[----:B------:R-:W-:-:S12]  /*4300*/  BSSY.RECONVERGENT B1, `(.L_x_459) ;  /* 0x00000bf000017945 */ /* 0x000fd80003800200 */
[----:B0-234-:R-:W-:Y:S05]  /*4310*/  @!P2 BRA `(.L_x_460) ;  /* 0x0000000800f4a947 */ /* 0x01dfea0003800000 */
[----:B------:R-:W0:Y:S01]  /*4320*/  LDCU.64 UR8, c[0x0][0x3c8] ;  /* 0x00007900ff0877ac */ /* 0x000e220008000a00 */
[C---:B------:R-:W-:Y:S01]  /*4330*/  VIADDMNMX.RELU R23, R38.reuse, R7, UR4, PT ;  /* 0x0000000426177e46 */ /* 0x040fe2000b801107 */
[----:B------:R-:W-:Y:S01]  /*4340*/  IMAD.MOV.U32 R18, RZ, RZ, R16 ;  /* 0x000000ffff127224 */ /* 0x000fe200078e0010 */
[----:B------:R-:W-:Y:S01]  /*4350*/  BSSY.RECONVERGENT B2, `(.L_x_461) ;  /* 0x000005a000027945 */ /* 0x000fe20003800200 */
[----:B------:R-:W-:Y:S02]  /*4360*/  IMAD.MOV.U32 R19, RZ, RZ, R37 ;  /* 0x000000ffff137224 */ /* 0x000fe400078e0025 */
[----:B------:R-:W-:Y:S02]  /*4370*/  IMAD R39, R38, 0x8, R34 ;  /* 0x0000000826277824 */ /* 0x000fe400078e0222 */
[----:B------:R-:W-:Y:S02]  /*4380*/  IMAD.MOV.U32 R41, RZ, RZ, RZ ;  /* 0x000000ffff297224 */ /* 0x000fe400078e00ff */
[----:B0-----:R-:W-:-:S04]  /*4390*/  IMAD.WIDE.U32 R18, R23, UR8, R18 ;  /* 0x0000000817127c25 */ /* 0x001fc8000f8e0012 */
[----:B------:R-:W-:Y:S01]  /*43a0*/  IMAD R23, R23, UR9, R19 ;  /* 0x0000000917177c24 */ /* 0x000fe2000f8e0213 */
[----:B------:R-:W-:Y:S06]  /*43b0*/  @P0 BRA `(.L_x_462) ;  /* 0x00000004004c0947 */ /* 0x000fec0003800000 */
[----:B------:R0:W2:Y:S01]  /*43c0*/  LDS.64 R20, [R39] ;  /* 0x0000000027147984 */ /* 0x0000a20000000a00 */
[----:B------:R-:W-:Y:S01]  /*43d0*/  BSSY.RECONVERGENT B3, `(.L_x_463) ;  /* 0x0000050000037945 */ /* 0x000fe20003800200 */
[----:B------:R-:W-:-:S07]  /*43e0*/  IMAD.MOV.U32 R41, RZ, RZ, RZ ;  /* 0x000000ffff297224 */ /* 0x000fce00078e00ff */
.L_x_464:
[----:B------:R-:W-:Y:S01]  /*43f0*/  IMAD R40, R41, 0x8, R0 ;  /* 0x0000000829287824 */ /* 0x000fe200078e0200 */
[----:B---3--:R-:W-:Y:S01]  /*4400*/  IADD3 R43, PT, PT, R5, R41, RZ ;  /* 0x00000029052b7210 */ /* 0x008fe20007ffe0ff */
[----:B------:R-:W-:-:S03]  /*4410*/  IMAD.MOV.U32 R22, RZ, RZ, R18 ;  /* 0x000000ffff167224 */ /* 0x000fc600078e0012 */
[----:B------:R-:W2:Y:S01]  /*4420*/  LDS.64 R30, [R40] ;  /* 0x00000000281e7984 */ /* 0x000ea20000000a00 */
[----:B------:R-:W-:-:S03]  /*4430*/  VIMNMX.RELU R29, PT, PT, R43, R36, PT ;  /* 0x000000242b1d7248 */ /* 0x000fc60003fe1100 */
[----:B------:R-:W3:Y:S02]  /*4440*/  LDS.64 R26, [R40+0x8] ;  /* 0x00000800281a7984 */ /* 0x000ee40000000a00 */
[C---:B------:R-:W-:Y:S02]  /*4450*/  IMAD.WIDE.U32 R24, R29.reuse, UR12, R22 ;  /* 0x0000000c1d187c25 */ /* 0x040fe4000f8e0016 */
[----:B------:R-:W4:Y:S02]  /*4460*/  LDS.64 R32, [R40+0x10] ;  /* 0x0000100028207984 */ /* 0x000f240000000a00 */
[----:B------:R-:W-:Y:S01]  /*4470*/  IMAD R29, R29, UR13, R25 ;  /* 0x0000000d1d1d7c24 */ /* 0x000fe2000f8e0219 */
[----:B------:R-:W-:-:S04]  /*4480*/  LEA R44, P2, R24, UR14, 0x3 ;  /* 0x0000000e182c7c11 */ /* 0x000fc8000f8418ff */
[----:B------:R-:W-:Y:S02]  /*4490*/  LEA.HI.X R45, R24, UR15, R29, 0x3, P2 ;  /* 0x0000000f182d7c11 */ /* 0x000fe400090f1c1d */
[----:B------:R-:W-:-:S05]  /*44a0*/  VIADDMNMX.RELU R29, R43, 0x1, R36, PT ;  /* 0x000000012b1d7846 */ /* 0x000fca0003801124 */
[----:B------:R-:W-:Y:S01]  /*44b0*/  IMAD.WIDE.U32 R24, R29, UR12, R22 ;  /* 0x0000000c1d187c25 */ /* 0x000fe2000f8e0016 */
[----:B--2---:R-:W-:-:S08]  /*44c0*/  DMUL R30, R30, R20 ;  /* 0x000000141e1e7228 */ /* 0x004fd00000000000 */
[----:B-----5:R-:W-:Y:S02]  /*44d0*/  DMUL R30, R14, R30 ;  /* 0x0000001e0e1e7228 */ /* 0x020fe40000000000 */
[----:B---3--:R-:W-:Y:S01]  /*44e0*/  DMUL R26, R26, R20 ;  /* 0x000000141a1a7228 */ /* 0x008fe20000000000 */
[----:B------:R-:W-:Y:S01]  /*44f0*/  IMAD R29, R29, UR13, R25 ;  /* 0x0000000d1d1d7c24 */ /* 0x000fe2000f8e0219 */
[----:B------:R-:W-:-:S03]  /*4500*/  LEA R28, P2, R24, UR14, 0x3 ;  /* 0x0000000e181c7c11 */ /* 0x000fc6000f8418ff */
[----:B------:R-:W-:Y:S01]  /*4510*/  REDG.E.ADD.F64.RN.STRONG.GPU desc[UR6][R44.64], R30 ;  /* 0x0000001e2c0079a6 */ /* 0x000fe2000c12ff06 */
[----:B------:R-:W-:Y:S02]  /*4520*/  LEA.HI.X R29, R24, UR15, R29, 0x3, P2 ;  /* 0x0000000f181d7c11 */ /* 0x000fe400090f1c1d */
[----:B------:R-:W-:Y:S01]  /*4530*/  DMUL R24, R14, R26 ;  /* 0x0000001a0e187228 */ /* 0x000fe20000000000 */
[----:B------:R-:W2:Y:S01]  /*4540*/  LDS.64 R30, [R40+0x18] ;  /* 0x00001800281e7984 */ /* 0x000ea20000000a00 */
[----:B------:R-:W-:-:S05]  /*4550*/  VIADDMNMX.RELU R27, R43, 0x2, R36, PT ;  /* 0x000000022b1b7846 */ /* 0x000fca0003801124 */
[----:B------:R3:W-:Y:S01]  /*4560*/  REDG.E.ADD.F64.RN.STRONG.GPU desc[UR6][R28.64], R24 ;  /* 0x000000181c0079a6 */ /* 0x0007e2000c12ff06 */
[----:B------:R-:W-:Y:S01]  /*4570*/  VIADDMNMX.RELU R42, R43, 0x3, R36, PT ;  /* 0x000000032b2a7846 */ /* 0x000fe20003801124 */
[----:B----4-:R-:W-:-:S08]  /*4580*/  DMUL R32, R32, R20 ;  /* 0x0000001420207228 */ /* 0x010fd00000000000 */
[----:B------:R-:W-:Y:S01]  /*4590*/  DMUL R32, R14, R32 ;  /* 0x000000200e207228 */ /* 0x000fe20000000000 */
[----:B---3--:R-:W-:-:S04]  /*45a0*/  IMAD.WIDE.U32 R24, R27, UR12, R22 ;  /* 0x0000000c1b187c25 */ /* 0x008fc8000f8e0016 */
[----:B------:R-:W-:Y:S01]  /*45b0*/  IMAD R27, R27, UR13, R25 ;  /* 0x0000000d1b1b7c24 */ /* 0x000fe2000f8e0219 */
[----:B------:R-:W-:-:S04]  /*45c0*/  LEA R44, P2, R24, UR14, 0x3 ;  /* 0x0000000e182c7c11 */ /* 0x000fc8000f8418ff */
[----:B------:R-:W-:Y:S02]  /*45d0*/  LEA.HI.X R45, R24, UR15, R27, 0x3, P2 ;  /* 0x0000000f182d7c11 */ /* 0x000fe400090f1c1b */
[----:B------:R-:W3:Y:S01]  /*45e0*/  LDS.64 R26, [R40+0x20] ;  /* 0x00002000281a7984 */ /* 0x000ee20000000a00 */
[----:B------:R-:W-:-:S03]  /*45f0*/  IMAD.WIDE.U32 R28, R42, UR12, R22 ;  /* 0x0000000c2a1c7c25 */ /* 0x000fc6000f8e0016 */
[----:B------:R-:W-:Y:S01]  /*4600*/  REDG.E.ADD.F64.RN.STRONG.GPU desc[UR6][R44.64], R32 ;  /* 0x000000202c0079a6 */ /* 0x000fe2000c12ff06 */
[----:B------:R-:W-:Y:S01]  /*4610*/  IMAD R25, R42, UR13, R29 ;  /* 0x0000000d2a197c24 */ /* 0x000fe2000f8e021d */
[C---:B------:R-:W-:Y:S02]  /*4620*/  LEA R24, P2, R28.reuse, UR14, 0x3 ;  /* 0x0000000e1c187c11 */ /* 0x040fe4000f8418ff */
[----:B------:R-:W4:Y:S01]  /*4630*/  LDS.64 R32, [R40+0x28] ;  /* 0x0000280028207984 */ /* 0x000f220000000a00 */
[----:B--2---:R-:W-:Y:S01]  /*4640*/  DMUL R30, R30, R20 ;  /* 0x000000141e1e7228 */ /* 0x004fe20000000000 */
[----:B------:R-:W-:-:S07]  /*4650*/  LEA.HI.X R25, R28, UR15, R25, 0x3, P2 ;  /* 0x0000000f1c197c11 */ /* 0x000fce00090f1c19 */
[----:B------:R-:W-:Y:S01]  /*4660*/  DMUL R28, R14, R30 ;  /* 0x0000001e0e1c7228 */ /* 0x000fe20000000000 */
[----:B------:R-:W-:-:S06]  /*4670*/  VIADDMNMX.RELU R31, R43, 0x4, R36, PT ;  /* 0x000000042b1f7846 */ /* 0x000fcc0003801124 */
[----:B------:R2:W-:Y:S04]  /*4680*/  REDG.E.ADD.F64.RN.STRONG.GPU desc[UR6][R24.64], R28 ;  /* 0x0000001c180079a6 */ /* 0x0005e8000c12ff06 */
[----:B------:R-:W0:Y:S01]  /*4690*/  LDS.64 R28, [R40+0x38] ;  /* 0x00003800281c7984 */ /* 0x000e220000000a00 */
[----:B--2---:R-:W-:Y:S01]  /*46a0*/  IMAD.WIDE.U32 R24, R31, UR12, R22 ;  /* 0x0000000c1f187c25 */ /* 0x004fe2000f8e0016 */
[----:B---3--:R-:W-:-:S03]  /*46b0*/  DMUL R26, R26, R20 ;  /* 0x000000141a1a7228 */ /* 0x008fc60000000000 */
[----:B------:R-:W-:Y:S01]  /*46c0*/  IMAD R31, R31, UR13, R25 ;  /* 0x0000000d1f1f7c24 */ /* 0x000fe2000f8e0219 */
[----:B------:R-:W-:-:S04]  /*46d0*/  LEA R44, P2, R24, UR14, 0x3 ;  /* 0x0000000e182c7c11 */ /* 0x000fc8000f8418ff */
[----:B------:R-:W-:Y:S01]  /*46e0*/  LEA.HI.X R45, R24, UR15, R31, 0x3, P2 ;  /* 0x0000000f182d7c11 */ /* 0x000fe200090f1c1f */
[----:B------:R-:W-:Y:S01]  /*46f0*/  DMUL R26, R14, R26 ;  /* 0x0000001a0e1a7228 */ /* 0x000fe20000000000 */
[----:B------:R-:W2:Y:S01]  /*4700*/  LDS.64 R30, [R40+0x30] ;  /* 0x00003000281e7984 */ /* 0x000ea20000000a00 */
[----:B------:R-:W-:-:S05]  /*4710*/  VIADDMNMX.RELU R25, R43, 0x5, R36, PT ;  /* 0x000000052b197846 */ /* 0x000fca0003801124 */
[----:B------:R3:W-:Y:S01]  /*4720*/  REDG.E.ADD.F64.RN.STRONG.GPU desc[UR6][R44.64], R26 ;  /* 0x0000001a2c0079a6 */ /* 0x0007e2000c12ff06 */
[----:B------:R-:W-:Y:S01]  /*4730*/  VIADDMNMX.RELU R42, R43, 0x6, R36, PT ;  /* 0x000000062b2a7846 */ /* 0x000fe20003801124 */
[----:B----4-:R-:W-:Y:S01]  /*4740*/  DMUL R32, R32, R20 ;  /* 0x0000001420207228 */ /* 0x010fe20000000000 */
[----:B------:R-:W-:-:S07]  /*4750*/  VIADD R41, R41, 0x8 ;  /* 0x0000000829297836 */ /* 0x000fce0000000000 */
[----:B------:R-:W-:Y:S01]  /*4760*/  DMUL R32, R14, R32 ;  /* 0x000000200e207228 */ /* 0x000fe20000000000 */
[----:B---3--:R-:W-:-:S04]  /*4770*/  IMAD.WIDE.U32 R26, R25, UR12, R22 ;  /* 0x0000000c191a7c25 */ /* 0x008fc8000f8e0016 */
[----:B------:R-:W-:Y:S01]  /*4780*/  IMAD R25, R25, UR13, R27 ;  /* 0x0000000d19197c24 */ /* 0x000fe2000f8e021b */
[----:B------:R-:W-:-:S04]  /*4790*/  LEA R24, P2, R26, UR14, 0x3 ;  /* 0x0000000e1a187c11 */ /* 0x000fc8000f8418ff */
[----:B------:R-:W-:Y:S01]  /*47a0*/  LEA.HI.X R25, R26, UR15, R25, 0x3, P2 ;  /* 0x0000000f1a197c11 */ /* 0x000fe200090f1c19 */
[----:B------:R-:W-:Y:S01]  /*47b0*/  IMAD.WIDE.U32 R26, R42, UR12, R22 ;  /* 0x0000000c2a1a7c25 */ /* 0x000fe2000f8e0016 */
[----:B------:R-:W-:-:S03]  /*47c0*/  VIADDMNMX.RELU R45, R43, 0x7, R36, PT ;  /* 0x000000072b2d7846 */ /* 0x000fc60003801124 */
[----:B------:R-:W-:Y:S01]  /*47d0*/  IMAD R27, R42, UR13, R27 ;  /* 0x0000000d2a1b7c24 */ /* 0x000fe2000f8e021b */
[C---:B------:R-:W-:Y:S01]  /*47e0*/  LEA R42, P2, R26.reuse, UR14, 0x3 ;  /* 0x0000000e1a2a7c11 */ /* 0x040fe2000f8418ff */
[-C--:B0-----:R-:W-:Y:S01]  /*47f0*/  DMUL R28, R28, R20.reuse ;  /* 0x000000141c1c7228 */ /* 0x081fe20000000000 */
[----:B------:R3:W-:Y:S02]  /*4800*/  REDG.E.ADD.F64.RN.STRONG.GPU desc[UR6][R24.64], R32 ;  /* 0x00000020180079a6 */ /* 0x0007e4000c12ff06 */
[----:B------:R-:W-:Y:S01]  /*4810*/  LEA.HI.X R43, R26, UR15, R27, 0x3, P2 ;  /* 0x0000000f1a2b7c11 */ /* 0x000fe200090f1c1b */
[----:B------:R-:W-:Y:S01]  /*4820*/  IMAD.WIDE.U32 R26, R45, UR12, R22 ;  /* 0x0000000c2d1a7c25 */ /* 0x000fe2000f8e0016 */
[----:B--2---:R-:W-:-:S03]  /*4830*/  DMUL R30, R30, R20 ;  /* 0x000000141e1e7228 */ /* 0x004fc60000000000 */
[----:B------:R-:W-:Y:S01]  /*4840*/  IMAD R45, R45, UR13, R27 ;  /* 0x0000000d2d2d7c24 */ /* 0x000fe2000f8e021b */
[----:B------:R-:W-:Y:S01]  /*4850*/  LEA R44, P2, R26, UR14, 0x3 ;  /* 0x0000000e1a2c7c11 */ /* 0x000fe2000f8418ff */
[----:B------:R-:W-:-:S03]  /*4860*/  DMUL R28, R14, R28 ;  /* 0x0000001c0e1c7228 */ /* 0x000fc60000000000 */
[----:B------:R-:W-:Y:S01]  /*4870*/  LEA.HI.X R45, R26, UR15, R45, 0x3, P2 ;  /* 0x0000000f1a2d7c11 */ /* 0x000fe200090f1c2d */
[----:B------:R-:W-:Y:S01]  /*4880*/  DMUL R30, R14, R30 ;  /* 0x0000001e0e1e7228 */ /* 0x000fe20000000000 */
[----:B------:R-:W-:-:S06]  /*4890*/  ISETP.NE.AND P2, PT, R41, R10, PT ;  /* 0x0000000a2900720c */ /* 0x000fcc0003f45270 */
[----:B------:R3:W-:Y:S04]  /*48a0*/  REDG.E.ADD.F64.RN.STRONG.GPU desc[UR6][R42.64], R30 ;  /* 0x0000001e2a0079a6 */ /* 0x0007e8000c12ff06 */
[----:B------:R3:W-:Y:S03]  /*48b0*/  REDG.E.ADD.F64.RN.STRONG.GPU desc[UR6][R44.64], R28 ;  /* 0x0000001c2c0079a6 */ /* 0x0007e6000c12ff06 */
[----:B------:R-:W-:Y:S05]  /*48c0*/  @P2 BRA `(.L_x_464) ;  /* 0xfffffff800c82947 */ /* 0x000fea000383ffff */
[----:B------:R-:W-:Y:S05]  /*48d0*/  BSYNC.RECONVERGENT B3 ;  /* 0x0000000000037941 */ /* 0x000fea0003800200 */
.L_x_463:
[----:B------:R-:W-:-:S07]  /*48e0*/  IMAD.MOV.U32 R41, RZ, RZ, R10 ;  /* 0x000000ffff297224 */ /* 0x000fce00078e000a */
.L_x_462:
[----:B------:R-:W-:Y:S05]  /*48f0*/  BSYNC.RECONVERGENT B2 ;  /* 0x0000000000027941 */ /* 0x000fea0003800200 */
.L_x_461:
[----:B------:R-:W-:-:S13]  /*4900*/  ISETP.NE.AND P2, PT, R8, RZ, PT ;  /* 0x000000ff0800720c */ /* 0x000fda0003f45270 */
[----:B------:R-:W-:Y:S05]  /*4910*/  @!P2 BRA `(.L_x_460) ;  /* 0x000000040074a947 */ /* 0x000fea0003800000 */
[----:B------:R-:W-:Y:S01]  /*4920*/  BSSY.RECONVERGENT B2, `(.L_x_465) ;  /* 0x000002e000027945 */ /* 0x000fe20003800200 */
[----:B------:R-:W-:-:S03]  /*4930*/  ISETP.NE.AND P2, PT, R9, RZ, PT ;  /* 0x000000ff0900720c */ /* 0x000fc60003f45270 */
[----:B------:R-:W-:Y:S10]  /*4940*/  @!P1 BRA `(.L_x_466) ;  /* 0x0000000000ac9947 */ /* 0x000ff40003800000 */
[----:B------:R-:W-:Y:S01]  /*4950*/  IMAD R40, R41, 0x8, R0 ;  /* 0x0000000829287824 */ /* 0x000fe200078e0200 */
[----:B---3--:R-:W-:Y:S01]  /*4960*/  LDS.64 R28, [R39] ;  /* 0x00000000271c7984 */ /* 0x008fe20000000a00 */
[----:B------:R-:W0:Y:S01]  /*4970*/  LDCU.64 UR8, c[0x0][0x3d0] ;  /* 0x00007a00ff0877ac */ /* 0x000e220008000a00 */
[----:B------:R-:W-:Y:S02]  /*4980*/  IMAD.IADD R43, R5, 0x1, R41 ;  /* 0x00000001052b7824 */ /* 0x000fe400078e0229 */
[----:B------:R-:W2:Y:S01]  /*4990*/  LDS.64 R32, [R40] ;  /* 0x0000000028207984 */ /* 0x000ea20000000a00 */
[----:B------:R-:W3:Y:S01]  /*49a0*/  LDCU.64 UR10, c[0x0][0x390] ;  /* 0x00007200ff0a77ac */ /* 0x000ee20008000a00 */
[----:B------:R-:W-:Y:S01]  /*49b0*/  IMAD.MOV.U32 R22, RZ, RZ, R18 ;  /* 0x000000ffff167224 */ /* 0x000fe200078e0012 */
[C---:B------:R-:W-:Y:S02]  /*49c0*/  VIMNMX.RELU R25, PT, PT, R43.reuse, R36, PT ;  /* 0x000000242b197248 */ /* 0x040fe40003fe1100 */
[----:B------:R-:W-:-:S03]  /*49d0*/  VIADDMNMX.RELU R45, R43, 0x2, R36, PT ;  /* 0x000000022b2d7846 */ /* 0x000fc60003801124 */
[----:B0-----:R-:W-:-:S04]  /*49e0*/  IMAD.WIDE.U32 R20, R25, UR8, R22 ;  /* 0x0000000819147c25 */ /* 0x001fc8000f8e0016 */
[----:B------:R-:W-:Y:S01]  /*49f0*/  IMAD R25, R25, UR9, R21 ;  /* 0x0000000919197c24 */ /* 0x000fe2000f8e0215 */
[C---:B---3--:R-:W-:Y:S02]  /*4a00*/  LEA R30, P3, R20.reuse, UR10, 0x3 ;  /* 0x0000000a141e7c11 */ /* 0x048fe4000f8618ff */
[----:B------:R-:W-:Y:S02]  /*4a10*/  VIADDMNMX.RELU R21, R43, 0x1, R36, PT ;  /* 0x000000012b157846 */ /* 0x000fe40003801124 */
[----:B------:R-:W-:-:S03]  /*4a20*/  LEA.HI.X R31, R20, UR11, R25, 0x3, P3 ;  /* 0x0000000b141f7c11 */ /* 0x000fc600098f1c19 */
[----:B------:R-:W-:-:S04]  /*4a30*/  IMAD.WIDE.U32 R24, R21, UR8, R22 ;  /* 0x0000000815187c25 */ /* 0x000fc8000f8e0016 */
[----:B------:R-:W-:Y:S01]  /*4a40*/  IMAD R21, R21, UR9, R25 ;  /* 0x0000000915157c24 */ /* 0x000fe2000f8e0219 */
[C---:B------:R-:W-:Y:S01]  /*4a50*/  LEA R20, P3, R24.reuse, UR10, 0x3 ;  /* 0x0000000a18147c11 */ /* 0x040fe2000f8618ff */
[----:B--2---:R-:W-:Y:S01]  /*4a60*/  DMUL R32, R32, R28 ;  /* 0x0000001c20207228 */ /* 0x004fe20000000000 */
[----:B------:R-:W-:Y:S02]  /*4a70*/  IMAD.WIDE.U32 R26, R45, UR8, R22 ;  /* 0x000000082d1a7c25 */ /* 0x000fe4000f8e0016 */
[----:B------:R-:W-:-:S05]  /*4a80*/  LEA.HI.X R21, R24, UR11, R21, 0x3, P3 ;  /* 0x0000000b18157c11 */ /* 0x000fca00098f1c15 */
[----:B-----5:R-:W-:Y:S01]  /*4a90*/  DMUL R32, R14, R32 ;  /* 0x000000200e207228 */ /* 0x020fe20000000000 */
[----:B------:R-:W-:Y:S01]  /*4aa0*/  IMAD R45, R45, UR9, R27 ;  /* 0x000000092d2d7c24 */ /* 0x000fe2000f8e021b */
[----:B------:R-:W-:-:S04]  /*4ab0*/  LEA R24, P3, R26, UR10, 0x3 ;  /* 0x0000000a1a187c11 */ /* 0x000fc8000f8618ff */
[----:B------:R-:W-:Y:S01]  /*4ac0*/  LEA.HI.X R25, R26, UR11, R45, 0x3, P3 ;  /* 0x0000000b1a197c11 */ /* 0x000fe200098f1c2d */
[----:B------:R-:W-:Y:S04]  /*4ad0*/  REDG.E.ADD.F64.RN.STRONG.GPU desc[UR6][R30.64], R32 ;  /* 0x000000201e0079a6 */ /* 0x000fe8000c12ff06 */
[----:B------:R-:W0:Y:S04]  /*4ae0*/  LDS.64 R26, [R40+0x8] ;  /* 0x00000800281a7984 */ /* 0x000e280000000a00 */
[----:B------:R-:W2:Y:S04]  /*4af0*/  LDS.64 R32, [R40+0x10] ;  /* 0x0000100028207984 */ /* 0x000ea80000000a00 */
[----:B------:R-:W3:Y:S01]  /*4b00*/  LDS.64 R30, [R40+0x18] ;  /* 0x00001800281e7984 */ /* 0x000ee20000000a00 */
[----:B0-----:R-:W-:-:S02]  /*4b10*/  DMUL R26, R28, R26 ;  /* 0x0000001a1c1a7228 */ /* 0x001fc40000000000 */
[C---:B--2---:R-:W-:Y:S02]  /*4b20*/  DMUL R32, R28.reuse, R32 ;  /* 0x000000201c207228 */ /* 0x044fe40000000000 */
[----:B---3--:R-:W-:Y:S01]  /*4b30*/  DMUL R30, R28, R30 ;  /* 0x0000001e1c1e7228 */ /* 0x008fe20000000000 */
[----:B------:R-:W-:-:S03]  /*4b40*/  VIADDMNMX.RELU R29, R43, 0x3, R36, PT ;  /* 0x000000032b1d7846 */ /* 0x000fc60003801124 */
[C---:B------:R-:W-:Y:S02]  /*4b50*/  DMUL R26, R14.reuse, R26 ;  /* 0x0000001a0e1a7228 */ /* 0x040fe40000000000 */
[C---:B------:R-:W-:Y:S01]  /*4b60*/  DMUL R32, R14.reuse, R32 ;  /* 0x000000200e207228 */ /* 0x040fe20000000000 */
[----:B------:R-:W-:Y:S01]  /*4b70*/  IMAD.WIDE.U32 R42, R29, UR8, R22 ;  /* 0x000000081d2a7c25 */ /* 0x000fe2000f8e0016 */
[----:B------:R-:W-:-:S03]  /*4b80*/  DMUL R30, R14, R30 ;  /* 0x0000001e0e1e7228 */ /* 0x000fc60000000000 */
[----:B------:R0:W-:Y:S01]  /*4b90*/  REDG.E.ADD.F64.RN.STRONG.GPU desc[UR6][R20.64], R26 ;  /* 0x0000001a140079a6 */ /* 0x0001e2000c12ff06 */
[----:B------:R-:W-:Y:S01]  /*4ba0*/  IMAD R29, R29, UR9, R43 ;  /* 0x000000091d1d7c24 */ /* 0x000fe2000f8e022b */
[C---:B------:R-:W-:Y:S02]  /*4bb0*/  LEA R28, P3, R42.reuse, UR10, 0x3 ;  /* 0x0000000a2a1c7c11 */ /* 0x040fe4000f8618ff */
[----:B------:R0:W-:Y:S02]  /*4bc0*/  REDG.E.ADD.F64.RN.STRONG.GPU desc[UR6][R24.64], R32 ;  /* 0x00000020180079a6 */ /* 0x0001e4000c12ff06 */
[----:B------:R-:W-:-:S05]  /*4bd0*/  LEA.HI.X R29, R42, UR11, R29, 0x3, P3 ;  /* 0x0000000b2a1d7c11 */ /* 0x000fca00098f1c1d */
[----:B------:R0:W-:Y:S01]  /*4be0*/  REDG.E.ADD.F64.RN.STRONG.GPU desc[UR6][R28.64], R30 ;  /* 0x0000001e1c0079a6 */ /* 0x0001e2000c12ff06 */
[----:B------:R-:W-:-:S07]  /*4bf0*/  IADD3 R41, PT, PT, R41, 0x4, RZ ;  /* 0x0000000429297810 */ /* 0x000fce0007ffe0ff */
.L_x_466:
[----:B------:R-:W-:Y:S05]  /*4c00*/  BSYNC.RECONVERGENT B2 ;  /* 0x0000000000027941 */ /* 0x000fea0003800200 */
.L_x_465:
[----:B------:R-:W-:Y:S05]  /*4c10*/  @!P2 BRA `(.L_x_460) ;  /* 0x0000000000b4a947 */ /* 0x000fea0003800000 */
[----:B------:R-:W-:Y:S01]  /*4c20*/  ISETP.NE.AND P2, PT, R9, 0x1, PT ;  /* 0x000000010900780c */ /* 0x000fe20003f45270 */
[----:B------:R-:W-:Y:S01]  /*4c30*/  BSSY.RECONVERGENT B2, `(.L_x_467) ;  /* 0x000001c000027945 */ /* 0x000fe20003800200 */
[----:B------:R-:W-:-:S11]  /*4c40*/  LOP3.LUT P3, RZ, R2, 0x1, RZ, 0xc0, !PT ;  /* 0x0000000102ff7812 */ /* 0x000fd6000786c0ff */
[----:B------:R-:W-:Y:S05]  /*4c50*/  @!P2 BRA `(.L_x_468) ;  /* 0x000000000064a947 */ /* 0x000fea0003800000 */
[----:B------:R-:W-:Y:S01]  /*4c60*/  IMAD R22, R41, 0x8, R0 ;  /* 0x0000000829167824 */ /* 0x000fe200078e0200 */
[----:B0-----:R-:W-:Y:S01]  /*4c70*/  LDS.64 R20, [R39] ;  /* 0x0000000027147984 */ /* 0x001fe20000000a00 */
[----:B------:R-:W0:Y:S01]  /*4c80*/  LDCU.64 UR8, c[0x0][0x3d0] ;  /* 0x00007a00ff0877ac */ /* 0x000e220008000a00 */
[----:B---3--:R-:W-:Y:S02]  /*4c90*/  IMAD.IADD R29, R5, 0x1, R41 ;  /* 0x00000001051d7824 */ /* 0x008fe400078e0229 */
[----:B------:R-:W2:Y:S01]  /*4ca0*/  LDS.64 R32, [R22] ;  /* 0x0000000016207984 */ /* 0x000ea20000000a00 */
[----:B------:R-:W3:Y:S02]  /*4cb0*/  LDCU.64 UR10, c[0x0][0x390] ;  /* 0x00007200ff0a77ac */ /* 0x000ee40008000a00 */
[C---:B------:R-:W-:Y:S01]  /*4cc0*/  VIMNMX.RELU R43, PT, PT, R29.reuse, R36, PT ;  /* 0x000000241d2b7248 */ /* 0x040fe20003fe1100 */
[----:B------:R4:W1:Y:S01]  /*4cd0*/  LDS.64 R26, [R22+0x8] ;  /* 0x00000800161a7984 */ /* 0x0008620000000a00 */
[----:B------:R-:W-:Y:S01]  /*4ce0*/  VIADDMNMX.RELU R29, R29, 0x1, R36, PT ;  /* 0x000000011d1d7846 */ /* 0x000fe20003801124 */
[----:B----4-:R-:W-:-:S04]  /*4cf0*/  IMAD.MOV.U32 R22, RZ, RZ, R18 ;  /* 0x000000ffff167224 */ /* 0x010fc800078e0012 */
[----:B0-----:R-:W-:-:S04]  /*4d00*/  IMAD.WIDE.U32 R30, R43, UR8, R22 ;  /* 0x000000082b1e7c25 */ /* 0x001fc8000f8e0016 */
[----:B------:R-:W-:Y:S01]  /*4d10*/  IMAD.WIDE.U32 R24, R29, UR8, R22 ;  /* 0x000000081d187c25 */ /* 0x000fe2000f8e0016 */
[----:B---3--:R-:W-:-:S03]  /*4d20*/  LEA R28, P2, R30, UR10, 0x3 ;  /* 0x0000000a1e1c7c11 */ /* 0x008fc6000f8418ff */
[----:B------:R-:W-:Y:S01]  /*4d30*/  IMAD R43, R43, UR9, R31 ;  /* 0x000000092b2b7c24 */ /* 0x000fe2000f8e021f */
[----:B--2---:R-:W-:Y:S02]  /*4d40*/  DMUL R32, R32, R20 ;  /* 0x0000001420207228 */ /* 0x004fe40000000000 */
[----:B-1----:R-:W-:Y:S01]  /*4d50*/  DMUL R26, R20, R26 ;  /* 0x0000001a141a7228 */ /* 0x002fe20000000000 */
[----:B------:R-:W-:Y:S01]  /*4d60*/  IMAD R21, R29, UR9, R25 ;  /* 0x000000091d157c24 */ /* 0x000fe2000f8e0219 */
[----:B------:R-:W-:-:S04]  /*4d70*/  LEA R20, P4, R24, UR10, 0x3 ;  /* 0x0000000a18147c11 */ /* 0x000fc8000f8818ff */
[C---:B-----5:R-:W-:Y:S01]  /*4d80*/  DMUL R32, R14.reuse, R32 ;  /* 0x000000200e207228 */ /* 0x060fe20000000000 */
[----:B------:R-:W-:Y:S02]  /*4d90*/  LEA.HI.X R29, R30, UR11, R43, 0x3, P2 ;  /* 0x0000000b1e1d7c11 */ /* 0x000fe400090f1c2b */
[----:B------:R-:W-:Y:S01]  /*4da0*/  LEA.HI.X R21, R24, UR11, R21, 0x3, P4 ;  /* 0x0000000b18157c11 */ /* 0x000fe2000a0f1c15 */
[----:B------:R-:W-:-:S03]  /*4db0*/  DMUL R26, R14, R26 ;  /* 0x0000001a0e1a7228 */ /* 0x000fc60000000000 */
[----:B------:R2:W-:Y:S04]  /*4dc0*/  REDG.E.ADD.F64.RN.STRONG.GPU desc[UR6][R28.64], R32 ;  /* 0x000000201c0079a6 */ /* 0x0005e8000c12ff06 */
[----:B------:R2:W-:Y:S01]  /*4dd0*/  REDG.E.ADD.F64.RN.STRONG.GPU desc[UR6][R20.64], R26 ;  /* 0x0000001a140079a6 */ /* 0x0005e2000c12ff06 */
[----:B------:R-:W-:-:S07]  /*4de0*/  VIADD R41, R41, 0x2 ;  /* 0x0000000229297836 */ /* 0x000fce0000000000 */
.L_x_468:
[----:B------:R-:W-:Y:S05]  /*4df0*/  BSYNC.RECONVERGENT B2 ;  /* 0x0000000000027941 */ /* 0x000fea0003800200 */
.L_x_467:
[----:B------:R-:W-:Y:S05]  /*4e00*/  @!P3 BRA `(.L_x_460) ;  /* 0x000000000038b947 */ /* 0x000fea0003800000 */
[C---:B------:R-:W-:Y:S01]  /*4e10*/  IMAD R22, R41.reuse, 0x8, R0 ;  /* 0x0000000829167824 */ /* 0x040fe200078e0200 */
[----:B0-2---:R-:W-:Y:S01]  /*4e20*/  LDS.64 R20, [R39] ;  /* 0x0000000027147984 */ /* 0x005fe20000000a00 */
[----:B------:R-:W0:Y:S01]  /*4e30*/  LDCU.64 UR8, c[0x0][0x3d0] ;  /* 0x00007a00ff0877ac */ /* 0x000e220008000a00 */
[----:B------:R-:W-:Y:S02]  /*4e40*/  VIADDMNMX.RELU R27, R41, R5, R36, PT ;  /* 0x00000005291b7246 */ /* 0x000fe40003801124 */
[----:B---3--:R2:W3:Y:S01]  /*4e50*/  LDS.64 R24, [R22] ;  /* 0x0000000016187984 */ /* 0x0084e20000000a00 */
[----:B------:R-:W4:Y:S01]  /*4e60*/  LDCU.64 UR10, c[0x0][0x390] ;  /* 0x00007200ff0a77ac */ /* 0x000f220008000a00 */
[----:B--2---:R-:W-:-:S04]  /*4e70*/  IMAD.MOV.U32 R22, RZ, RZ, R18 ;  /* 0x000000ffff167224 */ /* 0x004fc800078e0012 */
[----:B0-----:R-:W-:-:S04]  /*4e80*/  IMAD.WIDE.U32 R18, R27, UR8, R22 ;  /* 0x000000081b127c25 */ /* 0x001fc8000f8e0016 */
[----:B------:R-:W-:Y:S01]  /*4e90*/  IMAD R27, R27, UR9, R19 ;  /* 0x000000091b1b7c24 */ /* 0x000fe2000f8e0213 */
[----:B---3--:R-:W-:Y:S01]  /*4ea0*/  DMUL R24, R20, R24 ;  /* 0x0000001814187228 */ /* 0x008fe20000000000 */
[----:B----4-:R-:W-:-:S04]  /*4eb0*/  LEA R20, P2, R18, UR10, 0x3 ;  /* 0x0000000a12147c11 */ /* 0x010fc8000f8418ff */
[----:B------:R-:W-:-:S03]  /*4ec0*/  LEA.HI.X R21, R18, UR11, R27, 0x3, P2 ;  /* 0x0000000b12157c11 */ /* 0x000fc600090f1c1b */
[----:B-----5:R-:W-:-:S07]  /*4ed0*/  DMUL R24, R14, R24 ;  /* 0x000000180e187228 */ /* 0x020fce0000000000 */
[----:B------:R4:W-:Y:S04]  /*4ee0*/  REDG.E.ADD.F64.RN.STRONG.GPU desc[UR6][R20.64], R24 ;  /* 0x00000018140079a6 */ /* 0x0009e8000c12ff06 */
.L_x_460:
[----:B------:R-:W-:Y:S05]  /*4ef0*/  BSYNC.RECONVERGENT B1 ;  /* 0x0000000000017941 */ /* 0x000fea0003800200 */
.L_x_459:
[----:B------:R-:W-:-:S04]  /*4f00*/  IADD3 R38, PT, PT, R38, 0x1, RZ ;  /* 0x0000000126267810 */ /* 0x000fc80007ffe0ff */
[----:B------:R-:W-:-:S13]  /*4f10*/  ISETP.NE.AND P2, PT, R38, R3, PT ;  /* 0x000000032600720c */ /* 0x000fda0003f45270 */
[----:B------:R-:W-:Y:S05]  /*4f20*/  @P2 BRA `(.L_x_469) ;  /* 0xfffffff000f02947 */ /* 0x000fea000383ffff */
.L_x_458:
[----:B------:R-:W-:Y:S05]  /*4f30*/  BSYNC.RECONVERGENT B0 ;  /* 0x0000000000007941 */ /* 0x000fea0003800200 */
.L_x_457:
[----:B-1----:R-:W-:-:S05]  /*4f40*/  IMAD.IADD R4, R6, 0x1, R4 ;  /* 0x0000000106047824 */ /* 0x002fca00078e0204 */
[----:B------:R-:W-:-:S13]  /*4f50*/  ISETP.GE.AND P2, PT, R4, R11, PT ;  /* 0x0000000b0400720c */ /* 0x000fda0003f46270 */
[----:B------:R-:W-:Y:S05]  /*4f60*/  @!P2 BRA `(.L_x_470) ;  /* 0xffffffec00eca947 */ /* 0x000fea000383ffff */
[----:B------:R-:W-:Y:S05]  /*4f70*/  EXIT ;  /* 0x000000000000794d */ /* 0x000fea0003800000 */
        .weak           $__internal_3_$__cuda_sm20_dblrcp_rn_slowpath_v3
        .type           $__internal_3_$__cuda_sm20_dblrcp_rn_slowpath_v3,@function
        .size           $__internal_3_$__cuda_sm20_dblrcp_rn_slowpath_v3,($__internal_4_$__cuda_sm20_div_rn_f64_full - $__internal_3_$__cuda_sm20_dblrcp_rn_slowpath_v3)
$__internal_3_$__cuda_sm20_dblrcp_rn_slowpath_v3:
[----:B------:R-:W-:Y:S01]  /*4f80*/  DSETP.GTU.AND P1, PT, |R12|, +INF , PT ;  /* 0x7ff000000c00742a */ /* 0x000fe20003f2c200 */
[----:B------:R-:W-:-:S13]  /*4f90*/  BSSY.RECONVERGENT B1, `(.L_x_471) ;  /* 0x0000023000017945 */ /* 0x000fda0003800200 */
[----:B------:R-:W-:Y:S05]  /*4fa0*/  @P1 BRA `(.L_x_472) ;  /* 0x00000000007c1947 */ /* 0x000fea0003800000 */
[----:B------:R-:W-:-:S05]  /*4fb0*/  LOP3.LUT R19, R13, 0x7fffffff, RZ, 0xc0, !PT ;  /* 0x7fffffff0d137812 */ /* 0x000fca00078ec0ff */
[----:B------:R-:W-:-:S05]  /*4fc0*/  VIADD R11, R19, 0xffffffff ;  /* 0xffffffff130b7836 */ /* 0x000fca0000000000 */
[----:B------:R-:W-:-:S13]  /*4fd0*/  ISETP.GE.U32.AND P1, PT, R11, 0x7fefffff, PT ;  /* 0x7fefffff0b00780c */ /* 0x000fda0003f26070 */
[----:B------:R-:W-:Y:S01]  /*4fe0*/  @P1 LOP3.LUT R17, R13, 0x7ff00000, RZ, 0x3c, !PT ;  /* 0x7ff000000d111812 */ /* 0x000fe200078e3cff */
[----:B------:R-:W-:Y:S01]  /*4ff0*/  @P1 IMAD.MOV.U32 R16, RZ, RZ, RZ ;  /* 0x000000ffff101224 */ /* 0x000fe200078e00ff */
[----:B------:R-:W-:Y:S06]  /*5000*/  @P1 BRA `(.L_x_473) ;  /* 0x00000000006c1947 */ /* 0x000fec0003800000 */
[----:B------:R-:W-:-:S13]  /*5010*/  ISETP.GE.U32.AND P1, PT, R19, 0x1000001, PT ;  /* 0x010000011300780c */ /* 0x000fda0003f26070 */
[----:B------:R-:W-:Y:S05]  /*5020*/  @!P1 BRA `(.L_x_474) ;  /* 0x0000000000349947 */ /* 0x000fea0003800000 */
[----:B------:R-:W-:Y:S02]  /*5030*/  VIADD R17, R13, 0xc0200000 ;  /* 0xc02000000d117836 */ /* 0x000fe40000000000 */
[----:B------:R-:W-:Y:S02]  /*5040*/  IMAD.MOV.U32 R16, RZ, RZ, R12 ;  /* 0x000000ffff107224 */ /* 0x000fe400078e000c */
        /* <DEDUP_REMOVED lines=11> */
.L_x_474:
        /* <DEDUP_REMOVED lines=10> */
.L_x_472:
[----:B------:R-:W-:Y:S02]  /*51a0*/  LOP3.LUT R17, R13, 0x80000, RZ, 0xfc, !PT ;  /* 0x000800000d117812 */ /* 0x000fe400078efcff */
[----:B------:R-:W-:-:S07]  /*51b0*/  MOV R16, R12 ;  /* 0x0000000c00107202 */ /* 0x000fce0000000f00 */
.L_x_473:
[----:B------:R-:W-:Y:S05]  /*51c0*/  BSYNC.RECONVERGENT B1 ;  /* 0x0000000000017941 */ /* 0x000fea0003800200 */
.L_x_471:
[----:B------:R-:W-:-:S04]  /*51d0*/  IMAD.MOV.U32 R21, RZ, RZ, 0x0 ;  /* 0x00000000ff157424 */ /* 0x000fc800078e00ff */
[----:B------:R-:W-:Y:S05]  /*51e0*/  RET.REL.NODEC R20 `(_ZN2at6native54_GLOBAL__N__aa9a477a_21_UpSampleBilinear2d_cu_607db5e336upsample_gen2d_aa_backward_out_frameIddNS0_18upsample_antialias20BicubicFilterFunctorEEEvT0_S5_NS_27GenericPackedTensorAccessorIT_Lm4ENS_16DefaultPtrTraitsElEENS6_IKS7_Lm4ES8_lEERKT1_) ;  /* 0xffffffac14847950 */ /* 0x000fea0003c3ffff */
        .weak           $__internal_4_$__cuda_sm20_div_rn_f64_full
        .type           $__internal_4_$__cuda_sm20_div_rn_f64_full,@function
        .size           $__internal_4_$__cuda_sm20_div_rn_f64_full,(.L_x_1949 - $__internal_4_$__cuda_sm20_div_rn_f64_full)
$__internal_4_$__cuda_sm20_div_rn_f64_full:
[C---:B------:R-:W-:Y:S01]  /*51f0*/  FSETP.GEU.AND P0, PT, |R17|.reuse, 1.469367938527859385e-39, PT ;  /* 0x001000001100780b */ /* 0x040fe20003f0e200 */
[----:B------:R-:W-:Y:S01]  /*5200*/  IMAD.MOV.U32 R24, RZ, RZ, 0x1 ;  /* 0x00000001ff187424 */ /* 0x000fe200078e00ff */
[----:B------:R-:W-:Y:S01]  /*5210*/  LOP3.LUT R14, R17, 0x800fffff, RZ, 0xc0, !PT ;  /* 0x800fffff110e7812 */ /* 0x000fe200078ec0ff */
[----:B------:R-:W-:Y:S01]  /*5220*/  IMAD.MOV.U32 R13, RZ, RZ, 0x1ca00000 ;  /* 0x1ca00000ff0d7424 */ /* 0x000fe200078e00ff */
[C---:B------:R-:W-:Y:S01]  /*5230*/  FSETP.GEU.AND P3, PT, |R19|.reuse, 1.469367938527859385e-39, PT ;  /* 0x001000001300780b */ /* 0x040fe20003f6e200 */
[----:B------:R-:W-:Y:S01]  /*5240*/  BSSY.RECONVERGENT B1, `(.L_x_475) ;  /* 0x0000053000017945 */ /* 0x000fe20003800200 */
[----:B------:R-:W-:Y:S01]  /*5250*/  LOP3.LUT R15, R14, 0x3ff00000, RZ, 0xfc, !PT ;  /* 0x3ff000000e0f7812 */ /* 0x000fe200078efcff */
[----:B------:R-:W-:Y:S01]  /*5260*/  IMAD.MOV.U32 R14, RZ, RZ, R16 ;  /* 0x000000ffff0e7224 */ /* 0x000fe200078e0010 */
[----:B------:R-:W-:Y:S02]  /*5270*/  LOP3.LUT R11, R19, 0x7ff00000, RZ, 0xc0, !PT ;  /* 0x7ff00000130b7812 */ /* 0x000fe400078ec0ff */
[----:B------:R-:W-:-:S02]  /*5280*/  LOP3.LUT R26, R17, 0x7ff00000, RZ, 0xc0, !PT ;  /* 0x7ff00000111a7812 */ /* 0x000fc400078ec0ff */
[----:B------:R-:W-:Y:S01]  /*5290*/  MOV R39, R11 ;  /* 0x0000000b00277202 */ /* 0x000fe20000000f00 */
[----:B------:R-:W-:Y:S01]  /*52a0*/  @!P0 DMUL R14, R16, 8.98846567431157953865e+307 ;  /* 0x7fe00000100e8828 */ /* 0x000fe20000000000 */
[----:B------:R-:W-:-:S03]  /*52b0*/  ISETP.GE.U32.AND P2, PT, R11, R26, PT ;  /* 0x0000001a0b00720c */ /* 0x000fc60003f46070 */
[----:B------:R-:W-:Y:S01]  /*52c0*/  @!P3 LOP3.LUT R20, R17, 0x7ff00000, RZ, 0xc0, !PT ;  /* 0x7ff000001114b812 */ /* 0x000fe200078ec0ff */
[----:B------:R-:W-:Y:S01]  /*52d0*/  @!P3 IMAD.MOV.U32 R40, RZ, RZ, RZ ;  /* 0x000000ffff28b224 */ /* 0x000fe200078e00ff */
[----:B------:R-:W0:Y:S01]  /*52e0*/  MUFU.RCP64H R25, R15 ;  /* 0x0000000f00197308 */ /* 0x000e220000001800 */
[----:B------:R-:W-:Y:S02]  /*52f0*/  SEL R21, R13, 0x63400000, !P2 ;  /* 0x634000000d157807 */ /* 0x000fe40005000000 */
[----:B------:R-:W-:Y:S02]  /*5300*/  @!P3 ISETP.GE.U32.AND P4, PT, R11, R20, PT ;  /* 0x000000140b00b20c */ /* 0x000fe40003f86070 */
[----:B------:R-:W-:Y:S01]  /*5310*/  LOP3.LUT R21, R21, 0x800fffff, R19, 0xf8, !PT ;  /* 0x800fffff15157812 */ /* 0x000fe200078ef813 */
[----:B0-----:R-:W-:-:S08]  /*5320*/  DFMA R22, R24, -R14, 1 ;  /* 0x3ff000001816742b */ /* 0x001fd0000000080e */
[----:B------:R-:W-:-:S08]  /*5330*/  DFMA R22, R22, R22, R22 ;  /* 0x000000161616722b */ /* 0x000fd00000000016 */
[----:B------:R-:W-:Y:S01]  /*5340*/  DFMA R22, R24, R22, R24 ;  /* 0x000000161816722b */ /* 0x000fe20000000018 */
[----:B------:R-:W-:-:S04]  /*5350*/  @!P3 SEL R25, R13, 0x63400000, !P4 ;  /* 0x634000000d19b807 */ /* 0x000fc80006000000 */
[----:B------:R-:W-:-:S03]  /*5360*/  @!P3 LOP3.LUT R20, R25, 0x80000000, R19, 0xf8, !PT ;  /* 0x800000001914b812 */ /* 0x000fc600078ef813 */
[----:B------:R-:W-:Y:S01]  /*5370*/  DFMA R24, R22, -R14, 1 ;  /* 0x3ff000001618742b */ /* 0x000fe2000000080e */
[----:B------:R-:W-:Y:S01]  /*5380*/  @!P3 LOP3.LUT R41, R20, 0x100000, RZ, 0xfc, !PT ;  /* 0x001000001429b812 */ /* 0x000fe200078efcff */
[----:B------:R-:W-:-:S06]  /*5390*/  IMAD.MOV.U32 R20, RZ, RZ, R18 ;  /* 0x000000ffff147224 */ /* 0x000fcc00078e0012 */
[----:B------:R-:W-:Y:S02]  /*53a0*/  DFMA R22, R22, R24, R22 ;  /* 0x000000181616722b */ /* 0x000fe40000000016 */
[----:B------:R-:W-:Y:S01]  /*53b0*/  @!P3 DFMA R20, R20, 2, -R40 ;  /* 0x400000001414b82b */ /* 0x000fe20000000828 */
[----:B------:R-:W-:Y:S01]  /*53c0*/  IMAD.MOV.U32 R40, RZ, RZ, R26 ;  /* 0x000000ffff287224 */ /* 0x000fe200078e001a */
[----:B------:R-:W-:-:S06]  /*53d0*/  @!P0 LOP3.LUT R40, R15, 0x7ff00000, RZ, 0xc0, !PT ;  /* 0x7ff000000f288812 */ /* 0x000fcc00078ec0ff */
[----:B------:R-:W-:Y:S02]  /*53e0*/  DMUL R24, R22, R20 ;  /* 0x0000001416187228 */ /* 0x000fe40000000000 */
[----:B------:R-:W-:-:S05]  /*53f0*/  @!P3 LOP3.LUT R39, R21, 0x7ff00000, RZ, 0xc0, !PT ;  /* 0x7ff000001527b812 */ /* 0x000fca00078ec0ff */
[----:B------:R-:W-:Y:S01]  /*5400*/  VIADD R41, R39, 0xffffffff ;  /* 0xffffffff27297836 */ /* 0x000fe20000000000 */
[----:B------:R-:W-:-:S04]  /*5410*/  DFMA R26, R24, -R14, R20 ;  /* 0x8000000e181a722b */ /* 0x000fc80000000014 */
[----:B------:R-:W-:Y:S01]  /*5420*/  ISETP.GT.U32.AND P0, PT, R41, 0x7feffffe, PT ;  /* 0x7feffffe2900780c */ /* 0x000fe20003f04070 */
[----:B------:R-:W-:-:S03]  /*5430*/  VIADD R41, R40, 0xffffffff ;  /* 0xffffffff28297836 */ /* 0x000fc60000000000 */
[----:B------:R-:W-:Y:S02]  /*5440*/  DFMA R26, R22, R26, R24 ;  /* 0x0000001a161a722b */ /* 0x000fe40000000018 */
[----:B------:R-:W-:-:S13]  /*5450*/  ISETP.GT.U32.OR P0, PT, R41, 0x7feffffe, P0 ;  /* 0x7feffffe2900780c */ /* 0x000fda0000704470 */
[----:B------:R-:W-:Y:S05]  /*5460*/  @P0 BRA `(.L_x_476) ;  /* 0x00000000006c0947 */ /* 0x000fea0003800000 */
[----:B------:R-:W-:-:S04]  /*5470*/  LOP3.LUT R22, R17, 0x7ff00000, RZ, 0xc0, !PT ;  /* 0x7ff0000011167812 */ /* 0x000fc800078ec0ff */
[CC--:B------:R-:W-:Y:S02]  /*5480*/  VIADDMNMX R18, R11.reuse, -R22.reuse, 0xb9600000, !PT ;  /* 0xb96000000b127446 */ /* 0x0c0fe40007800916 */
[----:B------:R-:W-:Y:S02]  /*5490*/  ISETP.GE.U32.AND P0, PT, R11, R22, PT ;  /* 0x000000160b00720c */ /* 0x000fe40003f06070 */
[----:B------:R-:W-:Y:S02]  /*54a0*/  VIMNMX R11, PT, PT, R18, 0x46a00000, PT ;  /* 0x46a00000120b7848 */ /* 0x000fe40003fe0100 */
[----:B------:R-:W-:-:S05]  /*54b0*/  SEL R18, R13, 0x63400000, !P0 ;  /* 0x634000000d127807 */ /* 0x000fca0004000000 */
[----:B------:R-:W-:Y:S02]  /*54c0*/  IMAD.IADD R11, R11, 0x1, -R18 ;  /* 0x000000010b0b7824 */ /* 0x000fe400078e0a12 */
[----:B------:R-:W-:Y:S02]  /*54d0*/  IMAD.MOV.U32 R18, RZ, RZ, RZ ;  /* 0x000000ffff127224 */ /* 0x000fe400078e00ff */
[----:B------:R-:W-:-:S06]  /*54e0*/  VIADD R19, R11, 0x7fe00000 ;  /* 0x7fe000000b137836 */ /* 0x000fcc0000000000 */
[----:B------:R-:W-:-:S10]  /*54f0*/  DMUL R22, R26, R18 ;  /* 0x000000121a167228 */ /* 0x000fd40000000000 */
[----:B------:R-:W-:-:S13]  /*5500*/  FSETP.GTU.AND P0, PT, |R23|, 1.469367938527859385e-39, PT ;  /* 0x001000001700780b */ /* 0x000fda0003f0c200 */
[----:B------:R-:W-:Y:S05]  /*5510*/  @P0 BRA `(.L_x_477) ;  /* 0x0000000000940947 */ /* 0x000fea0003800000 */
[----:B------:R-:W-:Y:S01]  /*5520*/  DFMA R14, R26, -R14, R20 ;  /* 0x8000000e1a0e722b */ /* 0x000fe20000000014 */
[----:B------:R-:W-:-:S09]  /*5530*/  MOV R18, RZ ;  /* 0x000000ff00127202 */ /* 0x000fd20000000f00 */
[C---:B------:R-:W-:Y:S02]  /*5540*/  FSETP.NEU.AND P0, PT, R15.reuse, RZ, PT ;  /* 0x000000ff0f00720b */ /* 0x040fe40003f0d000 */
[----:B------:R-:W-:-:S04]  /*5550*/  LOP3.LUT R17, R15, 0x80000000, R17, 0x48, !PT ;  /* 0x800000000f117812 */ /* 0x000fc800078e4811 */
[----:B------:R-:W-:-:S07]  /*5560*/  LOP3.LUT R19, R17, R19, RZ, 0xfc, !PT ;  /* 0x0000001311137212 */ /* 0x000fce00078efcff */
[----:B------:R-:W-:Y:S05]  /*5570*/  @!P0 BRA `(.L_x_477) ;  /* 0x00000000007c8947 */ /* 0x000fea0003800000 */
[----:B------:R-:W-:Y:S01]  /*5580*/  IMAD.MOV R15, RZ, RZ, -R11 ;  /* 0x000000ffff0f7224 */ /* 0x000fe200078e0a0b */
[----:B------:R-:W-:Y:S01]  /*5590*/  DMUL.RP R18, R26, R18 ;  /* 0x000000121a127228 */ /* 0x000fe20000008000 */
[----:B------:R-:W-:Y:S01]  /*55a0*/  IMAD.MOV.U32 R14, RZ, RZ, RZ ;  /* 0x000000ffff0e7224 */ /* 0x000fe200078e00ff */
[----:B------:R-:W-:-:S05]  /*55b0*/  IADD3 R11, PT, PT, -R11, -0x43300000, RZ ;  /* 0xbcd000000b0b7810 */ /* 0x000fca0007ffe1ff */
[----:B------:R-:W-:-:S03]  /*55c0*/  DFMA R14, R22, -R14, R26 ;  /* 0x8000000e160e722b */ /* 0x000fc6000000001a */
[----:B------:R-:W-:-:S07]  /*55d0*/  LOP3.LUT R17, R19, R17, RZ, 0x3c, !PT ;  /* 0x0000001113117212 */ /* 0x000fce00078e3cff */
[----:B------:R-:W-:-:S04]  /*55e0*/  FSETP.NEU.AND P0, PT, |R15|, R11, PT ;  /* 0x0000000b0f00720b */ /* 0x000fc80003f0d200 */
[----:B------:R-:W-:Y:S02]  /*55f0*/  FSEL R22, R18, R22, !P0 ;  /* 0x0000001612167208 */ /* 0x000fe40004000000 */
[----:B------:R-:W-:Y:S01]  /*5600*/  FSEL R23, R17, R23, !P0 ;  /* 0x0000001711177208 */ /* 0x000fe20004000000 */
[----:B------:R-:W-:Y:S06]  /*5610*/  BRA `(.L_x_477) ;  /* 0x0000000000547947 */ /* 0x000fec0003800000 */
.L_x_476:
[----:B------:R-:W-:-:S14]  /*5620*/  DSETP.NAN.AND P0, PT, R18, R18, PT ;  /* 0x000000121200722a */ /* 0x000fdc0003f08000 */
[----:B------:R-:W-:Y:S05]  /*5630*/  @P0 BRA `(.L_x_478) ;  /* 0x0000000000440947 */ /* 0x000fea0003800000 */
[----:B------:R-:W-:-:S14]  /*5640*/  DSETP.NAN.AND P0, PT, R16, R16, PT ;  /* 0x000000101000722a */ /* 0x000fdc0003f08000 */
[----:B------:R-:W-:Y:S05]  /*5650*/  @P0 BRA `(.L_x_479) ;  /* 0x0000000000300947 */ /* 0x000fea0003800000 */
[----:B------:R-:W-:Y:S01]  /*5660*/  ISETP.NE.AND P0, PT, R39, R40, PT ;  /* 0x000000282700720c */ /* 0x000fe20003f05270 */
[----:B------:R-:W-:Y:S02]  /*5670*/  IMAD.MOV.U32 R22, RZ, RZ, 0x0 ;  /* 0x00000000ff167424 */ /* 0x000fe400078e00ff */
[----:B------:R-:W-:-:S10]  /*5680*/  IMAD.MOV.U32 R23, RZ, RZ, -0x80000 ;  /* 0xfff80000ff177424 */ /* 0x000fd400078e00ff */
[----:B------:R-:W-:Y:S05]  /*5690*/  @!P0 BRA `(.L_x_477) ;  /* 0x0000000000348947 */ /* 0x000fea0003800000 */
[----:B------:R-:W-:Y:S02]  /*56a0*/  ISETP.NE.AND P0, PT, R39, 0x7ff00000, PT ;  /* 0x7ff000002700780c */ /* 0x000fe40003f05270 */
[----:B------:R-:W-:Y:S02]  /*56b0*/  LOP3.LUT R23, R19, 0x80000000, R17, 0x48, !PT ;  /* 0x8000000013177812 */ /* 0x000fe400078e4811 */
[----:B------:R-:W-:-:S13]  /*56c0*/  ISETP.EQ.OR P0, PT, R40, RZ, !P0 ;  /* 0x000000ff2800720c */ /* 0x000fda0004702670 */
[----:B------:R-:W-:Y:S01]  /*56d0*/  @P0 LOP3.LUT R11, R23, 0x7ff00000, RZ, 0xfc, !PT ;  /* 0x7ff00000170b0812 */ /* 0x000fe200078efcff */
[----:B------:R-:W-:Y:S02]  /*56e0*/  @!P0 IMAD.MOV.U32 R22, RZ, RZ, RZ ;  /* 0x000000ffff168224 */ /* 0x000fe400078e00ff */
[----:B------:R-:W-:Y:S01]  /*56f0*/  @P0 IMAD.MOV.U32 R22, RZ, RZ, RZ ;  /* 0x000000ffff160224 */ /* 0x000fe200078e00ff */
[----:B------:R-:W-:Y:S01]  /*5700*/  @P0 MOV R23, R11 ;  /* 0x0000000b00170202 */ /* 0x000fe20000000f00 */
[----:B------:R-:W-:Y:S06]  /*5710*/  BRA `(.L_x_477) ;  /* 0x0000000000147947 */ /* 0x000fec0003800000 */
.L_x_479:
[----:B------:R-:W-:Y:S01]  /*5720*/  LOP3.LUT R23, R17, 0x80000, RZ, 0xfc, !PT ;  /* 0x0008000011177812 */ /* 0x000fe200078efcff */
[----:B------:R-:W-:Y:S01]  /*5730*/  IMAD.MOV.U32 R22, RZ, RZ, R16 ;  /* 0x000000ffff167224 */ /* 0x000fe200078e0010 */
[----:B------:R-:W-:Y:S06]  /*5740*/  BRA `(.L_x_477) ;  /* 0x0000000000087947 */ /* 0x000fec0003800000 */
.L_x_478:
[----:B------:R-:W-:Y:S01]  /*5750*/  LOP3.LUT R23, R19, 0x80000, RZ, 0xfc, !PT ;  /* 0x0008000013177812 */ /* 0x000fe200078efcff */
[----:B------:R-:W-:-:S07]  /*5760*/  IMAD.MOV.U32 R22, RZ, RZ, R18 ;  /* 0x000000ffff167224 */ /* 0x000fce00078e0012 */
.L_x_477:
[----:B------:R-:W-:Y:S05]  /*5770*/  BSYNC.RECONVERGENT B1 ;  /* 0x0000000000017941 */ /* 0x000fea0003800200 */
.L_x_475:
[----:B------:R-:W-:Y:S02]  /*5780*/  IMAD.MOV.U32 R13, RZ, RZ, 0x0 ;  /* 0x00000000ff0d7424 */ /* 0x000fe400078e00ff */
[----:B------:R-:W-:Y:S02]  /*5790*/  IMAD.MOV.U32 R14, RZ, RZ, R22 ;  /* 0x000000ffff0e7224 */ /* 0x000fe400078e0016 */
[----:B------:R-:W-:Y:S01]  /*57a0*/  IMAD.MOV.U32 R15, RZ, RZ, R23 ;  /* 0x000000ffff0f7224 */ /* 0x000fe200078e0017 */
[----:B------:R-:W-:Y:S06]  /*57b0*/  RET.REL.NODEC R12 `(_ZN2at6native54_GLOBAL__N__aa9a477a_21_UpSampleBilinear2d_cu_607db5e336upsample_gen2d_aa_backward_out_frameIddNS0_18upsample_antialias20BicubicFilterFunctorEEEvT0_S5_NS_27GenericPackedTensorAccessorIT_Lm4ENS_16DefaultPtrTraitsElEENS6_IKS7_Lm4ES8_lEERKT1_) ;  /* 0xffffffa80c107950 */ /* 0x000fec0003c3ffff */
.L_x_480:
        /* <DEDUP_REMOVED lines=12> */
.L_x_1949:


//--------------------- .text._ZN2at6native54_GLOBAL__N__aa9a477a_21_UpSampleBilinear2d_cu_607db5e327upsample_gen2d_aa_out_frameIN3c108BFloat16EfNS0_18upsample_antialias20BicubicFilterFunctorEEEvT0_S7_NS_27GenericPackedTensorAccessorIKT_Lm4ENS_16DefaultPtrTraitsElEENS8_IS9_Lm4ESB_lEERKT1_ --------------------------
	.section	.text._ZN2at6native54_GLOBAL__N__aa9a477a_21_UpSampleBilinear2d_cu_607db5e327upsample_gen2d_aa_out_frameIN3c108BFloat16EfNS0_18upsample_antialias20BicubicFilterFunctorEEEvT0_S7_NS_27GenericPackedTensorAccessorIKT_Lm4ENS_16DefaultPtrTraitsElEENS8_IS9_Lm4ESB_lEERKT1_,"ax",@progbits
	.align	128
.text._ZN2at6native54_GLOBAL__N__aa9a477a_21_UpSampleBilinear2d_cu_607db5e327upsample_gen2d_aa_out_frameIN3c108BFloat16EfNS0_18upsample_antialias20BicubicFilterFunctorEEEvT0_S7_NS_27GenericPackedTensorAccessorIKT_Lm4ENS_16DefaultPtrTraitsElEENS8_IS9_Lm4ESB_lEERKT1_:
        .type           _ZN2at6native54_GLOBAL__N__aa9a477a_21_UpSampleBilinear2d_cu_607db5e327upsample_gen2d_aa_out_frameIN3c108BFloat16EfNS0_18upsample_antialias20BicubicFilterFunctorEEEvT0_S7_NS_27GenericPackedTensorAccessorIKT_Lm4ENS_16DefaultPtrTraitsElEENS8_IS9_Lm4ESB_lEERKT1_,@function
        .size           _ZN2at6native54_GLOBAL__N__aa9a477a_21_UpSampleBilinear2d_cu_607db5e327upsample_gen2d_aa_out_frameIN3c108BFloat16EfNS0_18upsample_antialias20BicubicFilterFunctorEEEvT0_S7_NS_27GenericPackedTensorAccessorIKT_Lm4ENS_16DefaultPtrTraitsElEENS8_IS9_Lm4ESB_lEERKT1_,(.L_x_1952 - _ZN2at6native54_GLOBAL__N__aa9a477a_21_UpSampleBilinear2d_cu_607db5e327upsample_gen2d_aa_out_frameIN3c108BFloat16EfNS0_18upsample_antialias20BicubicFilterFunctorEEEvT0_S7_NS_27GenericPackedTensorAccessorIKT_Lm4ENS_16DefaultPtrTraitsElEENS8_IS9_Lm4ESB_lEERKT1_)
        .other          _ZN2at6native54_GLOBAL__N__aa9a477a_21_UpSampleBilinear2d_cu_607db5e327upsample_gen2d_aa_out_frameIN3c108BFloat16EfNS0_18upsample_antialias20BicubicFilterFunctorEEEvT0_S7_NS_27GenericPackedTensorAccessorIKT_Lm4ENS_16DefaultPtrTraitsElEENS8_IS9_Lm4ESB_lEERKT1_,@"STO_CUDA_ENTRY STV_DEFAULT"
_ZN2at6native54_GLOBAL__N__aa9a477a_21_UpSampleBilinear2d_cu_607db5e327upsample_gen2d_aa_out_frameIN3c108BFloat16EfNS0_18upsample_antialias20BicubicFilterFunctorEEEvT0_S7_NS_27GenericPackedTensorAccessorIKT_Lm4ENS_16DefaultPtrTraitsElEENS8_IS9_Lm4ESB_lEERKT1_:
        /* <DEDUP_REMOVED lines=14> */
[----:B------:R-:W0:Y:S01]  /*00e0*/  LDC.64 R14, c[0x0][0x380] ;  /* 0x0000e000ff0e7b82 */ /* 0x000e220000000a00 */
[----:B------:R-:W-:Y:S01]  /*00f0*/  I2FP.F32.U32 R11, R10 ;  /* 0x0000000a000b7245 */ /* 0x000fe20000201000 */
[----:B------:R-:W1:Y:S01]  /*0100*/  LDCU UR6, c[0x0][0x3a8] ;  /* 0x00007500ff0677ac */ /* 0x000e620008000800 */
[----:B------:R-:W-:Y:S01]  /*0110*/  I2FP.F32.S32 R26, R18 ;  /* 0x00000012001a7245 */ /* 0x000fe20000201400 */
[----:B------:R-:W-:Y:S02]  /*0120*/  BSSY.RECONVERGENT B0, `(.L_x_481) ;  /* 0x0000170000007945 */ /* 0x000fe40003800200 */
[----:B------:R-:W-:Y:S01]  /*0130*/  FADD.FTZ R11, R11, 0.5 ;  /* 0x3f0000000b0b7421 */ /* 0x000fe20000010000 */
[----:B------:R-:W2:Y:S01]  /*0140*/  LDCU UR7, c[0x0][0x3a0] ;  /* 0x00007400ff0777ac */ /* 0x000ea20008000800 */
[----:B------:R-:W-:Y:S01]  /*0150*/  FADD.FTZ R26, R26, 0.5 ;  /* 0x3f0000001a1a7421 */ /* 0x000fe20000010000 */
[----:B------:R-:W3:Y:S01]  /*0160*/  S2UR UR5, SR_CgaCtaId ;  /* 0x00000000000579c3 */ /* 0x000ee20000008800 */
[----:B------:R-:W-:Y:S01]  /*0170*/  UMOV UR4, 0x400 ;  /* 0x0000040000047882 */ /* 0x000fe20000000000 */
[----:B------:R-:W4:Y:S01]  /*0180*/  LDCU.64 UR8, c[0x0][0x358] ;  /* 0x00006b00ff0877ac */ /* 0x000f220008000a00 */
[C---:B0-----:R-:W-:Y:S01]  /*0190*/  FADD.FTZ R0, R15.reuse, R15 ;  /* 0x0000000f0f007221 */ /* 0x041fe20000010000 */
[----:B------:R-:W-:-:S02]  /*01a0*/  FSETP.GE.FTZ.AND P1, PT, R15, 1, PT ;  /* 0x3f8000000f00780b */ /* 0x000fc40003f36000 */
[----:B------:R-:W-:Y:S02]  /*01b0*/  FSETP.GE.FTZ.AND P0, PT, R14, 1, PT ;  /* 0x3f8000000e00780b */ /* 0x000fe40003f16000 */
[----:B------:R-:W-:Y:S01]  /*01c0*/  FSEL R3, R0, 2, P1 ;  /* 0x4000000000037808 */ /* 0x000fe20000800000 */
[----:B------:R-:W-:-:S03]  /*01d0*/  FADD.FTZ R0, R14, R14 ;  /* 0x0000000e0e007221 */ /* 0x000fc60000010000 */
[----:B------:R0:W5:Y:S01]  /*01e0*/  F2I.FTZ.CEIL.NTZ R12, R3 ;  /* 0x00000003000c7305 */ /* 0x000162000021b100 */
[----:B---3--:R-:W-:Y:S01]  /*01f0*/  ULEA UR4, UR5, UR4, 0x18 ;  /* 0x0000000405047291 */ /* 0x008fe2000f8ec0ff */
[----:B------:R-:W-:Y:S02]  /*0200*/  FSEL R0, R0, 2, P0 ;  /* 0x4000000000007808 */ /* 0x000fe40000000000 */
[----:B------:R-:W-:-:S03]  /*0210*/  ISETP.NE.AND P0, PT, R20, RZ, PT ;  /* 0x000000ff1400720c */ /* 0x000fc60003f05270 */
[CCC-:B------:R-:W-:Y:S01]  /*0220*/  FFMA.FTZ R2, R11.reuse, R14.reuse, -R0.reuse ;  /* 0x0000000e0b027223 */ /* 0x1c0fe20000010800 */
[----:B------:R3:W1:Y:S01]  /*0230*/  F2I.FTZ.CEIL.NTZ R13, R0 ;  /* 0x00000000000d7305 */ /* 0x000662000021b100 */
[----:B------:R-:W-:Y:S02]  /*0240*/  FFMA.FTZ R14, R11, R14, R0 ;  /* 0x0000000e0b0e7223 */ /* 0x000fe40000010000 */
[----:B------:R-:W-:Y:S01]  /*0250*/  FADD.FTZ R7, R2, 0.5 ;  /* 0x3f00000002077421 */ /* 0x000fe20000010000 */
[CCC-:B------:R-:W-:Y:S01]  /*0260*/  FFMA.FTZ R2, R26.reuse, R15.reuse, -R3.reuse ;  /* 0x0000000f1a027223 */ /* 0x1c0fe20000010803 */
[----:B0-----:R-:W-:Y:S01]  /*0270*/  FFMA.FTZ R3, R26, R15, R3 ;  /* 0x0000000f1a037223 */ /* 0x001fe20000010003 */
[----:B------:R-:W-:Y:S01]  /*0280*/  FADD.FTZ R14, R14, 0.5 ;  /* 0x3f0000000e0e7421 */ /* 0x000fe20000010000 */
[----:B-----5:R-:W-:Y:S02]  /*0290*/  IMAD.SHL.U32 R12, R12, 0x2, RZ ;  /* 0x000000020c0c7824 */ /* 0x020fe400078e00ff */
[----:B------:R-:W-:Y:S01]  /*02a0*/  FADD.FTZ R2, R2, 0.5 ;  /* 0x3f00000002027421 */ /* 0x000fe20000010000 */
[----:B------:R-:W-:Y:S01]  /*02b0*/  FADD.FTZ R6, R3, 0.5 ;  /* 0x3f00000003067421 */ /* 0x000fe20000010000 */
[----:B---3--:R-:W-:Y:S01]  /*02c0*/  IADD3 R0, PT, PT, R5, R8, RZ ;  /* 0x0000000805007210 */ /* 0x008fe20007ffe0ff */
[----:B------:R0:W3:Y:S01]  /*02d0*/  F2I.FTZ.TRUNC.NTZ R16, R7 ;  /* 0x0000000700107305 */ /* 0x0000e2000021f100 */
[----:B------:R-:W-:Y:S01]  /*02e0*/  IMAD R8, R12, R9, R9 ;  /* 0x000000090c087224 */ /* 0x000fe200078e0209 */
[----:B-1----:R-:W-:-:S02]  /*02f0*/  SHF.L.U32 R13, R13, 0x1, RZ ;  /* 0x000000010d0d7819 */ /* 0x002fc400000006ff */
[-C--:B------:R-:W-:Y:S02]  /*0300*/  IMAD R0, R9, R20.reuse, R0 ;  /* 0x0000001409007224 */ /* 0x080fe400078e0200 */
[----:B------:R-:W-:Y:S02]  /*0310*/  IMAD R9, R12, R5, R5 ;  /* 0x000000050c097224 */ /* 0x000fe400078e0205 */
[----:B------:R1:W5:Y:S01]  /*0320*/  F2I.FTZ.TRUNC.NTZ R4, R2 ;  /* 0x0000000200047305 */ /* 0x000362000021f100 */
[C---:B------:R-:W-:Y:S02]  /*0330*/  IMAD R3, R13.reuse, R20, R20 ;  /* 0x000000140d037224 */ /* 0x040fe400078e0214 */
[----:B0-----:R-:W-:Y:S01]  /*0340*/  IMAD R7, R13, R0, R0 ;  /* 0x000000000d077224 */ /* 0x001fe200078e0200 */
[----:B------:R-:W-:Y:S02]  /*0350*/  LEA R25, R9, UR4, 0x1 ;  /* 0x0000000409197c11 */ /* 0x000fe4000f8e08ff */
[----:B---3--:R-:W-:-:S02]  /*0360*/  VIMNMX R0, PT, PT, RZ, R16, !PT ;  /* 0x00000010ff007248 */ /* 0x008fc40007fe0100 */
[----:B------:R-:W0:Y:S01]  /*0370*/  F2I.FTZ.TRUNC.NTZ R6, R6 ;  /* 0x0000000600067305 */ /* 0x000e22000021f100 */
[C---:B-1----:R-:W-:Y:S01]  /*0380*/  IMAD.IADD R2, R8.reuse, 0x1, R3 ;  /* 0x0000000108027824 */ /* 0x042fe200078e0203 */
[----:B------:R-:W-:-:S04]  /*0390*/  IADD3 R8, PT, PT, R8, R7, RZ ;  /* 0x0000000708087210 */ /* 0x000fc80007ffe0ff */
[----:B------:R-:W-:Y:S02]  /*03a0*/  LEA R2, R2, UR4, 0x1 ;  /* 0x0000000402027c11 */ /* 0x000fe4000f8e08ff */
[----:B------:R-:W2:Y:S01]  /*03b0*/  F2I.FTZ.TRUNC.NTZ R14, R14 ;  /* 0x0000000e000e7305 */ /* 0x000ea2000021f100 */
[----:B-----5:R-:W-:Y:S02]  /*03c0*/  VIMNMX R7, PT, PT, RZ, R4, !PT ;  /* 0x00000004ff077248 */ /* 0x020fe40007fe0100 */
[----:B0-----:R-:W-:-:S05]  /*03d0*/  VIMNMX R24, PT, PT, R6, UR6, PT ;  /* 0x0000000606187c48 */ /* 0x001fca000bfe0100 */
[----:B------:R-:W-:Y:S01]  /*03e0*/  IMAD.IADD R3, R24, 0x1, -R7 ;  /* 0x0000000118037824 */ /* 0x000fe200078e0a07 */
[----:B--2---:R-:W-:-:S04]  /*03f0*/  VIMNMX R19, PT, PT, R14, UR7, PT ;  /* 0x000000070e137c48 */ /* 0x004fc8000bfe0100 */
[----:B------:R-:W-:Y:S01]  /*0400*/  IADD3 R4, PT, PT, -R0, R19, RZ ;  /* 0x0000001300047210 */ /* 0x000fe20007ffe1ff */
[----:B----4-:R-:W-:Y:S06]  /*0410*/  @P0 BRA `(.L_x_482) ;  /* 0x0000001400000947 */ /* 0x010fec0003800000 */
        /* <DEDUP_REMOVED lines=20> */
[----:B------:R-:W-:Y:S05]  /*0560*/  CALL.REL.NOINC `($__internal_5_$__cuda_sm20_dblrcp_rn_slowpath_v3) ;  /* 0x0000006400607944 */ /* 0x000fea0003c00000 */
[----:B------:R-:W-:Y:S01]  /*0570*/  MOV R14, R20 ;  /* 0x00000014000e7202 */ /* 0x000fe20000000f00 */
[----:B------:R-:W-:-:S07]  /*0580*/  IMAD.MOV.U32 R15, RZ, RZ, R21 ;  /* 0x000000ffff0f7224 */ /* 0x000fce00078e0015 */
.L_x_484:
[----:B------:R-:W-:Y:S01]  /*0590*/  UMOV UR4, 0xf0000000 ;  /* 0xf000000000047882 */ /* 0x000fe20000000000 */
[----:B------:R-:W-:Y:S01]  /*05a0*/  UMOV UR5, 0x380fffff ;  /* 0x380fffff00057882 */ /* 0x000fe20000000000 */
[----:B------:R-:W0:Y:S01]  /*05b0*/  F2F.F32.F64 R6, R14 ;  /* 0x0000000e00067310 */ /* 0x000e220000301000 */
[----:B------:R-:W-:-:S14]  /*05c0*/  DSETP.GEU.AND P0, PT, |R14|, UR4, PT ;  /* 0x000000040e007e2a */ /* 0x000fdc000bf0e200 */
[----:B0-----:R-:W-:-:S07]  /*05d0*/  @!P0 FMUL R6, R6, 1.175494350822287508e-38 ;  /* 0x0080000006068820 */ /* 0x001fce0000400000 */
.L_x_483:
        /* <DEDUP_REMOVED lines=14> */
.L_x_500:
[----:B------:R-:W-:Y:S01]  /*06c0*/  I2FP.F32.U32 R21, R17 ;  /* 0x0000001100157245 */ /* 0x000fe20000201000 */
[----:B------:R-:W-:Y:S04]  /*06d0*/  BSSY.RECONVERGENT B3, `(.L_x_489) ;  /* 0x0000017000037945 */ /* 0x000fe80003800200 */
[----:B------:R-:W-:-:S04]  /*06e0*/  FADD.FTZ R21, R26, R21 ;  /* 0x000000151a157221 */ /* 0x000fc80000010000 */
[----:B------:R-:W-:-:S04]  /*06f0*/  FADD.FTZ R21, R21, 0.5 ;  /* 0x3f00000015157421 */ /* 0x000fc80000010000 */
[----:B------:R-:W-:Y:S01]  /*0700*/  FMUL.FTZ R20, R21, R6 ;  /* 0x0000000615147220 */ /* 0x000fe20000410000 */
[----:B------:R-:W-:-:S04]  /*0710*/  IADD3 R21, PT, PT, R17, 0x1, RZ ;  /* 0x0000000111157810 */ /* 0x000fc80007ffe0ff */
[----:B------:R-:W-:Y:S02]  /*0720*/  FSETP.GEU.FTZ.AND P1, PT, R20, RZ, PT ;  /* 0x000000ff1400720b */ /* 0x000fe40003f3e000 */
[----:B------:R-:W-:-:S05]  /*0730*/  I2FP.F32.U32 R21, R21 ;  /* 0x0000001500157245 */ /* 0x000fca0000201000 */
[----:B------:R-:W-:-:S04]  /*0740*/  FADD.FTZ R22, R26, R21 ;  /* 0x000000151a167221 */ /* 0x000fc80000010000 */
[----:B------:R-:W-:Y:S02]  /*0750*/  FADD.FTZ R27, R22, 0.5 ;  /* 0x3f000000161b7421 */ /* 0x000fe40000010000 */
[----:B------:R-:W-:-:S05]  /*0760*/  @!P1 FADD.FTZ R20, -R20, -RZ ;  /* 0x800000ff14149221 */ /* 0x000fca0000010100 */
[----:B------:R-:W-:-:S13]  /*0770*/  FSETP.GEU.FTZ.AND P1, PT, R20, 1, PT ;  /* 0x3f8000001400780b */ /* 0x000fda0003f3e000 */
[----:B------:R-:W-:-:S04]  /*0780*/  @!P1 IMAD.MOV.U32 R23, RZ, RZ, 0x3fc00000 ;  /* 0x3fc00000ff179424 */ /* 0x000fc800078e00ff */
[----:B------:R-:W-:-:S04]  /*0790*/  @!P1 FFMA.FTZ R21, R20, R23, -2.5 ;  /* 0xc020000014159423 */ /* 0x000fc80000010017 */
[----:B------:R-:W-:Y:S01]  /*07a0*/  @!P1 FMUL.FTZ R23, R20, R21 ;  /* 0x0000001514179220 */ /* 0x000fe20000410000 */
[----:B------:R-:W-:-:S03]  /*07b0*/  FMUL.FTZ R21, R27, R6 ;  /* 0x000000061b157220 */ /* 0x000fc60000410000 */
[----:B------:R-:W-:Y:S01]  /*07c0*/  @!P1 FFMA.FTZ R23, R20, R23, 1 ;  /* 0x3f80000014179423 */ /* 0x000fe20000010017 */
[----:B------:R-:W-:Y:S06]  /*07d0*/  @!P1 BRA `(.L_x_490) ;  /* 0x0000000000189947 */ /* 0x000fec0003800000 */
[----:B------:R-:W-:-:S13]  /*07e0*/  FSETP.GEU.FTZ.AND P1, PT, R20, 2, PT ;  /* 0x400000001400780b */ /* 0x000fda0003f3e000 */
[----:B------:R-:W-:-:S04]  /*07f0*/  @!P1 FADD.FTZ R23, R20, -5 ;  /* 0xc0a0000014179421 */ /* 0x000fc80000010000 */
[----:B------:R-:W-:Y:S01]  /*0800*/  @!P1 FFMA.FTZ R27, R20, R23, 8 ;  /* 0x41000000141b9423 */ /* 0x000fe20000010017 */
[----:B------:R-:W-:-:S03]  /*0810*/  MOV R23, RZ ;  /* 0x000000ff00177202 */ /* 0x000fc60000000f00 */
[----:B------:R-:W-:-:S04]  /*0820*/  @!P1 FFMA.FTZ R27, R20, R27, -4 ;  /* 0xc0800000141b9423 */ /* 0x000fc8000001001b */
[----:B------:R-:W-:-:S07]  /*0830*/  @!P1 FMUL.FTZ R23, R27, -0.5 ;  /* 0xbf0000001b179820 */ /* 0x000fce0000410000 */
.L_x_490:
[----:B------:R-:W-:Y:S05]  /*0840*/  BSYNC.RECONVERGENT B3 ;  /* 0x0000000000037941 */ /* 0x000fea0003800200 */
.L_x_489:
        /* <DEDUP_REMOVED lines=17> */
.L_x_492:
[----:B------:R-:W-:-:S04]  /*0960*/  IMAD.MOV.U32 R22, RZ, RZ, 0x3fc00000 ;  /* 0x3fc00000ff167424 */ /* 0x000fc800078e00ff */
[----:B------:R-:W-:-:S04]  /*0970*/  FFMA.FTZ R22, R21, R22, -2.5 ;  /* 0xc020000015167423 */ /* 0x000fc80000010016 */
[----:B------:R-:W-:-:S04]  /*0980*/  FMUL.FTZ R22, R21, R22 ;  /* 0x0000001615167220 */ /* 0x000fc80000410000 */
[----:B------:R-:W-:-:S07]  /*0990*/  FFMA.FTZ R23, R21, R22, 1 ;  /* 0x3f80000015177423 */ /* 0x000fce0000010016 */
.L_x_493:
[----:B------:R-:W-:Y:S05]  /*09a0*/  BSYNC.RECONVERGENT B3 ;  /* 0x0000000000037941 */ /* 0x000fea0003800200 */
.L_x_491:
[----:B------:R-:W-:Y:S01]  /*09b0*/  IADD3 R21, PT, PT, R17, 0x2, RZ ;  /* 0x0000000211157810 */ /* 0x000fe20007ffe0ff */
[----:B------:R-:W-:Y:S01]  /*09c0*/  BSSY.RECONVERGENT B3, `(.L_x_494) ;  /* 0x0000018000037945 */ /* 0x000fe20003800200 */
[----:B------:R-:W-:Y:S02]  /*09d0*/  FADD.FTZ R14, R14, R23 ;  /* 0x000000170e0e7221 */ /* 0x000fe40000010000 */
        /* <DEDUP_REMOVED lines=18> */
.L_x_495:
[----:B------:R-:W-:-:S05]  /*0b00*/  MOV R21, 0x3fc00000 ;  /* 0x3fc0000000157802 */ /* 0x000fca0000000f00 */
[----:B------:R-:W-:-:S04]  /*0b10*/  FFMA.FTZ R21, R22, R21, -2.5 ;  /* 0xc020000016157423 */ /* 0x000fc80000010015 */
[----:B------:R-:W-:-:S04]  /*0b20*/  FMUL.FTZ R21, R22, R21 ;  /* 0x0000001516157220 */ /* 0x000fc80000410000 */
[----:B------:R-:W-:-:S07]  /*0b30*/  FFMA.FTZ R21, R22, R21, 1 ;  /* 0x3f80000016157423 */ /* 0x000fce0000010015 */
.L_x_496:
[----:B------:R-:W-:Y:S05]  /*0b40*/  BSYNC.RECONVERGENT B3 ;  /* 0x0000000000037941 */ /* 0x000fea0003800200 */
.L_x_494:
[----:B------:R-:W-:Y:S01]  /*0b50*/  VIADD R22, R17, 0x3 ;  /* 0x0000000311167836 */ /* 0x000fe20000000000 */
[----:B------:R-:W-:Y:S01]  /*0b60*/  BSSY.RECONVERGENT B3, `(.L_x_497) ;  /* 0x0000018000037945 */ /* 0x000fe20003800200 */
[----:B------:R-:W-:-:S03]  /*0b70*/  FADD.FTZ R27, R14, R21 ;  /* 0x000000150e1b7221 */ /* 0x000fc60000010000 */
[----:B------:R-:W-:Y:S02]  /*0b80*/  I2FP.F32.U32 R23, R22 ;  /* 0x0000001600177245 */ /* 0x000fe40000201000 */
[----:B------:R-:W-:-:S03]  /*0b90*/  F2FP.BF16.F32.PACK_AB R22, RZ, R21 ;  /* 0x00000015ff16723e */ /* 0x000fc600000010ff */
[----:B------:R-:W-:Y:S02]  /*0ba0*/  FADD.FTZ R23, R26, R23 ;  /* 0x000000171a177221 */ /* 0x000fe40000010000 */
[----:B------:R0:W-:Y:S02]  /*0bb0*/  STS.U16 [R20+0x4], R22 ;  /* 0x0000041614007388 */ /* 0x0001e40000000400 */
        /* <DEDUP_REMOVED lines=14> */
.L_x_498:
[----:B------:R-:W-:-:S04]  /*0ca0*/  IMAD.MOV.U32 R14, RZ, RZ, 0x3fc00000 ;  /* 0x3fc00000ff0e7424 */ /* 0x000fc800078e00ff */
[----:B------:R-:W-:-:S04]  /*0cb0*/  FFMA.FTZ R14, R23, R14, -2.5 ;  /* 0xc0200000170e7423 */ /* 0x000fc8000001000e */
[----:B------:R-:W-:-:S04]  /*0cc0*/  FMUL.FTZ R14, R23, R14 ;  /* 0x0000000e170e7220 */ /* 0x000fc80000410000 */
[----:B------:R-:W-:-:S07]  /*0cd0*/  FFMA.FTZ R14, R23, R14, 1 ;  /* 0x3f800000170e7423 */ /* 0x000fce000001000e */
.L_x_499:
[----:B------:R-:W-:Y:S05]  /*0ce0*/  BSYNC.RECONVERGENT B3 ;  /* 0x0000000000037941 */ /* 0x000fea0003800200 */
.L_x_497:
[----:B------:R-:W-:Y:S01]  /*0cf0*/  F2FP.BF16.F32.PACK_AB R21, RZ, R14 ;  /* 0x0000000eff15723e */ /* 0x000fe200000010ff */
[----:B------:R-:W-:Y:S01]  /*0d00*/  FADD.FTZ R14, R27, R14 ;  /* 0x0000000e1b0e7221 */ /* 0x000fe20000010000 */
[----:B------:R-:W-:-:S03]  /*0d10*/  IADD3 R17, PT, PT, R17, 0x4, RZ ;  /* 0x0000000411117810 */ /* 0x000fc60007ffe0ff */
[----:B------:R0:W-:Y:S01]  /*0d20*/  STS.U16 [R20+0x6], R21 ;  /* 0x0000061514007388 */ /* 0x0001e20000000400 */
[----:B------:R-:W-:-:S13]  /*0d30*/  ISETP.NE.AND P1, PT, R17, R16, PT ;  /* 0x000000101100720c */ /* 0x000fda0003f25270 */
[----:B0-----:R-:W-:Y:S05]  /*0d40*/  @P1 BRA `(.L_x_500) ;  /* 0xfffffff8005c1947 */ /* 0x001fea000383ffff */
.L_x_488:
[----:B------:R-:W-:Y:S05]  /*0d50*/  BSYNC.RECONVERGENT B1 ;  /* 0x0000000000017941 */ /* 0x000fea0003800200 */
.L_x_487:
[----:B------:R-:W-:-:S13]  /*0d60*/  ISETP.NE.AND P1, PT, R15, RZ, PT ;  /* 0x000000ff0f00720c */ /* 0x000fda0003f25270 */
[----:B------:R-:W-:Y:S05]  /*0d70*/  @!P1 BRA `(.L_x_486) ;  /* 0x00000000007c9947 */ /* 0x000fea0003800000 */
[----:B------:R-:W-:-:S07]  /*0d80*/  IMAD.MOV.U32 R20, RZ, RZ, RZ ;  /* 0x000000ffff147224 */ /* 0x000fce00078e00ff */
.L_x_504:
        /* <DEDUP_REMOVED lines=17> */
.L_x_502:
[----:B------:R-:W-:-:S04]  /*0ea0*/  IMAD.MOV.U32 R22, RZ, RZ, 0x3fc00000 ;  /* 0x3fc00000ff167424 */ /* 0x000fc800078e00ff */
[----:B------:R-:W-:-:S04]  /*0eb0*/  FFMA.FTZ R22, R17, R22, -2.5 ;  /* 0xc020000011167423 */ /* 0x000fc80000010016 */
[----:B------:R-:W-:-:S04]  /*0ec0*/  FMUL.FTZ R22, R17, R22 ;  /* 0x0000001611167220 */ /* 0x000fc80000410000 */
[----:B------:R-:W-:-:S07]  /*0ed0*/  FFMA.FTZ R21, R17, R22, 1 ;  /* 0x3f80000011157423 */ /* 0x000fce0000010016 */
.L_x_503:
[----:B------:R-:W-:Y:S05]  /*0ee0*/  BSYNC.RECONVERGENT B1 ;  /* 0x0000000000017941 */ /* 0x000fea0003800200 */
.L_x_501:
[----:B------:R-:W-:Y:S01]  /*0ef0*/  F2FP.BF16.F32.PACK_AB R17, RZ, R21 ;  /* 0x00000015ff11723e */ /* 0x000fe200000010ff */
[----:B------:R-:W-:Y:S01]  /*0f00*/  VIADD R20, R20, 0x1 ;  /* 0x0000000114147836 */ /* 0x000fe20000000000 */
[C---:B------:R-:W-:Y:S01]  /*0f10*/  LEA R22, R16.reuse, R25, 0x1 ;  /* 0x0000001910167211 */ /* 0x040fe200078e08ff */
[----:B------:R-:W-:Y:S01]  /*0f20*/  FADD.FTZ R14, R21, R14 ;  /* 0x0000000e150e7221 */ /* 0x000fe20000010000 */
[----:B------:R-:W-:Y:S02]  /*0f30*/  IADD3 R16, PT, PT, R16, 0x1, RZ ;  /* 0x0000000110107810 */ /* 0x000fe40007ffe0ff */
[----:B------:R-:W-:Y:S01]  /*0f40*/  ISETP.NE.AND P1, PT, R20, R15, PT ;  /* 0x0000000f1400720c */ /* 0x000fe20003f25270 */
[----:B------:R0:W-:-:S12]  /*0f50*/  STS.U16 [R22], R17 ;  /* 0x0000001116007388 */ /* 0x0001d80000000400 */
[----:B0-----:R-:W-:Y:S05]  /*0f60*/  @P1 BRA `(.L_x_504) ;  /* 0xfffffffc00881947 */ /* 0x001fea000383ffff */
.L_x_486:
[----:B------:R-:W-:Y:S05]  /*0f70*/  BSYNC.RECONVERGENT B2 ;  /* 0x0000000000027941 */ /* 0x000fea0003800200 */
.L_x_485:
        /* <DEDUP_REMOVED lines=9> */
[----:B------:R-:W-:Y:S01]  /*1010*/  HFMA2 R16, -RZ, RZ, 0, 0 ;  /* 0x00000000ff107431 */ /* 0x000fe200000001ff */
[----:B------:R-:W-:Y:S02]  /*1020*/  FSETP.NEU.FTZ.AND P1, PT, R14, RZ, PT ;  /* 0x000000ff0e00720b */ /* 0x000fe40003f3d000 */
[----:B------:R-:W-:-:S11]  /*1030*/  LOP3.LUT R6, R3, 0x7ffffffc, RZ, 0xc0, !PT ;  /* 0x7ffffffc03067812 */ /* 0x000fd600078ec0ff */
.L_x_511:
[----:B------:R-:W-:Y:S04]  /*1040*/  BSSY.RECONVERGENT B3, `(.L_x_509) ;  /* 0x000001a000037945 */ /* 0x000fe80003800200 */
[----:B0-----:R-:W-:Y:S05]  /*1050*/  @!P1 BRA `(.L_x_510) ;  /* 0x0000000000609947 */ /* 0x001fea0003800000 */
[----:B------:R-:W-:Y:S01]  /*1060*/  IMAD R17, R16, 0x2, R25 ;  /* 0x0000000210117824 */ /* 0x000fe200078e0219 */
[----:B------:R-:W0:Y:S04]  /*1070*/  F2F.BF16.F32 R20, R14 ;  /* 0x0000000e00147304 */ /* 0x000e280000202000 */
[----:B------:R-:W1:Y:S04]  /*1080*/  LDS.U16 R22, [R17+0x2] ;  /* 0x0000020011167984 */ /* 0x000e680000000400 */
[----:B------:R-:W2:Y:S04]  /*1090*/  LDS.U16 R26, [R17+0x6] ;  /* 0x00000600111a7984 */ /* 0x000ea80000000400 */
[----:B------:R-:W3:Y:S01]  /*10a0*/  LDS.U16 R21, [R17] ;  /* 0x0000000011157984 */ /* 0x000ee20000000400 */
[----:B0-----:R-:W-:-:S03]  /*10b0*/  SHF.L.U32 R20, R20, 0x10, RZ ;  /* 0x0000001014147819 */ /* 0x001fc600000006ff */
[----:B------:R-:W0:Y:S03]  /*10c0*/  LDS.U16 R23, [R17+0x4] ;  /* 0x0000040011177984 */ /* 0x000e260000000400 */
[----:B------:R-:W4:Y:S01]  /*10d0*/  MUFU.RCP R20, R20 ;  /* 0x0000001400147308 */ /* 0x000f220000001000 */
[----:B-1----:R-:W-:Y:S02]  /*10e0*/  SHF.L.U32 R22, R22, 0x10, RZ ;  /* 0x0000001016167819 */ /* 0x002fe400000006ff */
[----:B--2---:R-:W-:-:S03]  /*10f0*/  SHF.L.U32 R26, R26, 0x10, RZ ;  /* 0x000000101a1a7819 */ /* 0x004fc600000006ff */
[-C--:B----4-:R-:W-:Y:S01]  /*1100*/  FMUL.FTZ R22, R22, R20.reuse ;  /* 0x0000001416167220 */ /* 0x090fe20000410000 */
[----:B---3--:R-:W-:Y:S02]  /*1110*/  IMAD.U32 R21, R21, 0x10000, RZ ;  /* 0x0001000015157824 */ /* 0x008fe400078e00ff */
[----:B------:R-:W-:Y:S02]  /*1120*/  FMUL.FTZ R26, R26, R20 ;  /* 0x000000141a1a7220 */ /* 0x000fe40000410000 */
[----:B------:R-:W-:Y:S01]  /*1130*/  F2FP.BF16.F32.PACK_AB R22, RZ, R22 ;  /* 0x00000016ff16723e */ /* 0x000fe200000010ff */
[----:B0-----:R-:W-:Y:S02]  /*1140*/  IMAD.U32 R23, R23, 0x10000, RZ ;  /* 0x0001000017177824 */ /* 0x001fe400078e00ff */
[----:B------:R-:W-:Y:S01]  /*1150*/  FMUL.FTZ R21, R21, R20 ;  /* 0x0000001415157220 */ /* 0x000fe20000410000 */
[----:B------:R-:W-:Y:S01]  /*1160*/  F2FP.BF16.F32.PACK_AB R26, RZ, R26 ;  /* 0x0000001aff1a723e */ /* 0x000fe200000010ff */
[----:B------:R0:W-:Y:S01]  /*1170*/  STS.U16 [R17+0x2], R22 ;  /* 0x0000021611007388 */ /* 0x0001e20000000400 */
[----:B------:R-:W-:-:S02]  /*1180*/  FMUL.FTZ R23, R23, R20 ;  /* 0x0000001417177220 */ /* 0x000fc40000410000 */
[----:B------:R-:W-:Y:S01]  /*1190*/  F2FP.BF16.F32.PACK_AB R21, RZ, R21 ;  /* 0x00000015ff15723e */ /* 0x000fe200000010ff */
[----:B------:R0:W-:Y:S02]  /*11a0*/  STS.U16 [R17+0x6], R26 ;  /* 0x0000061a11007388 */ /* 0x0001e40000000400 */
[----:B------:R-:W-:Y:S02]  /*11b0*/  F2FP.BF16.F32.PACK_AB R23, RZ, R23 ;  /* 0x00000017ff17723e */ /* 0x000fe400000010ff */
[----:B------:R0:W-:Y:S04]  /*11c0*/  STS.U16 [R17], R21 ;  /* 0x0000001511007388 */ /* 0x0001e80000000400 */
[----:B------:R0:W-:Y:S02]  /*11d0*/  STS.U16 [R17+0x4], R23 ;  /* 0x0000041711007388 */ /* 0x0001e40000000400 */
.L_x_510:
[----:B------:R-:W-:Y:S05]  /*11e0*/  BSYNC.RECONVERGENT B3 ;  /* 0x0000000000037941 */ /* 0x000fea0003800200 */
.L_x_509:
[----:B------:R-:W-:-:S05]  /*11f0*/  VIADD R16, R16, 0x4 ;  /* 0x0000000410107836 */ /* 0x000fca0000000000 */
[----:B------:R-:W-:-:S13]  /*1200*/  ISETP.NE.AND P0, PT, R16, R6, PT ;  /* 0x000000061000720c */ /* 0x000fda0003f05270 */
[----:B------:R-:W-:Y:S05]  /*1210*/  @P0 BRA `(.L_x_511) ;  /* 0xfffffffc00880947 */ /* 0x000fea000383ffff */
.L_x_508:
[----:B------:R-:W-:Y:S05]  /*1220*/  BSYNC.RECONVERGENT B2 ;  /* 0x0000000000027941 */ /* 0x000fea0003800200 */
.L_x_507:
[----:B------:R-:W-:-:S13]  /*1230*/  ISETP.NE.AND P0, PT, R15, RZ, PT ;  /* 0x000000ff0f00720c */ /* 0x000fda0003f05270 */
[----:B------:R-:W-:Y:S05]  /*1240*/  @!P0 BRA `(.L_x_506) ;  /* 0x0000000000488947 */ /* 0x000fea0003800000 */
[----:B------:R-:W-:Y:S02]  /*1250*/  FSETP.NEU.FTZ.AND P1, PT, R14, RZ, PT ;  /* 0x000000ff0e00720b */ /* 0x000fe40003f3d000 */
[----:B------:R-:W-:-:S11]  /*1260*/  MOV R16, RZ ;  /* 0x000000ff00107202 */ /* 0x000fd60000000f00 */
.L_x_514:
[----:B------:R-:W-:Y:S01]  /*1270*/  VIADD R16, R16, 0x1 ;  /* 0x0000000110107836 */ /* 0x000fe20000000000 */
[----:B------:R-:W-:Y:S04]  /*1280*/  BSSY.RECONVERGENT B2, `(.L_x_512) ;  /* 0x000000c000027945 */ /* 0x000fe80003800200 */
[----:B------:R-:W-:Y:S01]  /*1290*/  ISETP.NE.AND P0, PT, R16, R15, PT ;  /* 0x0000000f1000720c */ /* 0x000fe20003f05270 */
[----:B-1----:R-:W-:-:S12]  /*12a0*/  @!P1 BRA `(.L_x_513) ;  /* 0x0000000000249947 */ /* 0x002fd80003800000 */
[----:B0-----:R-:W-:Y:S01]  /*12b0*/  LEA R17, R6, R25, 0x1 ;  /* 0x0000001906117211 */ /* 0x001fe200078e08ff */
        /* <DEDUP_REMOVED lines=8> */
.L_x_513:
[----:B------:R-:W-:Y:S05]  /*1340*/  BSYNC.RECONVERGENT B2 ;  /* 0x0000000000027941 */ /* 0x000fea0003800200 */
.L_x_512:
[----:B------:R-:W-:Y:S01]  /*1350*/  VIADD R6, R6, 0x1 ;  /* 0x0000000106067836 */ /* 0x000fe20000000000 */
[----:B------:R-:W-:Y:S06]  /*1360*/  @P0 BRA `(.L_x_514) ;  /* 0xfffffffc00c00947 */ /* 0x000fec000383ffff */
.L_x_506:
[----:B------:R-:W-:Y:S05]  /*1370*/  BSYNC.RECONVERGENT B1 ;  /* 0x0000000000017941 */ /* 0x000fea0003800200 */
.L_x_505:
        /* <DEDUP_REMOVED lines=10> */
[----:B--2---:R-:W-:-:S04]  /*1420*/  LEA R15, R14, 0x1, 0x1 ;  /* 0x000000010e0f7811 */ /* 0x004fc800078e08ff */
[----:B------:R-:W-:-:S04]  /*1430*/  IADD3 R15, PT, PT, -R6, R15, RZ ;  /* 0x0000000f060f7210 */ /* 0x000fc80007ffe1ff */
[----:B------:R-:W-:-:S04]  /*1440*/  LOP3.LUT R16, R15, 0xf, RZ, 0xc0, !PT ;  /* 0x0000000f0f107812 */ /* 0x000fc800078ec0ff */
[----:B------:R-:W-:Y:S01]  /*1450*/  ISETP.NE.AND P1, PT, R16, RZ, PT ;  /* 0x000000ff1000720c */ /* 0x000fe20003f25270 */
[----:B------:R-:W-:-:S12]  /*1460*/  @!P0 BRA `(.L_x_516) ;  /* 0x00000000005c8947 */ /* 0x000fd80003800000 */
[----:B------:R-:W-:Y:S01]  /*1470*/  HFMA2 R12, -RZ, RZ, 0, 0 ;  /* 0x00000000ff0c7431 */ /* 0x000fe200000001ff */
[----:B01----:R-:W-:-:S07]  /*1480*/  LOP3.LUT R17, R15, 0xfffffff0, RZ, 0xc0, !PT ;  /* 0xfffffff00f117812 */ /* 0x003fce00078ec0ff */
.L_x_517:
[----:B--2---:R-:W-:Y:S01]  /*1490*/  IMAD R14, R6, 0x2, R25 ;  /* 0x00000002060e7824 */ /* 0x004fe200078e0219 */
        /* <DEDUP_REMOVED lines=20> */
.L_x_516:
[----:B------:R-:W-:Y:S05]  /*15e0*/  BSYNC.RECONVERGENT B1 ;  /* 0x0000000000017941 */ /* 0x000fea0003800200 */
.L_x_515:
[----:B------:R-:W-:Y:S05]  /*15f0*/  @!P1 BRA `(.L_x_482) ;  /* 0x0000000000889947 */ /* 0x000fea0003800000 */
[----:B------:R-:W-:Y:S01]  /*1600*/  ISETP.GE.U32.AND P0, PT, R16, 0x8, PT ;  /* 0x000000081000780c */ /* 0x000fe20003f06070 */
[----:B------:R-:W-:Y:S01]  /*1610*/  BSSY.RECONVERGENT B1, `(.L_x_518) ;  /* 0x000000e000017945 */ /* 0x000fe20003800200 */
[----:B--2---:R-:W-:-:S04]  /*1620*/  LOP3.LUT R14, R15, 0x7, RZ, 0xc0, !PT ;  /* 0x000000070f0e7812 */ /* 0x004fc800078ec0ff */
[----:B------:R-:W-:-:S07]  /*1630*/  ISETP.NE.AND P1, PT, R14, RZ, PT ;  /* 0x000000ff0e00720c */ /* 0x000fce0003f25270 */
[----:B------:R-:W-:Y:S06]  /*1640*/  @!P0 BRA `(.L_x_519) ;  /* 0x0000000000288947 */ /* 0x000fec0003800000 */
[C---:B------:R-:W-:Y:S01]  /*1650*/  LEA R12, R6.reuse, R25, 0x1 ;  /* 0x00000019060c7211 */ /* 0x040fe200078e08ff */
[----:B------:R-:W-:-:S04]  /*1660*/  VIADD R6, R6, 0x8 ;  /* 0x0000000806067836 */ /* 0x000fc80000000000 */
        /* <DEDUP_REMOVED lines=8> */
.L_x_519:
[----:B------:R-:W-:Y:S05]  /*16f0*/  BSYNC.RECONVERGENT B1 ;  /* 0x0000000000017941 */ /* 0x000fea0003800200 */
.L_x_518:
[----:B------:R-:W-:Y:S05]  /*1700*/  @!P1 BRA `(.L_x_482) ;  /* 0x0000000000449947 */ /* 0x000fea0003800000 */
[----:B------:R-:W-:Y:S02]  /*1710*/  ISETP.GE.U32.AND P0, PT, R14, 0x4, PT ;  /* 0x000000040e00780c */ /* 0x000fe40003f06070 */
[----:B------:R-:W-:-:S04]  /*1720*/  LOP3.LUT R15, R15, 0x3, RZ, 0xc0, !PT ;  /* 0x000000030f0f7812 */ /* 0x000fc800078ec0ff */
[----:B------:R-:W-:-:S07]  /*1730*/  ISETP.NE.AND P1, PT, R15, RZ, PT ;  /* 0x000000ff0f00720c */ /* 0x000fce0003f25270 */
[C---:B--2---:R-:W-:Y:S01]  /*1740*/  @P0 LEA R12, R6.reuse, R25, 0x1 ;  /* 0x00000019060c0211 */ /* 0x044fe200078e08ff */
[----:B------:R-:W-:-:S04]  /*1750*/  @P0 VIADD R6, R6, 0x4 ;  /* 0x0000000406060836 */ /* 0x000fc80000000000 */
[----:B------:R3:W-:Y:S04]  /*1760*/  @P0 STS.U16 [R12], RZ ;  /* 0x000000ff0c000388 */ /* 0x0007e80000000400 */
[----:B------:R3:W-:Y:S04]  /*1770*/  @P0 STS.U16 [R12+0x2], RZ ;  /* 0x000002ff0c000388 */ /* 0x0007e80000000400 */
[----:B------:R3:W-:Y:S04]  /*1780*/  @P0 STS.U16 [R12+0x4], RZ ;  /* 0x000004ff0c000388 */ /* 0x0007e80000000400 */
[----:B------:R3:W-:Y:S01]  /*1790*/  @P0 STS.U16 [R12+0x6], RZ ;  /* 0x000006ff0c000388 */ /* 0x0007e20000000400 */
[----:B------:R-:W-:Y:S05]  /*17a0*/  @!P1 BRA `(.L_x_482) ;  /* 0x00000000001c9947 */ /* 0x000fea0003800000 */
[----:B---3--:R-:W-:-:S07]  /*17b0*/  MOV R12, RZ ;  /* 0x000000ff000c7202 */ /* 0x008fce0000000f00 */
.L_x_520:
[----:B------:R-:W-:Y:S01]  /*17c0*/  IMAD R14, R6, 0x2, R25 ;  /* 0x00000002060e7824 */ /* 0x000fe200078e0219 */
[----:B------:R-:W-:Y:S01]  /*17d0*/  IADD3 R12, PT, PT, R12, 0x1, RZ ;  /* 0x000000010c0c7810 */ /* 0x000fe20007ffe0ff */
[----:B------:R-:W-:-:S03]  /*17e0*/  VIADD R6, R6, 0x1 ;  /* 0x0000000106067836 */ /* 0x000fc60000000000 */
[----:B------:R4:W-:Y:S01]  /*17f0*/  STS.U16 [R14], RZ ;  /* 0x000000ff0e007388 */ /* 0x0009e20000000400 */
[----:B------:R-:W-:-:S13]  /*1800*/  ISETP.NE.AND P0, PT, R12, R15, PT ;  /* 0x0000000f0c00720c */ /* 0x000fda0003f05270 */
[----:B----4-:R-:W-:Y:S05]  /*1810*/  @P0 BRA `(.L_x_520) ;  /* 0xfffffffc00e80947 */ /* 0x010fea000383ffff */
.L_x_482:
[----:B------:R-:W-:Y:S05]  /*1820*/  BSYNC.RECONVERGENT B0 ;  /* 0x0000000000007941 */ /* 0x000fea0003800200 */
.L_x_481:
[----:B------:R-:W-:Y:S01]  /*1830*/  ISETP.NE.AND P0, PT, R5, RZ, PT ;  /* 0x000000ff0500720c */ /* 0x000fe20003f05270 */
[----:B------:R-:W-:-:S12]  /*1840*/  BSSY.RECONVERGENT B0, `(.L_x_521) ;  /* 0x0000141000007945 */ /* 0x000fd80003800200 */
[----:B------:R-:W-:Y:S05]  /*1850*/  @P0 BRA `(.L_x_522) ;  /* 0x0000001000fc0947 */ /* 0x000fea0003800000 */
[----:B--2---:R-:W2:Y:S01]  /*1860*/  LDC R14, c[0x0][0x380] ;  /* 0x0000e000ff0e7b82 */ /* 0x004ea20000000800 */
[----:B------:R-:W-:Y:S01]  /*1870*/  I2FP.F32.U32 R6, R0 ;  /* 0x0000000000067245 */ /* 0x000fe20000201000 */
[----:B------:R-:W-:Y:S01]  /*1880*/  HFMA2 R5, -RZ, RZ, 1.875, 0 ;  /* 0x3f800000ff057431 */ /* 0x000fe200000001ff */
[----:B--2---:R-:W-:-:S03]  /*1890*/  FSETP.GE.FTZ.AND P0, PT, R14, 1, PT ;  /* 0x3f8000000e00780b */ /* 0x004fc60003f16000 */
[----:B------:R-:W-:-:S10]  /*18a0*/  FFMA.FTZ R11, -R11, R14, R6 ;  /* 0x0000000e0b0b7223 */ /* 0x000fd40000010106 */
[----:B------:R-:W-:Y:S05]  /*18b0*/  @!P0 BRA `(.L_x_523) ;  /* 0x0000000000508947 */ /* 0x000fea0003800000 */
[----:B------:R-:W-:-:S06]  /*18c0*/  FMUL.FTZ R14, R14, 1 ;  /* 0x3f8000000e0e7820 */ /* 0x000fcc0000410000 */
[----:B------:R-:W0:Y:S08]  /*18d0*/  F2F.F64.F32 R14, R14 ;  /* 0x0000000e000e7310 */ /* 0x000e300000201800 */
[----:B01----:R-:W0:Y:S01]  /*18e0*/  MUFU.RCP64H R17, R15 ;  /* 0x0000000f00117308 */ /* 0x003e220000001800 */
        /* <DEDUP_REMOVED lines=8> */
[----:B------:R-:W-:Y:S02]  /*1970*/  LOP3.LUT R5, R15, 0x7fffffff, RZ, 0xc0, !PT ;  /* 0x7fffffff0f057812 */ /* 0x000fe400078ec0ff */
[----:B------:R-:W-:Y:S02]  /*1980*/  MOV R6, 0x19b0 ;  /* 0x000019b000067802 */ /* 0x000fe40000000f00 */
[----:B------:R-:W-:-:S07]  /*1990*/  IADD3 R23, PT, PT, R5, -0x100000, RZ ;  /* 0xfff0000005177810 */ /* 0x000fce0007ffe0ff */
[----:B---3--:R-:W-:Y:S05]  /*19a0*/  CALL.REL.NOINC `($__internal_5_$__cuda_sm20_dblrcp_rn_slowpath_v3) ;  /* 0x0000005000507944 */ /* 0x008fea0003c00000 */
.L_x_524:
[----:B------:R-:W-:Y:S01]  /*19b0*/  UMOV UR4, 0xf0000000 ;  /* 0xf000000000047882 */ /* 0x000fe20000000000 */
[----:B------:R-:W-:Y:S01]  /*19c0*/  UMOV UR5, 0x380fffff ;  /* 0x380fffff00057882 */ /* 0x000fe20000000000 */
[----:B------:R-:W0:Y:S01]  /*19d0*/  F2F.F32.F64 R5, R20 ;  /* 0x0000001400057310 */ /* 0x000e220000301000 */
[----:B------:R-:W-:-:S14]  /*19e0*/  DSETP.GEU.AND P0, PT, |R20|, UR4, PT ;  /* 0x0000000414007e2a */ /* 0x000fdc000bf0e200 */
[----:B0-----:R-:W-:-:S07]  /*19f0*/  @!P0 FMUL R5, R5, 1.175494350822287508e-38 ;  /* 0x0080000005058820 */ /* 0x001fce0000400000 */
.L_x_523:
[----:B------:R-:W-:Y:S01]  /*1a00*/  ISETP.GE.AND P0, PT, R4, 0x1, PT ;  /* 0x000000010400780c */ /* 0x000fe20003f06270 */
[----:B------:R-:W-:Y:S01]  /*1a10*/  BSSY.RECONVERGENT B2, `(.L_x_525) ;  /* 0x0000098000027945 */ /* 0x000fe20003800200 */
[----:B------:R-:W-:-:S11]  /*1a20*/  IMAD.MOV.U32 R6, RZ, RZ, RZ ;  /* 0x000000ffff067224 */ /* 0x000fd600078e00ff */
[----:B------:R-:W-:Y:S05]  /*1a30*/  @!P0 BRA `(.L_x_526) ;  /* 0x0000000800548947 */ /* 0x000fea0003800000 */
[----:B------:R-:W-:Y:S01]  /*1a40*/  IADD3 R6, PT, PT, R0, -R19, RZ ;  /* 0x8000001300067210 */ /* 0x000fe20007ffe0ff */
[----:B------:R-:W-:Y:S01]  /*1a50*/  BSSY.RECONVERGENT B1, `(.L_x_527) ;  /* 0x0000072000017945 */ /* 0x000fe20003800200 */
[----:B---3--:R-:W-:Y:S02]  /*1a60*/  LOP3.LUT R12, R4, 0x3, RZ, 0xc0, !PT ;  /* 0x00000003040c7812 */ /* 0x008fe400078ec0ff */
[----:B------:R-:W-:Y:S01]  /*1a70*/  ISETP.GT.U32.AND P0, PT, R6, -0x4, PT ;  /* 0xfffffffc0600780c */ /* 0x000fe20003f04070 */
[----:B------:R-:W-:Y:S01]  /*1a80*/  IMAD.MOV.U32 R6, RZ, RZ, RZ ;  /* 0x000000ffff067224 */ /* 0x000fe200078e00ff */
[----:B------:R-:W-:-:S11]  /*1a90*/  MOV R15, RZ ;  /* 0x000000ff000f7202 */ /* 0x000fd60000000f00 */
[----:B------:R-:W-:Y:S05]  /*1aa0*/  @P0 BRA `(.L_x_528) ;  /* 0x0000000400b00947 */ /* 0x000fea0003800000 */
[----:B------:R-:W-:Y:S01]  /*1ab0*/  HFMA2 R14, -RZ, RZ, 0, 0 ;  /* 0x00000000ff0e7431 */ /* 0x000fe200000001ff */
[----:B------:R-:W-:Y:S01]  /*1ac0*/  LOP3.LUT R15, R4, 0x7ffffffc, RZ, 0xc0, !PT ;  /* 0x7ffffffc040f7812 */ /* 0x000fe200078ec0ff */
[----:B------:R-:W-:-:S07]  /*1ad0*/  IMAD.MOV.U32 R6, RZ, RZ, RZ ;  /* 0x000000ffff067224 */ /* 0x000fce00078e00ff */
.L_x_540:
[----:B------:R-:W-:Y:S01]  /*1ae0*/  I2FP.F32.U32 R16, R14 ;  /* 0x0000000e00107245 */ /* 0x000fe20000201000 */
[----:B01----:R-:W-:Y:S01]  /*1af0*/  VIADD R17, R14, 0x1 ;  /* 0x000000010e117836 */ /* 0x003fe20000000000 */
        /* <DEDUP_REMOVED lines=16> */
[----:B------:R-:W-:-:S13]  /*1c00*/  FSETP.GEU.FTZ.AND P0, PT, R16, 2, PT ;  /* 0x400000001000780b */ /* 0x000fda0003f1e000 */
[----:B------:R-:W-:-:S04]  /*1c10*/  @!P0 FADD.FTZ R17, R16, -5 ;  /* 0xc0a0000010118421 */ /* 0x000fc80000010000 */
[----:B------:R-:W-:Y:S01]  /*1c20*/  @!P0 FFMA.FTZ R21, R16, R17, 8 ;  /* 0x4100000010158423 */ /* 0x000fe20000010011 */
[----:B------:R-:W-:-:S03]  /*1c30*/  IMAD.MOV.U32 R17, RZ, RZ, RZ ;  /* 0x000000ffff117224 */ /* 0x000fc600078e00ff */
[----:B------:R-:W-:-:S04]  /*1c40*/  @!P0 FFMA.FTZ R21, R16, R21, -4 ;  /* 0xc080000010158423 */ /* 0x000fc80000010015 */
[----:B------:R-:W-:-:S07]  /*1c50*/  @!P0 FMUL.FTZ R17, R21, -0.5 ;  /* 0xbf00000015118820 */ /* 0x000fce0000410000 */
.L_x_530:
[----:B------:R-:W-:Y:S05]  /*1c60*/  BSYNC.RECONVERGENT B3 ;  /* 0x0000000000037941 */ /* 0x000fea0003800200 */
.L_x_529:
[----:B------:R-:W-:Y:S01]  /*1c70*/  FSETP.GEU.FTZ.AND P0, PT, R22, RZ, PT ;  /* 0x000000ff1600720b */ /* 0x000fe20003f1e000 */
[----:B------:R-:W-:Y:S01]  /*1c80*/  BSSY.RECONVERGENT B3, `(.L_x_531) ;  /* 0x0000014000037945 */ /* 0x000fe20003800200 */
[----:B------:R-:W-:Y:S01]  /*1c90*/  F2FP.BF16.F32.PACK_AB R20, RZ, R17 ;  /* 0x00000011ff14723e */ /* 0x000fe200000010ff */
[----:B------:R-:W-:Y:S01]  /*1ca0*/  FADD.FTZ R21, R17, R6 ;  /* 0x0000000611157221 */ /* 0x000fe20000010000 */
[----:B------:R-:W-:-:S05]  /*1cb0*/  LEA R16, R14, R2, 0x1 ;  /* 0x000000020e107211 */ /* 0x000fca00078e08ff */
[----:B------:R0:W-:Y:S04]  /*1cc0*/  STS.U16 [R16], R20 ;  /* 0x0000001410007388 */ /* 0x0001e80000000400 */
        /* <DEDUP_REMOVED lines=11> */
.L_x_532:
[----:B------:R-:W-:-:S05]  /*1d80*/  MOV R17, 0x3fc00000 ;  /* 0x3fc0000000117802 */ /* 0x000fca0000000f00 */
[----:B------:R-:W-:-:S04]  /*1d90*/  FFMA.FTZ R17, R22, R17, -2.5 ;  /* 0xc020000016117423 */ /* 0x000fc80000010011 */
[----:B------:R-:W-:-:S04]  /*1da0*/  FMUL.FTZ R17, R22, R17 ;  /* 0x0000001116117220 */ /* 0x000fc80000410000 */
[----:B------:R-:W-:-:S07]  /*1db0*/  FFMA.FTZ R6, R22, R17, 1 ;  /* 0x3f80000016067423 */ /* 0x000fce0000010011 */
.L_x_533:
[----:B------:R-:W-:Y:S05]  /*1dc0*/  BSYNC.RECONVERGENT B3 ;  /* 0x0000000000037941 */ /* 0x000fea0003800200 */
.L_x_531:
        /* <DEDUP_REMOVED lines=21> */
.L_x_535:
[----:B------:R-:W-:-:S04]  /*1f20*/  IMAD.MOV.U32 R17, RZ, RZ, 0x3fc00000 ;  /* 0x3fc00000ff117424 */ /* 0x000fc800078e00ff */
[----:B------:R-:W-:-:S04]  /*1f30*/  FFMA.FTZ R17, R20, R17, -2.5 ;  /* 0xc020000014117423 */ /* 0x000fc80000010011 */
[----:B------:R-:W-:-:S04]  /*1f40*/  FMUL.FTZ R17, R20, R17 ;  /* 0x0000001114117220 */ /* 0x000fc80000410000 */
[----:B------:R-:W-:-:S07]  /*1f50*/  FFMA.FTZ R6, R20, R17, 1 ;  /* 0x3f80000014067423 */ /* 0x000fce0000010011 */
.L_x_536:
[----:B------:R-:W-:Y:S05]  /*1f60*/  BSYNC.RECONVERGENT B3 ;  /* 0x0000000000037941 */ /* 0x000fea0003800200 */
.L_x_534:
[----:B------:R-:W-:Y:S01]  /*1f70*/  IADD3 R17, PT, PT, R14, 0x3, RZ ;  /* 0x000000030e117810 */ /* 0x000fe20007ffe0ff */
[----:B------:R-:W-:Y:S01]  /*1f80*/  BSSY.RECONVERGENT B3, `(.L_x_537) ;  /* 0x0000018000037945 */ /* 0x000fe20003800200 */
[----:B------:R-:W-:Y:S02]  /*1f90*/  FADD.FTZ R21, R21, R6 ;  /* 0x0000000615157221 */ /* 0x000fe40000010000 */
        /* <DEDUP_REMOVED lines=18> */
.L_x_538:
[----:B------:R-:W-:-:S05]  /*20c0*/  MOV R17, 0x3fc00000 ;  /* 0x3fc0000000117802 */ /* 0x000fca0000000f00 */
[----:B------:R-:W-:-:S04]  /*20d0*/  FFMA.FTZ R17, R20, R17, -2.5 ;  /* 0xc020000014117423 */ /* 0x000fc80000010011 */
[----:B------:R-:W-:-:S04]  /*20e0*/  FMUL.FTZ R17, R20, R17 ;  /* 0x0000001114117220 */ /* 0x000fc80000410000 */
[----:B------:R-:W-:-:S07]  /*20f0*/  FFMA.FTZ R6, R20, R17, 1 ;  /* 0x3f80000014067423 */ /* 0x000fce0000010011 */
.L_x_539:
[----:B------:R-:W-:Y:S05]  /*2100*/  BSYNC.RECONVERGENT B3 ;  /* 0x0000000000037941 */ /* 0x000fea0003800200 */
.L_x_537:
[----:B------:R-:W-:Y:S01]  /*2110*/  F2FP.BF16.F32.PACK_AB R17, RZ, R6 ;  /* 0x00000006ff11723e */ /* 0x000fe200000010ff */
[----:B------:R-:W-:Y:S02]  /*2120*/  VIADD R14, R14, 0x4 ;  /* 0x000000040e0e7836 */ /* 0x000fe40000000000 */
[----:B------:R-:W-:Y:S02]  /*2130*/  FADD.FTZ R6, R21, R6 ;  /* 0x0000000615067221 */ /* 0x000fe40000010000 */
[----:B------:R2:W-:Y:S01]  /*2140*/  STS.U16 [R16+0x6], R17 ;  /* 0x0000061110007388 */ /* 0x0005e20000000400 */
[----:B------:R-:W-:-:S13]  /*2150*/  ISETP.NE.AND P0, PT, R14, R15, PT ;  /* 0x0000000f0e00720c */ /* 0x000fda0003f05270 */
[----:B--2---:R-:W-:Y:S05]  /*2160*/  @P0 BRA `(.L_x_540) ;  /* 0xfffffff8005c0947 */ /* 0x004fea000383ffff */
.L_x_528:
[----:B------:R-:W-:Y:S05]  /*2170*/  BSYNC.RECONVERGENT B1 ;  /* 0x0000000000017941 */ /* 0x000fea0003800200 */
.L_x_527:
[----:B------:R-:W-:-:S13]  /*2180*/  ISETP.NE.AND P0, PT, R12, RZ, PT ;  /* 0x000000ff0c00720c */ /* 0x000fda0003f05270 */
[----:B------:R-:W-:Y:S05]  /*2190*/  @!P0 BRA `(.L_x_526) ;  /* 0x00000000007c8947 */ /* 0x000fea0003800000 */
[----:B01----:R-:W-:-:S07]  /*21a0*/  HFMA2 R17, -RZ, RZ, 0, 0 ;  /* 0x00000000ff117431 */ /* 0x003fce00000001ff */
.L_x_544:
        /* <DEDUP_REMOVED lines=17> */
.L_x_542:
[----:B------:R-:W-:-:S05]  /*22c0*/  MOV R21, 0x3fc00000 ;  /* 0x3fc0000000157802 */ /* 0x000fca0000000f00 */
[----:B------:R-:W-:-:S04]  /*22d0*/  FFMA.FTZ R21, R14, R21, -2.5 ;  /* 0xc02000000e157423 */ /* 0x000fc80000010015 */
[----:B------:R-:W-:-:S04]  /*22e0*/  FMUL.FTZ R21, R14, R21 ;  /* 0x000000150e157220 */ /* 0x000fc80000410000 */
[----:B------:R-:W-:-:S07]  /*22f0*/  FFMA.FTZ R21, R14, R21, 1 ;  /* 0x3f8000000e157423 */ /* 0x000fce0000010015 */
.L_x_543:
[----:B------:R-:W-:Y:S05]  /*2300*/  BSYNC.RECONVERGENT B1 ;  /* 0x0000000000017941 */ /* 0x000fea0003800200 */
.L_x_541:
[----:B------:R-:W-:Y:S01]  /*2310*/  F2FP.BF16.F32.PACK_AB R14, RZ, R21 ;  /* 0x00000015ff0e723e */ /* 0x000fe200000010ff */
[----:B------:R-:W-:Y:S01]  /*2320*/  IMAD R16, R15, 0x2, R2 ;  /* 0x000000020f107824 */ /* 0x000fe200078e0202 */
[----:B------:R-:W-:Y:S01]  /*2330*/  IADD3 R17, PT, PT, R17, 0x1, RZ ;  /* 0x0000000111117810 */ /* 0x000fe20007ffe0ff */
[----:B------:R-:W-:Y:S01]  /*2340*/  FADD.FTZ R6, R21, R6 ;  /* 0x0000000615067221 */ /* 0x000fe20000010000 */
[----:B------:R-:W-:Y:S02]  /*2350*/  VIADD R15, R15, 0x1 ;  /* 0x000000010f0f7836 */ /* 0x000fe40000000000 */
[----:B------:R2:W-:Y:S01]  /*2360*/  STS.U16 [R16], R14 ;  /* 0x0000000e10007388 */ /* 0x0005e20000000400 */
[----:B------:R-:W-:-:S13]  /*2370*/  ISETP.NE.AND P0, PT, R17, R12, PT ;  /* 0x0000000c1100720c */ /* 0x000fda0003f05270 */
[----:B--2---:R-:W-:Y:S05]  /*2380*/  @P0 BRA `(.L_x_544) ;  /* 0xfffffffc00880947 */ /* 0x004fea000383ffff */
.L_x_526:
[----:B------:R-:W-:Y:S05]  /*2390*/  BSYNC.RECONVERGENT B2 ;  /* 0x0000000000027941 */ /* 0x000fea0003800200 */
.L_x_525:
[----:B------:R-:W-:Y:S01]  /*23a0*/  ISETP.GE.AND P0, PT, R4, 0x1, PT ;  /* 0x000000010400780c */ /* 0x000fe20003f06270 */
[----:B------:R-:W-:Y:S01]  /*23b0*/  BSSY.RECONVERGENT B1, `(.L_x_545) ;  /* 0x000003f000017945 */ /* 0x000fe20003800200 */
[----:B------:R-:W-:-:S11]  /*23c0*/  HFMA2 R5, -RZ, RZ, 0, 0 ;  /* 0x00000000ff057431 */ /* 0x000fd600000001ff */
[----:B------:R-:W-:Y:S05]  /*23d0*/  @!P0 BRA `(.L_x_546) ;  /* 0x0000000000f08947 */ /* 0x000fea0003800000 */
[----:B------:R-:W-:Y:S01]  /*23e0*/  IMAD.IADD R5, R0, 0x1, -R19 ;  /* 0x0000000100057824 */ /* 0x000fe200078e0a13 */
[----:B------:R-:W-:Y:S01]  /*23f0*/  BSSY.RECONVERGENT B2, `(.L_x_547) ;  /* 0x0000026000027945 */ /* 0x000fe20003800200 */
[----:B------:R-:W-:-:S03]  /*2400*/  LOP3.LUT R11, R4, 0x3, RZ, 0xc0, !PT ;  /* 0x00000003040b7812 */ /* 0x000fc600078ec0ff */
[----:B------:R-:W-:Y:S02]  /*2410*/  ISETP.GT.U32.AND P0, PT, R5, -0x4, PT ;  /* 0xfffffffc0500780c */ /* 0x000fe40003f04070 */
[----:B------:R-:W-:-:S11]  /*2420*/  MOV R5, RZ ;  /* 0x000000ff00057202 */ /* 0x000fd60000000f00 */
[----:B------:R-:W-:Y:S05]  /*2430*/  @P0 BRA `(.L_x_548) ;  /* 0x0000000000840947 */ /* 0x000fea0003800000 */
[----:B------:R-:W-:Y:S01]  /*2440*/  FSETP.NEU.FTZ.AND P1, PT, R6, RZ, PT ;  /* 0x000000ff0600720b */ /* 0x000fe20003f3d000 */
[----:B---3--:R-:W-:Y:S01]  /*2450*/  IMAD.MOV.U32 R12, RZ, RZ, RZ ;  /* 0x000000ffff0c7224 */ /* 0x008fe200078e00ff */
[----:B------:R-:W-:-:S11]  /*2460*/  LOP3.LUT R5, R4, 0x7ffffffc, RZ, 0xc0, !PT ;  /* 0x7ffffffc04057812 */ /* 0x000fd600078ec0ff */
.L_x_551:
[----:B------:R-:W-:Y:S04]  /*2470*/  BSSY.RECONVERGENT B3, `(.L_x_549) ;  /* 0x000001a000037945 */ /* 0x000fe80003800200 */
[----:B--2---:R-:W-:Y:S05]  /*2480*/  @!P1 BRA `(.L_x_550) ;  /* 0x0000000000609947 */ /* 0x004fea0003800000 */
[----:B------:R-:W-:Y:S01]  /*2490*/  LEA R14, R12, R2, 0x1 ;  /* 0x000000020c0e7211 */ /* 0x000fe200078e08ff */
[----:B------:R-:W2:Y:S04]  /*24a0*/  F2F.BF16.F32 R15, R6 ;  /* 0x00000006000f7304 */ /* 0x000ea80000202000 */
[----:B------:R-:W3:Y:S04]  /*24b0*/  LDS.U16 R16, [R14] ;  /* 0x000000000e107984 */ /* 0x000ee80000000400 */
[----:B-1----:R-:W1:Y:S04]  /*24c0*/  LDS.U16 R20, [R14+0x4] ;  /* 0x000004000e147984 */ /* 0x002e680000000400 */
[----:B0-----:R-:W0:Y:S01]  /*24d0*/  LDS.U16 R17, [R14+0x2] ;  /* 0x000002000e117984 */ /* 0x001e220000000400 */
[----:B--2---:R-:W-:-:S03]  /*24e0*/  IMAD.U32 R15, R15, 0x10000, RZ ;  /* 0x000100000f0f7824 */ /* 0x004fc600078e00ff */
[----:B------:R-:W2:Y:S03]  /*24f0*/  LDS.U16 R21, [R14+0x6] ;  /* 0x000006000e157984 */ /* 0x000ea60000000400 */
[----:B------:R-:W4:Y:S01]  /*2500*/  MUFU.RCP R15, R15 ;  /* 0x0000000f000f7308 */ /* 0x000f220000001000 */
[----:B---3--:R-:W-:Y:S02]  /*2510*/  SHF.L.U32 R16, R16, 0x10, RZ ;  /* 0x0000001010107819 */ /* 0x008fe400000006ff */
[----:B-1----:R-:W-:-:S03]  /*2520*/  SHF.L.U32 R20, R20, 0x10, RZ ;  /* 0x0000001014147819 */ /* 0x002fc600000006ff */
[-C--:B----4-:R-:W-:Y:S01]  /*2530*/  FMUL.FTZ R16, R16, R15.reuse ;  /* 0x0000000f10107220 */ /* 0x090fe20000410000 */
[----:B0-----:R-:W-:Y:S02]  /*2540*/  IMAD.U32 R17, R17, 0x10000, RZ ;  /* 0x0001000011117824 */ /* 0x001fe400078e00ff */
[-C--:B------:R-:W-:Y:S02]  /*2550*/  FMUL.FTZ R20, R20, R15.reuse ;  /* 0x0000000f14147220 */ /* 0x080fe40000410000 */
[----:B------:R-:W-:Y:S01]  /*2560*/  F2FP.BF16.F32.PACK_AB R16, RZ, R16 ;  /* 0x00000010ff10723e */ /* 0x000fe200000010ff */
[----:B--2---:R-:W-:Y:S02]  /*2570*/  IMAD.U32 R21, R21, 0x10000, RZ ;  /* 0x0001000015157824 */ /* 0x004fe400078e00ff */
[-C--:B------:R-:W-:Y:S01]  /*2580*/  FMUL.FTZ R17, R17, R15.reuse ;  /* 0x0000000f11117220 */ /* 0x080fe20000410000 */
        /* <DEDUP_REMOVED lines=8> */
.L_x_550:
[----:B------:R-:W-:Y:S05]  /*2610*/  BSYNC.RECONVERGENT B3 ;  /* 0x0000000000037941 */ /* 0x000fea0003800200 */
.L_x_549:
[----:B------:R-:W-:-:S04]  /*2620*/  IADD3 R12, PT, PT, R12, 0x4, RZ ;  /* 0x000000040c0c7810 */ /* 0x000fc80007ffe0ff */
[----:B------:R-:W-:-:S13]  /*2630*/  ISETP.NE.AND P0, PT, R12, R5, PT ;  /* 0x000000050c00720c */ /* 0x000fda0003f05270 */
[----:B------:R-:W-:Y:S05]  /*2640*/  @P0 BRA `(.L_x_551) ;  /* 0xfffffffc00880947 */ /* 0x000fea000383ffff */
.L_x_548:
[----:B------:R-:W-:Y:S05]  /*2650*/  BSYNC.RECONVERGENT B2 ;  /* 0x0000000000027941 */ /* 0x000fea0003800200 */
.L_x_547:
[----:B------:R-:W-:-:S13]  /*2660*/  ISETP.NE.AND P0, PT, R11, RZ, PT ;  /* 0x000000ff0b00720c */ /* 0x000fda0003f05270 */
[----:B------:R-:W-:Y:S05]  /*2670*/  @!P0 BRA `(.L_x_546) ;  /* 0x0000000000488947 */ /* 0x000fea0003800000 */
[----:B------:R-:W-:Y:S01]  /*2680*/  FSETP.NEU.FTZ.AND P1, PT, R6, RZ, PT ;  /* 0x000000ff0600720b */ /* 0x000fe20003f3d000 */
[----:B---3--:R-:W-:-:S12]  /*2690*/  IMAD.MOV.U32 R12, RZ, RZ, RZ ;  /* 0x000000ffff0c7224 */ /* 0x008fd800078e00ff */
.L_x_554:
[----:B------:R-:W-:Y:S01]  /*26a0*/  IADD3 R12, PT, PT, R12, 0x1, RZ ;  /* 0x000000010c0c7810 */ /* 0x000fe20007ffe0ff */
[----:B------:R-:W-:Y:S03]  /*26b0*/  BSSY.RECONVERGENT B2, `(.L_x_552) ;  /* 0x000000c000027945 */ /* 0x000fe60003800200 */
[----:B------:R-:W-:Y:S01]  /*26c0*/  ISETP.NE.AND P0, PT, R12, R11, PT ;  /* 0x0000000b0c00720c */ /* 0x000fe20003f05270 */
[----:B---3--:R-:W-:-:S12]  /*26d0*/  @!P1 BRA `(.L_x_553) ;  /* 0x0000000000249947 */ /* 0x008fd80003800000 */
[----:B--2---:R-:W-:Y:S01]  /*26e0*/  IMAD R14, R5, 0x2, R2 ;  /* 0x00000002050e7824 */ /* 0x004fe200078e0202 */
[----:B------:R-:W2:Y:S04]  /*26f0*/  F2F.BF16.F32 R16, R6 ;  /* 0x0000000600107304 */ /* 0x000ea80000202000 */
[----:B------:R-:W3:Y:S01]  /*2700*/  LDS.U16 R15, [R14] ;  /* 0x000000000e0f7984 */ /* 0x000ee20000000400 */
[----:B--2---:R-:W-:-:S06]  /*2710*/  SHF.L.U32 R16, R16, 0x10, RZ ;  /* 0x0000001010107819 */ /* 0x004fcc00000006ff */
[----:B------:R-:W2:Y:S01]  /*2720*/  MUFU.RCP R16, R16 ;  /* 0x0000001000107308 */ /* 0x000ea20000001000 */
[----:B---3--:R-:W-:-:S04]  /*2730*/  IMAD.U32 R15, R15, 0x10000, RZ ;  /* 0x000100000f0f7824 */ /* 0x008fc800078e00ff */
[----:B--2---:R-:W-:-:S05]  /*2740*/  FMUL.FTZ R15, R15, R16 ;  /* 0x000000100f0f7220 */ /* 0x004fca0000410000 */
[----:B------:R-:W-:-:S05]  /*2750*/  F2FP.BF16.F32.PACK_AB R15, RZ, R15 ;  /* 0x0000000fff0f723e */ /* 0x000fca00000010ff */
[----:B------:R3:W-:Y:S02]  /*2760*/  STS.U16 [R14], R15 ;  /* 0x0000000f0e007388 */ /* 0x0007e40000000400 */
.L_x_553:
[----:B------:R-:W-:Y:S05]  /*2770*/  BSYNC.RECONVERGENT B2 ;  /* 0x0000000000027941 */ /* 0x000fea0003800200 */
.L_x_552:
[----:B------:R-:W-:Y:S01]  /*2780*/  IADD3 R5, PT, PT, R5, 0x1, RZ ;  /* 0x0000000105057810 */ /* 0x000fe20007ffe0ff */
[----:B------:R-:W-:Y:S06]  /*2790*/  @P0 BRA `(.L_x_554) ;  /* 0xfffffffc00c00947 */ /* 0x000fec000383ffff */
.L_x_546:
[----:B------:R-:W-:Y:S05]  /*27a0*/  BSYNC.RECONVERGENT B1 ;  /* 0x0000000000017941 */ /* 0x000fea0003800200 */
.L_x_545:
[----:B------:R-:W-:-:S13]  /*27b0*/  ISETP.GE.AND P0, PT, R13, R5, PT ;  /* 0x000000050d00720c */ /* 0x000fda0003f06270 */
[----:B------:R-:W-:Y:S05]  /*27c0*/  @!P0 BRA `(.L_x_522) ;  /* 0x0000000400208947 */ /* 0x000fea0003800000 */
[----:B------:R-:W4:Y:S01]  /*27d0*/  LDC R11, c[0x0][0x380] ;  /* 0x0000e000ff0b7b82 */ /* 0x000f220000000800 */
[----:B------:R-:W-:Y:S01]  /*27e0*/  IADD3 R13, PT, PT, R13, -R5, RZ ;  /* 0x800000050d0d7210 */ /* 0x000fe20007ffe0ff */
[----:B------:R-:W-:Y:S01]  /*27f0*/  BSSY.RECONVERGENT B1, `(.L_x_555) ;  /* 0x0000022000017945 */ /* 0x000fe20003800200 */
[C---:B----4-:R-:W-:Y:S01]  /*2800*/  FADD.FTZ R6, R11.reuse, R11 ;  /* 0x0000000b0b067221 */ /* 0x050fe20000010000 */
[----:B------:R-:W-:-:S04]  /*2810*/  FSETP.GE.FTZ.AND P0, PT, R11, 1, PT ;  /* 0x3f8000000b00780b */ /* 0x000fc80003f16000 */
[----:B------:R-:W-:Y:S02]  /*2820*/  FSEL R11, R6, 2, P0 ;  /* 0x40000000060b7808 */ /* 0x000fe40000000000 */
[----:B------:R-:W-:Y:S02]  /*2830*/  ISETP.GE.U32.AND P0, PT, R13, 0xf, PT ;  /* 0x0000000f0d00780c */ /* 0x000fe40003f06070 */
[----:B------:R-:W4:Y:S02]  /*2840*/  F2I.FTZ.CEIL.NTZ R6, R11 ;  /* 0x0000000b00067305 */ /* 0x000f24000021b100 */
[----:B----4-:R-:W-:-:S05]  /*2850*/  LEA R6, R6, 0x1, 0x1 ;  /* 0x0000000106067811 */ /* 0x010fca00078e08ff */
[----:B---3--:R-:W-:-:S05]  /*2860*/  IMAD.IADD R12, R6, 0x1, -R5 ;  /* 0x00000001060c7824 */ /* 0x008fca00078e0a05 */
[----:B--2---:R-:W-:-:S04]  /*2870*/  LOP3.LUT R14, R12, 0xf, RZ, 0xc0, !PT ;  /* 0x0000000f0c0e7812 */ /* 0x004fc800078ec0ff */
[----:B------:R-:W-:Y:S01]  /*2880*/  ISETP.NE.AND P1, PT, R14, RZ, PT ;  /* 0x000000ff0e00720c */ /* 0x000fe20003f25270 */
[----:B------:R-:W-:-:S12]  /*2890*/  @!P0 BRA `(.L_x_556) ;  /* 0x00000000005c8947 */ /* 0x000fd80003800000 */
[----:B------:R-:W-:Y:S01]  /*28a0*/  LOP3.LUT R13, R12, 0xfffffff0, RZ, 0xc0, !PT ;  /* 0xfffffff00c0d7812 */ /* 0x000fe200078ec0ff */
[----:B------:R-:W-:-:S07]  /*28b0*/  IMAD.MOV.U32 R6, RZ, RZ, RZ ;  /* 0x000000ffff067224 */ /* 0x000fce00078e00ff */
.L_x_557:
[C---:B--2---:R-:W-:Y:S01]  /*28c0*/  LEA R11, R5.reuse, R2, 0x1 ;  /* 0x00000002050b7211 */ /* 0x044fe200078e08ff */
        /* <DEDUP_REMOVED lines=20> */
.L_x_556:
[----:B------:R-:W-:Y:S05]  /*2a10*/  BSYNC.RECONVERGENT B1 ;  /* 0x0000000000017941 */ /* 0x000fea0003800200 */
.L_x_555:
[----:B------:R-:W-:Y:S05]  /*2a20*/  @!P1 BRA `(.L_x_522) ;  /* 0x0000000000889947 */ /* 0x000fea0003800000 */
[----:B------:R-:W-:Y:S01]  /*2a30*/  ISETP.GE.U32.AND P0, PT, R14, 0x8, PT ;  /* 0x000000080e00780c */ /* 0x000fe20003f06070 */
[----:B------:R-:W-:Y:S01]  /*2a40*/  BSSY.RECONVERGENT B1, `(.L_x_558) ;  /* 0x000000e000017945 */ /* 0x000fe20003800200 */
[----:B--2---:R-:W-:-:S04]  /*2a50*/  LOP3.LUT R11, R12, 0x7, RZ, 0xc0, !PT ;  /* 0x000000070c0b7812 */ /* 0x004fc800078ec0ff */
        /* <DEDUP_REMOVED lines=12> */
.L_x_559:
[----:B------:R-:W-:Y:S05]  /*2b20*/  BSYNC.RECONVERGENT B1 ;  /* 0x0000000000017941 */ /* 0x000fea0003800200 */
.L_x_558:
[----:B------:R-:W-:Y:S05]  /*2b30*/  @!P1 BRA `(.L_x_522) ;  /* 0x0000000000449947 */ /* 0x000fea0003800000 */
[----:B------:R-:W-:Y:S02]  /*2b40*/  ISETP.GE.U32.AND P0, PT, R11, 0x4, PT ;  /* 0x000000040b00780c */ /* 0x000fe40003f06070 */
[----:B------:R-:W-:-:S04]  /*2b50*/  LOP3.LUT R11, R12, 0x3, RZ, 0xc0, !PT ;  /* 0x000000030c0b7812 */ /* 0x000fc800078ec0ff */
[----:B------:R-:W-:-:S07]  /*2b60*/  ISETP.NE.AND P1, PT, R11, RZ, PT ;  /* 0x000000ff0b00720c */ /* 0x000fce0003f25270 */
[C---:B--2---:R-:W-:Y:S01]  /*2b70*/  @P0 IMAD R6, R5.reuse, 0x2, R2 ;  /* 0x0000000205060824 */ /* 0x044fe200078e0202 */
[----:B------:R-:W-:-:S04]  /*2b80*/  @P0 IADD3 R5, PT, PT, R5, 0x4, RZ ;  /* 0x0000000405050810 */ /* 0x000fc80007ffe0ff */
[----:B------:R4:W-:Y:S04]  /*2b90*/  @P0 STS.U16 [R6], RZ ;  /* 0x000000ff06000388 */ /* 0x0009e80000000400 */
[----:B------:R4:W-:Y:S04]  /*2ba0*/  @P0 STS.U16 [R6+0x2], RZ ;  /* 0x000002ff06000388 */ /* 0x0009e80000000400 */
[----:B------:R4:W-:Y:S04]  /*2bb0*/  @P0 STS.U16 [R6+0x4], RZ ;  /* 0x000004ff06000388 */ /* 0x0009e80000000400 */
[----:B------:R4:W-:Y:S01]  /*2bc0*/  @P0 STS.U16 [R6+0x6], RZ ;  /* 0x000006ff06000388 */ /* 0x0009e20000000400 */
[----:B------:R-:W-:Y:S05]  /*2bd0*/  @!P1 BRA `(.L_x_522) ;  /* 0x00000000001c9947 */ /* 0x000fea0003800000 */
[----:B----4-:R-:W-:-:S07]  /*2be0*/  IMAD.MOV.U32 R6, RZ, RZ, RZ ;  /* 0x000000ffff067224 */ /* 0x010fce00078e00ff */
.L_x_560:
[C---:B------:R-:W-:Y:S01]  /*2bf0*/  LEA R12, R5.reuse, R2, 0x1 ;  /* 0x00000002050c7211 */ /* 0x040fe200078e08ff */
[----:B------:R-:W-:Y:S01]  /*2c00*/  VIADD R6, R6, 0x1 ;  /* 0x0000000106067836 */ /* 0x000fe20000000000 */
[----:B------:R-:W-:-:S03]  /*2c10*/  IADD3 R5, PT, PT, R5, 0x1, RZ ;  /* 0x0000000105057810 */ /* 0x000fc60007ffe0ff */
[----:B------:R2:W-:Y:S01]  /*2c20*/  STS.U16 [R12], RZ ;  /* 0x000000ff0c007388 */ /* 0x0005e20000000400 */
[----:B------:R-:W-:-:S13]  /*2c30*/  ISETP.NE.AND P0, PT, R6, R11, PT ;  /* 0x0000000b0600720c */ /* 0x000fda0003f05270 */
[----:B--2---:R-:W-:Y:S05]  /*2c40*/  @P0 BRA `(.L_x_560) ;  /* 0xfffffffc00e80947 */ /* 0x004fea000383ffff */
.L_x_522:
[----:B------:R-:W-:Y:S05]  /*2c50*/  BSYNC.RECONVERGENT B0 ;  /* 0x0000000000007941 */ /* 0x000fea0003800200 */
.L_x_521:
[----:B------:R-:W5:Y:S01]  /*2c60*/  LDC R5, c[0x0][0x398] ;  /* 0x0000e600ff057b82 */ /* 0x000f620000000800 */
[----:B------:R-:W5:Y:S07]  /*2c70*/  LDCU UR5, c[0x0][0x390] ;  /* 0x00007200ff0577ac */ /* 0x000f6e0008000800 */
[----:B------:R-:W0:Y:S01]  /*2c80*/  S2UR UR4, SR_CTAID.Z ;  /* 0x00000000000479c3 */ /* 0x000e220000002700 */
[----:B-----5:R-:W-:-:S07]  /*2c90*/  IMAD R5, R5, UR5, RZ ;  /* 0x0000000505057c24 */ /* 0x020fce000f8e02ff */
[----:B------:R-:W-:Y:S01]  /*2ca0*/  BAR.SYNC.DEFER_BLOCKING 0x0 ;  /* 0x0000000000007b1d */ /* 0x000fe20000010000 */
[----:B0-----:R-:W-:-:S13]  /*2cb0*/  ISETP.LE.AND P0, PT, R5, UR4, PT ;  /* 0x0000000405007c0c */ /* 0x001fda000bf03270 */
[----:B------:R-:W-:Y:S05]  /*2cc0*/  @P0 EXIT ;  /* 0x000000000000094d */ /* 0x000fea0003800000 */
[----:B------:R-:W0:Y:S01]  /*2cd0*/  LDCU.64 UR12, c[0x0][0x408] ;  /* 0x00008100ff0c77ac */ /* 0x000e220008000a00 */
[----:B------:R-:W5:Y:S01]  /*2ce0*/  S2UR UR6, SR_CgaCtaId ;  /* 0x00000000000679c3 */ /* 0x000f620000008800 */
[----:B------:R-:W-:Y:S01]  /*2cf0*/  LOP3.LUT R5, RZ, R7, RZ, 0x33, !PT ;  /* 0x00000007ff057212 */ /* 0x000fe200078e33ff */
[----:B------:R-:W1:Y:S01]  /*2d00*/  LDCU.64 UR14, c[0x0][0x410] ;  /* 0x00008200ff0e77ac */ /* 0x000e620008000a00 */
[----:B--2-4-:R-:W-:-:S03]  /*2d10*/  LOP3.LUT R6, RZ, R0, RZ, 0x33, !PT ;  /* 0x00000000ff067212 */ /* 0x014fc600078e33ff */
[----:B---3--:R-:W-:Y:S01]  /*2d20*/  IMAD.IADD R14, R24, 0x1, R5 ;  /* 0x00000001180e7824 */ /* 0x008fe200078e0205 */
[----:B------:R-:W2:Y:S01]  /*2d30*/  LDCU.64 UR10, c[0x0][0x3c8] ;  /* 0x00007900ff0a77ac */ /* 0x000ea20008000a00 */
[----:B------:R-:W-:Y:S02]  /*2d40*/  SHF.R.S32.HI R5, RZ, 0x1f, R18 ;  /* 0x0000001fff057819 */ /* 0x000fe40000011412 */
[----:B------:R-:W-:Y:S01]  /*2d50*/  IADD3 R15, PT, PT, R19, R6, RZ ;  /* 0x00000006130f7210 */ /* 0x000fe20007ffe0ff */
[----:B------:R-:W-:Y:S01]  /*2d60*/  UMOV UR5, 0x400 ;  /* 0x0000040000057882 */ /* 0x000fe20000000000 */
[----:B------:R-:W-:Y:S01]  /*2d70*/  LOP3.LUT R6, R14, 0x7, RZ, 0xc0, !PT ;  /* 0x000000070e067812 */ /* 0x000fe200078ec0ff */
[----:B------:R-:W3:Y:S01]  /*2d80*/  LDCU UR7, c[0x0][0x378] ;  /* 0x00006f00ff0777ac */ /* 0x000ee20008000800 */
[----:B------:R-:W-:Y:S02]  /*2d90*/  IADD3 R24, PT, PT, R24, -0x2, -R7 ;  /* 0xfffffffe18187810 */ /* 0x000fe40007ffe807 */
[----:B------:R-:W-:Y:S01]  /*2da0*/  LOP3.LUT R16, R14, 0xfffffff0, RZ, 0xc0, !PT ;  /* 0xfffffff00e107812 */ /* 0x000fe200078ec0ff */
[----:B0-----:R-:W-:Y:S01]  /*2db0*/  IMAD.WIDE.U32 R12, R10, UR12, RZ ;  /* 0x0000000c0a0c7c25 */ /* 0x001fe2000f8e00ff */
[----:B------:R-:W-:-:S03]  /*2dc0*/  ISETP.GE.U32.AND P0, PT, R24, 0xf, PT ;  /* 0x0000000f1800780c */ /* 0x000fc60003f06070 */
[----:B------:R-:W-:Y:S01]  /*2dd0*/  IMAD R11, R10, UR13, R13 ;  /* 0x0000000d0a0b7c24 */ /* 0x000fe2000f8e020d */
[----:B------:R-:W-:Y:S01]  /*2de0*/  IADD3 R10, PT, PT, R19, -0x2, -R0 ;  /* 0xfffffffe130a7810 */ /* 0x000fe20007ffe800 */
[----:B-1----:R-:W-:Y:S01]  /*2df0*/  IMAD R5, R5, UR14, RZ ;  /* 0x0000000e05057c24 */ /* 0x002fe2000f8e02ff */
[----:B-----5:R-:W-:Y:S01]  /*2e00*/  ULEA UR5, UR6, UR5, 0x18 ;  /* 0x0000000506057291 */ /* 0x020fe2000f8ec0ff */
[----:B--2---:R-:W-:Y:S01]  /*2e10*/  IMAD.WIDE.U32 R20, R7, UR10, RZ ;  /* 0x0000000a07147c25 */ /* 0x004fe2000f8e00ff */
[----:B------:R-:W-:Y:S02]  /*2e20*/  ISETP.GE.U32.AND P1, PT, R10, 0xf, PT ;  /* 0x0000000f0a00780c */ /* 0x000fe40003f26070 */
[C---:B------:R-:W-:Y:S01]  /*2e30*/  LOP3.LUT R13, R15.reuse, 0xfffffff0, RZ, 0xc0, !PT ;  /* 0xfffffff00f0d7812 */ /* 0x040fe200078ec0ff */
[----:B------:R-:W-:Y:S01]  /*2e40*/  IMAD.MOV.U32 R10, RZ, RZ, R12 ;  /* 0x000000ffff0a7224 */ /* 0x000fe200078e000c */
[----:B------:R-:W-:Y:S01]  /*2e50*/  LOP3.LUT R12, R15, 0x7, RZ, 0xc0, !PT ;  /* 0x000000070f0c7812 */ /* 0x000fe200078ec0ff */
[----:B------:R-:W-:Y:S01]  /*2e60*/  IMAD R25, R18, UR15, R5 ;  /* 0x0000000f12197c24 */ /* 0x000fe2000f8e0205 */
[----:B------:R-:W-:Y:S01]  /*2e70*/  LOP3.LUT R5, R14, 0xf, RZ, 0xc0, !PT ;  /* 0x0000000f0e057812 */ /* 0x000fe200078ec0ff */
[----:B------:R-:W-:Y:S01]  /*2e80*/  IMAD.WIDE.U32 R18, R18, UR14, R10 ;  /* 0x0000000e12127c25 */ /* 0x000fe2000f8e000a */
[----:B------:R-:W-:-:S02]  /*2e90*/  LEA R8, R8, UR5, 0x1 ;  /* 0x0000000508087c11 */ /* 0x000fc4000f8e08ff */
[----:B------:R-:W-:Y:S01]  /*2ea0*/  IADD3 R10, PT, PT, R5, -0x1, RZ ;  /* 0xffffffff050a7810 */ /* 0x000fe20007ffe0ff */
[----:B------:R-:W-:Y:S01]  /*2eb0*/  VIADD R11, R6, 0xffffffff ;  /* 0xffffffff060b7836 */ /* 0x000fe20000000000 */
[----:B------:R-:W-:Y:S01]  /*2ec0*/  LEA R9, R9, UR5, 0x1 ;  /* 0x0000000509097c11 */ /* 0x000fe2000f8e08ff */
[----:B------:R-:W-:Y:S01]  /*2ed0*/  IMAD R7, R7, UR11, R21 ;  /* 0x0000000b07077c24 */ /* 0x000fe2000f8e0215 */
[----:B------:R-:W-:Y:S01]  /*2ee0*/  ISETP.GE.U32.AND P2, PT, R10, 0x7, PT ;  /* 0x000000070a00780c */ /* 0x000fe20003f46070 */
[----:B------:R-:W-:Y:S01]  /*2ef0*/  IMAD.IADD R25, R19, 0x1, R25 ;  /* 0x0000000113197824 */ /* 0x000fe200078e0219 */
[----:B------:R-:W-:Y:S02]  /*2f00*/  ISETP.GE.U32.AND P3, PT, R11, 0x3, PT ;  /* 0x000000030b00780c */ /* 0x000fe40003f66070 */
[----:B------:R-:W-:Y:S02]  /*2f10*/  LOP3.LUT R10, R14, 0x3, RZ, 0xc0, !PT ;  /* 0x000000030e0a7812 */ /* 0x000fe400078ec0ff */
[----:B------:R-:W-:-:S02]  /*2f20*/  LOP3.LUT R11, R15, 0xf, RZ, 0xc0, !PT ;  /* 0x0000000f0f0b7812 */ /* 0x000fc400078ec0ff */
[----:B------:R-:W-:Y:S02]  /*2f30*/  LOP3.LUT R14, R15, 0x3, RZ, 0xc0, !PT ;  /* 0x000000030f0e7812 */ /* 0x000fe400078ec0ff */
[----:B---3--:R-:W-:-:S07]  /*2f40*/  IADD3 R15, PT, PT, -R16, RZ, RZ ;  /* 0x000000ff100f7210 */ /* 0x008fce0007ffe1ff */
.L_x_584:
[----:B------:R-:W0:Y:S01]  /*2f50*/  LDCU UR6, c[0x0][0x398] ;  /* 0x00007300ff0677ac */ /* 0x000e220008000800 */
[----:B------:R-:W-:Y:S01]  /*2f60*/  BSSY.RECONVERGENT B1, `(.L_x_561) ;  /* 0x00001ee000017945 */ /* 0x000fe20003800200 */
[----:B0-----:R-:W-:Y:S01]  /*2f70*/  IABS R23, UR6 ;  /* 0x0000000600177c13 */ /* 0x001fe20008000000 */
[----:B------:R-:W-:-:S03]  /*2f80*/  ULOP3.LUT UR5, UR4, UR6, URZ, 0x3c, !UPT ;  /* 0x0000000604057292 */ /* 0x000fc6000f8e3cff */
[----:B------:R-:W0:Y:S03]  /*2f90*/  I2F.RP R22, R23 ;  /* 0x0000001700167306 */ /* 0x000e260000209400 */
[----:B------:R-:W-:-:S05]  /*2fa0*/  ISETP.LE.AND P5, PT, RZ, UR5, PT ;  /* 0x00000005ff007c0c */ /* 0x000fca000bfa3270 */
[----:B0-----:R-:W0:Y:S02]  /*2fb0*/  MUFU.RCP R22, R22 ;  /* 0x0000001600167308 */ /* 0x001e240000001000 */
[----:B0-----:R-:W-:-:S06]  /*2fc0*/  IADD3 R16, PT, PT, R22, 0xffffffe, RZ ;  /* 0x0ffffffe16107810 */ /* 0x001fcc0007ffe0ff */
[----:B------:R0:W1:Y:S02]  /*2fd0*/  F2I.FTZ.U32.TRUNC.NTZ R17, R16 ;  /* 0x0000001000117305 */ /* 0x000064000021f000 */
[----:B0-----:R-:W-:Y:S01]  /*2fe0*/  MOV R16, RZ ;  /* 0x000000ff00107202 */ /* 0x001fe20000000f00 */
[----:B-1----:R-:W-:-:S04]  /*2ff0*/  IMAD.MOV R24, RZ, RZ, -R17 ;  /* 0x000000ffff187224 */ /* 0x002fc800078e0a11 */
[----:B------:R-:W-:Y:S01]  /*3000*/  IMAD R27, R24, R23, RZ ;  /* 0x00000017181b7224 */ /* 0x000fe200078e02ff */
[----:B------:R-:W-:-:S03]  /*3010*/  IABS R24, UR4 ;  /* 0x0000000400187c13 */ /* 0x000fc60008000000 */
[----:B------:R-:W-:-:S06]  /*3020*/  IMAD.HI.U32 R17, R17, R27, R16 ;  /* 0x0000001b11117227 */ /* 0x000fcc00078e0010 */
[----:B------:R-:W-:-:S04]  /*3030*/  IMAD.HI.U32 R17, R17, R24, RZ ;  /* 0x0000001811117227 */ /* 0x000fc800078e00ff */
[----:B------:R-:W-:-:S04]  /*3040*/  IMAD.MOV R22, RZ, RZ, -R17 ;  /* 0x000000ffff167224 */ /* 0x000fc800078e0a11 */
[----:B------:R-:W-:-:S05]  /*3050*/  IMAD R22, R23, R22, R24 ;  /* 0x0000001617167224 */ /* 0x000fca00078e0218 */
[----:B------:R-:W-:-:S13]  /*3060*/  ISETP.GT.U32.AND P6, PT, R23, R22, PT ;  /* 0x000000161700720c */ /* 0x000fda0003fc4070 */
[-C--:B------:R-:W-:Y:S01]  /*3070*/  @!P6 IADD3 R22, PT, PT, R22, -R23.reuse, RZ ;  /* 0x800000171616e210 */ /* 0x080fe20007ffe0ff */
[----:B------:R-:W-:Y:S01]  /*3080*/  @!P6 VIADD R17, R17, 0x1 ;  /* 0x000000011111e836 */ /* 0x000fe20000000000 */
[----:B------:R-:W-:Y:S02]  /*3090*/  ISETP.NE.AND P6, PT, RZ, UR6, PT ;  /* 0x00000006ff007c0c */ /* 0x000fe4000bfc5270 */
[----:B------:R-:W-:-:S11]  /*30a0*/  ISETP.GE.U32.AND P4, PT, R22, R23, PT ;  /* 0x000000171600720c */ /* 0x000fd60003f86070 */
[----:B------:R-:W-:Y:S02]  /*30b0*/  @!P6 LOP3.LUT R16, RZ, UR6, RZ, 0x33, !PT ;  /* 0x00000006ff10ec12 */ /* 0x000fe4000f8e33ff */
[----:B------:R-:W-:Y:S02]  /*30c0*/  @P4 IADD3 R17, PT, PT, R17, 0x1, RZ ;  /* 0x0000000111114810 */ /* 0x000fe40007ffe0ff */
[----:B------:R-:W-:-:S03]  /*30d0*/  ISETP.GE.AND P4, PT, R4, 0x1, PT ;  /* 0x000000010400780c */ /* 0x000fc60003f86270 */
[----:B------:R-:W-:-:S05]  /*30e0*/  @!P5 IMAD.MOV R17, RZ, RZ, -R17 ;  /* 0x000000ffff11d224 */ /* 0x000fca00078e0a11 */
[----:B------:R-:W-:Y:S02]  /*30f0*/  R2UR UR14, R17 ;  /* 0x00000000110e72ca */ /* 0x000fe400000e0000 */
[----:B------:R-:W-:-:S13]  /*3100*/  @!P6 R2UR UR14, R16 ;  /* 0x00000000100ee2ca */ /* 0x000fda00000e0000 */
[----:B------:R-:W-:-:S04]  /*3110*/  UIADD3 UR5, UPT, UPT, -UR14, URZ, URZ ;  /* 0x000000ff0e057290 */ /* 0x000fc8000fffe1ff */
[----:B------:R-:W-:Y:S01]  /*3120*/  UIMAD UR6, UR6, UR5, UR4 ;  /* 0x00000005060672a4 */ /* 0x000fe2000f8e0204 */
[----:B------:R-:W-:Y:S11]  /*3130*/  @!P4 BRA `(.L_x_562) ;  /* 0x0000001c0040c947 */ /* 0x000ff60003800000 */
[----:B------:R-:W-:Y:S01]  /*3140*/  MOV R24, UR6 ;  /* 0x0000000600187c02 */ /* 0x000fe20008000f00 */
[----:B------:R-:W-:-:S03]  /*3150*/  IMAD.MOV.U32 R27, RZ, RZ, RZ ;  /* 0x000000ffff1b7224 */ /* 0x000fc600078e00ff */
[----:B------:R-:W-:-:S07]  /*3160*/  SHF.R.S32.HI R24, RZ, 0x1f, R24 ;  /* 0x0000001fff187819 */ /* 0x000fce0000011418 */
.L_x_573:
[----:B------:R-:W0:Y:S01]  /*3170*/  LDCU.128 UR16, c[0x0][0x3b0] ;  /* 0x00007600ff1077ac */ /* 0x000e220008000c00 */
[----:B------:R-:W-:Y:S01]  /*3180*/  MOV R16, UR14 ;  /* 0x0000000e00107c02 */ /* 0x000fe20008000f00 */
[----:B------:R-:W1:Y:S01]  /*3190*/  LDS.U16 R28, [R9] ;  /* 0x00000000091c7984 */ /* 0x000e620000000400 */
[----:B------:R-:W-:Y:S01]  /*31a0*/  R2UR UR5, R24 ;  /* 0x00000000180572ca */ /* 0x000fe200000e0000 */
[----:B------:R-:W2:Y:S01]  /*31b0*/  LDCU.64 UR10, c[0x0][0x3c0] ;  /* 0x00007800ff0a77ac */ /* 0x000ea20008000a00 */
[----:B------:R-:W-:Y:S02]  /*31c0*/  SHF.R.S32.HI R16, RZ, 0x1f, R16 ;  /* 0x0000001fff107819 */ /* 0x000fe40000011410 */
[----:B------:R-:W-:-:S03]  /*31d0*/  MOV R17, R7 ;  /* 0x0000000700117202 */ /* 0x000fc60000000f00 */
[----:B0-----:R-:W-:Y:S01]  /*31e0*/  IMAD R26, R16, UR16, RZ ;  /* 0x00000010101a7c24 */ /* 0x001fe2000f8e02ff */
[----:B------:R-:W-:Y:S01]  /*31f0*/  MOV R29, UR17 ;  /* 0x00000011001d7c02 */ /* 0x000fe20008000f00 */
[----:B------:R-:W-:-:S04]  /*3200*/  IMAD.U32 R23, RZ, RZ, UR16 ;  /* 0x00000010ff177e24 */ /* 0x000fc8000f8e00ff */
[----:B------:R-:W-:Y:S01]  /*3210*/  UIMAD UR5, UR5, UR18, URZ ;  /* 0x00000012050572a4 */ /* 0x000fe2000f8e02ff */
[----:B------:R-:W-:-:S03]  /*3220*/  IMAD.MOV.U32 R16, RZ, RZ, R20 ;  /* 0x000000ffff107224 */ /* 0x000fc600078e0014 */
[----:B------:R-:W-:Y:S01]  /*3230*/  UIMAD UR5, UR6, UR19, UR5 ;  /* 0x00000013060572a4 */ /* 0x000fe2000f8e0205 */
[----:B------:R-:W-:-:S04]  /*3240*/  IMAD.WIDE.U32 R22, R23, UR14, R16 ;  /* 0x0000000e17167c25 */ /* 0x000fc8000f8e0010 */
[----:B------:R-:W-:Y:S01]  /*3250*/  IMAD R17, R29, UR14, R26 ;  /* 0x0000000e1d117c24 */ /* 0x000fe2000f8e021a */
[----:B------:R-:W-:-:S03]  /*3260*/  MOV R29, UR18 ;  /* 0x00000012001d7c02 */ /* 0x000fc60008000f00 */
[----:B------:R-:W-:Y:S02]  /*3270*/  IMAD.IADD R23, R23, 0x1, R17 ;  /* 0x0000000117177824 */ /* 0x000fe400078e0211 */
[----:B------:R-:W0:Y:S01]  /*3280*/  LDC.64 R16, c[0x0][0x388] ;  /* 0x0000e200ff107b82 */ /* 0x000e220000000a00 */
[----:B------:R-:W-:Y:S01]  /*3290*/  IMAD.WIDE.U32 R22, R29, UR6, R22 ;  /* 0x000000061d167c25 */ /* 0x000fe2000f8e0016 */
[----:B------:R-:W-:-:S03]  /*32a0*/  IADD3 R29, PT, PT, R0, R27, RZ ;  /* 0x0000001b001d7210 */ /* 0x000fc60007ffe0ff */
[----:B------:R-:W-:Y:S02]  /*32b0*/  VIADD R23, R23, UR5 ;  /* 0x0000000517177c36 */ /* 0x000fe40008000000 */
[----:B--2---:R-:W-:-:S04]  /*32c0*/  IMAD.WIDE.U32 R22, R29, UR10, R22 ;  /* 0x0000000a1d167c25 */ /* 0x004fc8000f8e0016 */
[----:B------:R-:W-:Y:S02]  /*32d0*/  IMAD R23, R29, UR11, R23 ;  /* 0x0000000b1d177c24 */ /* 0x000fe4000f8e0217 */
[----:B------:R-:W-:-:S03]  /*32e0*/  IMAD.SHL.U32 R29, R22, 0x2, RZ ;  /* 0x00000002161d7824 */ /* 0x000fc600078e00ff */
[----:B------:R-:W-:Y:S02]  /*32f0*/  SHF.L.U64.HI R30, R22, 0x1, R23 ;  /* 0x00000001161e7819 */ /* 0x000fe40000010217 */
[----:B0-----:R-:W-:-:S04]  /*3300*/  IADD3 R22, P4, PT, R29, R16, RZ ;  /* 0x000000101d167210 */ /* 0x001fc80007f9e0ff */
[----:B------:R-:W-:-:S05]  /*3310*/  IADD3.X R23, PT, PT, R30, R17, RZ, P4, !PT ;  /* 0x000000111e177210 */ /* 0x000fca00027fe4ff */
[----:B------:R-:W2:Y:S01]  /*3320*/  LDG.E.U16 R26, desc[UR8][R22.64] ;  /* 0x00000008161a7981 */ /* 0x000ea2000c1e1500 */
[----:B-1----:R-:W-:Y:S01]  /*3330*/  IMAD.U32 R31, R28, 0x10000, RZ ;  /* 0x000100001c1f7824 */ /* 0x002fe200078e00ff */
[----:B------:R-:W-:Y:S01]  /*3340*/  ISETP.GE.AND P4, PT, R3, 0x2, PT ;  /* 0x000000020300780c */ /* 0x000fe20003f86270 */
[----:B------:R-:W-:Y:S04]  /*3350*/  BSSY.RECONVERGENT B0, `(.L_x_563) ;  /* 0x00001a8000007945 */ /* 0x000fe80003800200 */
[----:B------:R-:W0:Y:S02]  /*3360*/  F2F.BF16.F32 R31, R31 ;  /* 0x0000001f001f7304 */ /* 0x000e240000202000 */
[----:B0-----:R-:W-:Y:S01]  /*3370*/  IMAD.U32 R33, R31, 0x10000, RZ ;  /* 0x000100001f217824 */ /* 0x001fe200078e00ff */
[----:B--2---:R-:W-:-:S06]  /*3380*/  SHF.L.U32 R28, R26, 0x10, RZ ;  /* 0x000000101a1c7819 */ /* 0x004fcc00000006ff */
[----:B------:R-:W0:Y:S02]  /*3390*/  F2F.BF16.F32 R28, R28 ;  /* 0x0000001c001c7304 */ /* 0x000e240000202000 */
[----:B0-----:R-:W-:-:S05]  /*33a0*/  SHF.L.U32 R26, R28, 0x10, RZ ;  /* 0x000000101c1a7819 */ /* 0x001fca00000006ff */
[----:B------:R-:W-:-:S06]  /*33b0*/  FMUL.FTZ R33, R26, R33 ;  /* 0x000000211a217220 */ /* 0x000fcc0000410000 */
[----:B------:R-:W0:Y:S02]  /*33c0*/  F2F.BF16.F32 R33, R33 ;  /* 0x0000002100217304 */ /* 0x000e240000202000 */
[----:B0-----:R-:W-:Y:S01]  /*33d0*/  IMAD.U32 R26, R33, 0x10000, RZ ;  /* 0x00010000211a7824 */ /* 0x001fe200078e00ff */
[----:B------:R-:W-:Y:S06]  /*33e0*/  @!P4 BRA `(.L_x_564) ;  /* 0x000000180078c947 */ /* 0x000fec0003800000 */
[----:B------:R-:W-:Y:S01]  /*33f0*/  BSSY.RECONVERGENT B2, `(.L_x_565) ;  /* 0x00000d2000027945 */ /* 0x000fe20003800200 */
[----:B------:R-:W-:-:S03]  /*3400*/  HFMA2 R28, -RZ, RZ, 0, 5.9604644775390625e-08 ;  /* 0x00000001ff1c7431 */ /* 0x000fc600000001ff */
[----:B------:R-:W-:Y:S05]  /*3410*/  @!P0 BRA `(.L_x_566) ;  /* 0x0000000c003c8947 */ /* 0x000fea0003800000 */
[----:B------:R-:W-:Y:S01]  /*3420*/  IADD3 R16, P4, P5, R29, 0x10, R16 ;  /* 0x000000101d107810 */ /* 0x000fe20007d9e010 */
[----:B------:R-:W-:Y:S01]  /*3430*/  BSSY.RECONVERGENT B3, `(.L_x_567) ;  /* 0x00000cc000037945 */ /* 0x000fe20003800200 */
[----:B------:R-:W-:Y:S01]  /*3440*/  VIADD R29, R9, 0x10 ;  /* 0x00000010091d7836 */ /* 0x000fe20000000000 */
[----:B------:R-:W-:Y:S02]  /*3450*/  MOV R28, RZ ;  /* 0x000000ff001c7202 */ /* 0x000fe40000000f00 */
[----:B------:R-:W-:Y:S01]  /*3460*/  IADD3.X R17, PT, PT, R30, R17, RZ, P4, P5 ;  /* 0x000000111e117210 */ /* 0x000fe200027ea4ff */
[----:B------:R-:W-:-:S07]  /*3470*/  IMAD.MOV.U32 R30, RZ, RZ, R15 ;  /* 0x000000ffff1e7224 */ /* 0x000fce00078e000f */
.L_x_568:
[----:B------:R-:W2:Y:S04]  /*3480*/  LDG.E.U16 R34, desc[UR8][R16.64+-0xe] ;  /* 0xfffff20810227981 */ /* 0x000ea8000c1e1500 */
[----:B------:R-:W3:Y:S04]  /*3490*/  LDG.E.U16 R33, desc[UR8][R16.64+-0xc] ;  /* 0xfffff40810217981 */ /* 0x000ee8000c1e1500 */
[----:B------:R-:W4:Y:S04]  /*34a0*/  LDG.E.U16 R32, desc[UR8][R16.64+-0xa] ;  /* 0xfffff60810207981 */ /* 0x000f28000c1e1500 */
[----:B------:R-:W0:Y:S02]  /*34b0*/  LDS.U16 R31, [R29+-0xe] ;  /* 0xfffff2001d1f7984 */ /* 0x000e240000000400 */
[----:B0-----:R-:W-:-:S06]  /*34c0*/  SHF.L.U32 R35, R31, 0x10, RZ ;  /* 0x000000101f237819 */ /* 0x001fcc00000006ff */
[----:B------:R-:W0:Y:S01]  /*34d0*/  F2F.BF16.F32 R35, R35 ;  /* 0x0000002300237304 */ /* 0x000e220000202000 */
[----:B--2---:R-:W-:Y:S01]  /*34e0*/  IMAD.U32 R36, R34, 0x10000, RZ ;  /* 0x0001000022247824 */ /* 0x004fe200078e00ff */
[----:B0-----:R-:W-:-:S06]  /*34f0*/  SHF.L.U32 R34, R35, 0x10, RZ ;  /* 0x0000001023227819 */ /* 0x001fcc00000006ff */
[----:B------:R-:W0:Y:S02]  /*3500*/  F2F.BF16.F32 R36, R36 ;  /* 0x0000002400247304 */ /* 0x000e240000202000 */
[----:B0-----:R-:W-:-:S04]  /*3510*/  IMAD.U32 R31, R36, 0x10000, RZ ;  /* 0x00010000241f7824 */ /* 0x001fc800078e00ff */
[----:B------:R-:W-:Y:S02]  /*3520*/  FMUL.FTZ R37, R31, R34 ;  /* 0x000000221f257220 */ /* 0x000fe40000410000 */
[----:B------:R-:W2:Y:S01]  /*3530*/  LDG.E.U16 R31, desc[UR8][R16.64+-0x8] ;  /* 0xfffff808101f7981 */ /* 0x000ea2000c1e1500 */
[----:B---3--:R-:W-:-:S03]  /*3540*/  SHF.L.U32 R33, R33, 0x10, RZ ;  /* 0x0000001021217819 */ /* 0x008fc600000006ff */
[----:B------:R-:W0:Y:S08]  /*3550*/  F2F.BF16.F32 R37, R37 ;  /* 0x0000002500257304 */ /* 0x000e300000202000 */
[----:B------:R-:W1:Y:S01]  /*3560*/  F2F.BF16.F32 R33, R33 ;  /* 0x0000002100217304 */ /* 0x000e620000202000 */
[----:B0-----:R-:W-:-:S05]  /*3570*/  SHF.L.U32 R34, R37, 0x10, RZ ;  /* 0x0000001025227819 */ /* 0x001fca00000006ff */
[----:B------:R-:W-:Y:S02]  /*3580*/  FADD.FTZ R34, R34, R26 ;  /* 0x0000001a22227221 */ /* 0x000fe40000010000 */
[----:B------:R-:W0:Y:S02]  /*3590*/  LDS.U16 R26, [R29+-0xc] ;  /* 0xfffff4001d1a7984 */ /* 0x000e240000000400 */
[----:B0-----:R-:W-:Y:S01]  /*35a0*/  IMAD.U32 R35, R26, 0x10000, RZ ;  /* 0x000100001a237824 */ /* 0x001fe200078e00ff */
[----:B-1----:R-:W-:-:S05]  /*35b0*/  SHF.L.U32 R26, R33, 0x10, RZ ;  /* 0x00000010211a7819 */ /* 0x002fca00000006ff */
[----:B------:R-:W0:Y:S02]  /*35c0*/  F2F.BF16.F32 R35, R35 ;  /* 0x0000002300237304 */ /* 0x000e240000202000 */
[----:B0-----:R-:W-:-:S04]  /*35d0*/  IMAD.U32 R36, R35, 0x10000, RZ ;  /* 0x0001000023247824 */ /* 0x001fc800078e00ff */
[----:B------:R-:W-:Y:S02]  /*35e0*/  FMUL.FTZ R36, R26, R36 ;  /* 0x000000241a247220 */ /* 0x000fe40000410000 */
[----:B------:R-:W3:Y:S01]  /*35f0*/  LDG.E.U16 R26, desc[UR8][R16.64+-0x6] ;  /* 0xfffffa08101a7981 */ /* 0x000ee2000c1e1500 */
[----:B----4-:R-:W-:-:S03]  /*3600*/  IMAD.U32 R33, R32, 0x10000, RZ ;  /* 0x0001000020217824 */ /* 0x010fc600078e00ff */
[----:B------:R-:W0:Y:S08]  /*3610*/  F2F.BF16.F32 R36, R36 ;  /* 0x0000002400247304 */ /* 0x000e300000202000 */
[----:B------:R-:W1:Y:S01]  /*3620*/  F2F.BF16.F32 R33, R33 ;  /* 0x0000002100217304 */ /* 0x000e620000202000 */
[----:B0-----:R-:W-:-:S04]  /*3630*/  IMAD.U32 R37, R36, 0x10000, RZ ;  /* 0x0001000024257824 */ /* 0x001fc800078e00ff */
[----:B------:R-:W-:Y:S02]  /*3640*/  FADD.FTZ R34, R34, R37 ;  /* 0x0000002522227221 */ /* 0x000fe40000010000 */
[----:B------:R-:W0:Y:S01]  /*3650*/  LDS.U16 R37, [R29+-0xa] ;  /* 0xfffff6001d257984 */ /* 0x000e220000000400 */
[----:B-1----:R-:W-:Y:S01]  /*3660*/  IMAD.U32 R32, R33, 0x10000, RZ ;  /* 0x0001000021207824 */ /* 0x002fe200078e00ff */
[----:B0-----:R-:W-:-:S06]  /*3670*/  SHF.L.U32 R37, R37, 0x10, RZ ;  /* 0x0000001025257819 */ /* 0x001fcc00000006ff */
[----:B------:R-:W0:Y:S02]  /*3680*/  F2F.BF16.F32 R37, R37 ;  /* 0x0000002500257304 */ /* 0x000e240000202000 */
[----:B0-----:R-:W-:-:S05]  /*3690*/  SHF.L.U32 R35, R37, 0x10, RZ ;  /* 0x0000001025237819 */ /* 0x001fca00000006ff */
[----:B------:R-:W-:Y:S02]  /*36a0*/  FMUL.FTZ R35, R32, R35 ;  /* 0x0000002320237220 */ /* 0x000fe40000410000 */
[----:B------:R-:W4:Y:S04]  /*36b0*/  LDG.E.U16 R32, desc[UR8][R16.64+-0x4] ;  /* 0xfffffc0810207981 */ /* 0x000f28000c1e1500 */
[----:B------:R-:W0:Y:S02]  /*36c0*/  F2F.BF16.F32 R35, R35 ;  /* 0x0000002300237304 */ /* 0x000e240000202000 */
[----:B0-----:R-:W-:-:S05]  /*36d0*/  SHF.L.U32 R36, R35, 0x10, RZ ;  /* 0x0000001023247819 */ /* 0x001fca00000006ff */
[----:B------:R-:W-:Y:S02]  /*36e0*/  FADD.FTZ R34, R34, R36 ;  /* 0x0000002422227221 */ /* 0x000fe40000010000 */
[----:B------:R-:W0:Y:S02]  /*36f0*/  LDS.U16 R36, [R29+-0x8] ;  /* 0xfffff8001d247984 */ /* 0x000e240000000400 */
[----:B0-----:R-:W-:-:S06]  /*3700*/  IMAD.U32 R36, R36, 0x10000, RZ ;  /* 0x0001000024247824 */ /* 0x001fcc00078e00ff */
[----:B------:R-:W0:Y:S02]  /*3710*/  F2F.BF16.F32 R36, R36 ;  /* 0x0000002400247304 */ /* 0x000e240000202000 */
[----:B0-----:R-:W-:Y:S01]  /*3720*/  IMAD.U32 R37, R36, 0x10000, RZ ;  /* 0x0001000024257824 */ /* 0x001fe200078e00ff */
[----:B--2---:R-:W-:-:S06]  /*3730*/  SHF.L.U32 R33, R31, 0x10, RZ ;  /* 0x000000101f217819 */ /* 0x004fcc00000006ff */
[----:B------:R-:W0:Y:S02]  /*3740*/  F2F.BF16.F32 R33, R33 ;  /* 0x0000002100217304 */ /* 0x000e240000202000 */
[----:B0-----:R-:W-:-:S05]  /*3750*/  SHF.L.U32 R31, R33, 0x10, RZ ;  /* 0x00000010211f7819 */ /* 0x001fca00000006ff */
[----:B------:R-:W-:Y:S02]  /*3760*/  FMUL.FTZ R37, R31, R37 ;  /* 0x000000251f257220 */ /* 0x000fe40000410000 */
[----:B------:R-:W2:Y:S04]  /*3770*/  LDG.E.U16 R31, desc[UR8][R16.64+-0x2] ;  /* 0xfffffe08101f7981 */ /* 0x000ea8000c1e1500 */
[----:B------:R-:W0:Y:S02]  /*3780*/  F2F.BF16.F32 R37, R37 ;  /* 0x0000002500257304 */ /* 0x000e240000202000 */
[----:B0-----:R-:W-:-:S04]  /*3790*/  IMAD.U32 R35, R37, 0x10000, RZ ;  /* 0x0001000025237824 */ /* 0x001fc800078e00ff */
[----:B------:R-:W-:Y:S02]  /*37a0*/  FADD.FTZ R34, R34, R35 ;  /* 0x0000002322227221 */ /* 0x000fe40000010000 */
[----:B------:R-:W0:Y:S02]  /*37b0*/  LDS.U16 R35, [R29+-0x6] ;  /* 0xfffffa001d237984 */ /* 0x000e240000000400 */
[----:B0-----:R-:W-:Y:S01]  /*37c0*/  SHF.L.U32 R35, R35, 0x10, RZ ;  /* 0x0000001023237819 */ /* 0x001fe200000006ff */
[----:B---3--:R-:W-:-:S05]  /*37d0*/  IMAD.U32 R33, R26, 0x10000, RZ ;  /* 0x000100001a217824 */ /* 0x008fca00078e00ff */
[----:B------:R-:W0:Y:S08]  /*37e0*/  F2F.BF16.F32 R35, R35 ;  /* 0x0000002300237304 */ /* 0x000e300000202000 */
[----:B------:R-:W1:Y:S01]  /*37f0*/  F2F.BF16.F32 R33, R33 ;  /* 0x0000002100217304 */ /* 0x000e620000202000 */
[----:B0-----:R-:W-:Y:S01]  /*3800*/  SHF.L.U32 R36, R35, 0x10, RZ ;  /* 0x0000001023247819 */ /* 0x001fe200000006ff */
[----:B-1----:R-:W-:-:S04]  /*3810*/  IMAD.U32 R26, R33, 0x10000, RZ ;  /* 0x00010000211a7824 */ /* 0x002fc800078e00ff */
[----:B------:R-:W-:Y:S02]  /*3820*/  FMUL.FTZ R36, R26, R36 ;  /* 0x000000241a247220 */ /* 0x000fe40000410000 */
[----:B------:R-:W3:Y:S04]  /*3830*/  LDG.E.U16 R26, desc[UR8][R16.64] ;  /* 0x00000008101a7981 */ /* 0x000ee8000c1e1500 */
[----:B------:R-:W0:Y:S02]  /*3840*/  F2F.BF16.F32 R36, R36 ;  /* 0x0000002400247304 */ /* 0x000e240000202000 */
[----:B0-----:R-:W-:-:S05]  /*3850*/  SHF.L.U32 R37, R36, 0x10, RZ ;  /* 0x0000001024257819 */ /* 0x001fca00000006ff */
[----:B------:R-:W-:Y:S02]  /*3860*/  FADD.FTZ R34, R34, R37 ;  /* 0x0000002522227221 */ /* 0x000fe40000010000 */
[----:B------:R-:W0:Y:S01]  /*3870*/  LDS.U16 R37, [R29+-0x4] ;  /* 0xfffffc001d257984 */ /* 0x000e220000000400 */
[----:B----4-:R-:W-:-:S06]  /*3880*/  SHF.L.U32 R33, R32, 0x10, RZ ;  /* 0x0000001020217819 */ /* 0x010fcc00000006ff */
[----:B------:R-:W1:Y:S01]  /*3890*/  F2F.BF16.F32 R33, R33 ;  /* 0x0000002100217304 */ /* 0x000e620000202000 */
[----:B0-----:R-:W-:-:S07]  /*38a0*/  IMAD.U32 R37, R37, 0x10000, RZ ;  /* 0x0001000025257824 */ /* 0x001fce00078e00ff */
[----:B------:R-:W0:Y:S01]  /*38b0*/  F2F.BF16.F32 R37, R37 ;  /* 0x0000002500257304 */ /* 0x000e220000202000 */
[----:B-1----:R-:W-:Y:S01]  /*38c0*/  SHF.L.U32 R32, R33, 0x10, RZ ;  /* 0x0000001021207819 */ /* 0x002fe200000006ff */
[----:B0-----:R-:W-:-:S04]  /*38d0*/  IMAD.U32 R35, R37, 0x10000, RZ ;  /* 0x0001000025237824 */ /* 0x001fc800078e00ff */
[----:B------:R-:W-:Y:S02]  /*38e0*/  FMUL.FTZ R35, R32, R35 ;  /* 0x0000002320237220 */ /* 0x000fe40000410000 */
[----:B------:R-:W4:Y:S04]  /*38f0*/  LDG.E.U16 R32, desc[UR8][R16.64+0x2] ;  /* 0x0000020810207981 */ /* 0x000f28000c1e1500 */
[----:B------:R-:W0:Y:S02]  /*3900*/  F2F.BF16.F32 R35, R35 ;  /* 0x0000002300237304 */ /* 0x000e240000202000 */
[----:B0-----:R-:W-:-:S04]  /*3910*/  IMAD.U32 R36, R35, 0x10000, RZ ;  /* 0x0001000023247824 */ /* 0x001fc800078e00ff */
[----:B------:R-:W-:Y:S02]  /*3920*/  FADD.FTZ R34, R34, R36 ;  /* 0x0000002422227221 */ /* 0x000fe40000010000 */
[----:B------:R-:W0:Y:S02]  /*3930*/  LDS.U16 R36, [R29+-0x2] ;  /* 0xfffffe001d247984 */ /* 0x000e240000000400 */
[----:B0-----:R-:W-:-:S06]  /*3940*/  SHF.L.U32 R36, R36, 0x10, RZ ;  /* 0x0000001024247819 */ /* 0x001fcc00000006ff */
[----:B------:R-:W0:Y:S02]  /*3950*/  F2F.BF16.F32 R36, R36 ;  /* 0x0000002400247304 */ /* 0x000e240000202000 */
[----:B0-----:R-:W-:Y:S01]  /*3960*/  SHF.L.U32 R33, R36, 0x10, RZ ;  /* 0x0000001024217819 */ /* 0x001fe200000006ff */
[----:B--2---:R-:W-:-:S06]  /*3970*/  IMAD.U32 R37, R31, 0x10000, RZ ;  /* 0x000100001f257824 */ /* 0x004fcc00078e00ff */
[----:B------:R-:W0:Y:S02]  /*3980*/  F2F.BF16.F32 R37, R37 ;  /* 0x0000002500257304 */ /* 0x000e240000202000 */
[----:B0-----:R-:W-:-:S04]  /*3990*/  IMAD.U32 R31, R37, 0x10000, RZ ;  /* 0x00010000251f7824 */ /* 0x001fc800078e00ff */
[----:B------:R-:W-:Y:S02]  /*39a0*/  FMUL.FTZ R31, R31, R33 ;  /* 0x000000211f1f7220 */ /* 0x000fe40000410000 */
[----:B------:R-:W2:Y:S04]  /*39b0*/  LDG.E.U16 R33, desc[UR8][R16.64+0x4] ;  /* 0x0000040810217981 */ /* 0x000ea8000c1e1500 */
[----:B------:R-:W0:Y:S02]  /*39c0*/  F2F.BF16.F32 R31, R31 ;  /* 0x0000001f001f7304 */ /* 0x000e240000202000 */
[----:B0-----:R-:W-:Y:S02]  /*39d0*/  SHF.L.U32 R35, R31, 0x10, RZ ;  /* 0x000000101f237819 */ /* 0x001fe400000006ff */
[----:B------:R-:W5:Y:S03]  /*39e0*/  LDG.E.U16 R31, desc[UR8][R16.64+0x6] ;  /* 0x00000608101f7981 */ /* 0x000f66000c1e1500 */
[----:B------:R-:W-:-:S02]  /*39f0*/  FADD.FTZ R34, R34, R35 ;  /* 0x0000002322227221 */ /* 0x000fc40000010000 */
[----:B------:R-:W0:Y:S02]  /*3a00*/  LDS.U16 R35, [R29] ;  /* 0x000000001d237984 */ /* 0x000e240000000400 */
[----:B0-----:R-:W-:Y:S01]  /*3a10*/  IMAD.U32 R35, R35, 0x10000, RZ ;  /* 0x0001000023237824 */ /* 0x001fe200078e00ff */
[----:B---3--:R-:W-:-:S05]  /*3a20*/  SHF.L.U32 R36, R26, 0x10, RZ ;  /* 0x000000101a247819 */ /* 0x008fca00000006ff */
[----:B------:R-:W0:Y:S08]  /*3a30*/  F2F.BF16.F32 R35, R35 ;  /* 0x0000002300237304 */ /* 0x000e300000202000 */
[----:B------:R-:W1:Y:S01]  /*3a40*/  F2F.BF16.F32 R36, R36 ;  /* 0x0000002400247304 */ /* 0x000e620000202000 */
[----:B0-----:R-:W-:Y:S02]  /*3a50*/  IMAD.U32 R37, R35, 0x10000, RZ ;  /* 0x0001000023257824 */ /* 0x001fe400078e00ff */
[----:B------:R-:W0:Y:S01]  /*3a60*/  LDS.U16 R35, [R29+0x2] ;  /* 0x000002001d237984 */ /* 0x000e220000000400 */
[----:B-1----:R-:W-:-:S05]  /*3a70*/  SHF.L.U32 R26, R36, 0x10, RZ ;  /* 0x00000010241a7819 */ /* 0x002fca00000006ff */
[----:B------:R-:W-:-:S06]  /*3a80*/  FMUL.FTZ R37, R26, R37 ;  /* 0x000000251a257220 */ /* 0x000fcc0000410000 */
[----:B------:R-:W1:Y:S02]  /*3a90*/  F2F.BF16.F32 R37, R37 ;  /* 0x0000002500257304 */ /* 0x000e640000202000 */
[----:B-1----:R-:W-:-:S04]  /*3aa0*/  IMAD.U32 R26, R37, 0x10000, RZ ;  /* 0x00010000251a7824 */ /* 0x002fc800078e00ff */
[----:B------:R-:W-:Y:S02]  /*3ab0*/  FADD.FTZ R34, R34, R26 ;  /* 0x0000001a22227221 */ /* 0x000fe40000010000 */
[----:B------:R-:W3:Y:S01]  /*3ac0*/  LDG.E.U16 R26, desc[UR8][R16.64+0x8] ;  /* 0x00000808101a7981 */ /* 0x000ee2000c1e1500 */
[----:B0-----:R-:W-:-:S06]  /*3ad0*/  SHF.L.U32 R35, R35, 0x10, RZ ;  /* 0x0000001023237819 */ /* 0x001fcc00000006ff */
[----:B------:R-:W0:Y:S01]  /*3ae0*/  F2F.BF16.F32 R35, R35 ;  /* 0x0000002300237304 */ /* 0x000e220000202000 */
[----:B----4-:R-:W-:-:S07]  /*3af0*/  IMAD.U32 R32, R32, 0x10000, RZ ;  /* 0x0001000020207824 */ /* 0x010fce00078e00ff */
[----:B------:R-:W1:Y:S01]  /*3b00*/  F2F.BF16.F32 R32, R32 ;  /* 0x0000002000207304 */ /* 0x000e620000202000 */
[----:B0-----:R-:W-:Y:S01]  /*3b10*/  SHF.L.U32 R35, R35, 0x10, RZ ;  /* 0x0000001023237819 */ /* 0x001fe200000006ff */
[----:B-1----:R-:W-:-:S04]  /*3b20*/  IMAD.U32 R36, R32, 0x10000, RZ ;  /* 0x0001000020247824 */ /* 0x002fc800078e00ff */
[----:B------:R-:W-:-:S06]  /*3b30*/  FMUL.FTZ R36, R36, R35 ;  /* 0x0000002324247220 */ /* 0x000fcc0000410000 */
[----:B------:R-:W0:Y:S02]  /*3b40*/  F2F.BF16.F32 R36, R36 ;  /* 0x0000002400247304 */ /* 0x000e240000202000 */
[----:B0-----:R-:W-:Y:S02]  /*3b50*/  SHF.L.U32 R37, R36, 0x10, RZ ;  /* 0x0000001024257819 */ /* 0x001fe400000006ff */
[----:B------:R-:W-:Y:S03]  /*3b60*/  LDS.U16 R36, [R29+0x6] ;  /* 0x000006001d247984 */ /* 0x000fe60000000400 */
[----:B------:R-:W-:Y:S02]  /*3b70*/  FADD.FTZ R34, R34, R37 ;  /* 0x0000002522227221 */ /* 0x000fe40000010000 */
[----:B------:R-:W0:Y:S02]  /*3b80*/  LDS.U16 R37, [R29+0x4] ;  /* 0x000004001d257984 */ /* 0x000e240000000400 */
[----:B0-----:R-:W-:-:S06]  /*3b90*/  IMAD.U32 R37, R37, 0x10000, RZ ;  /* 0x0001000025257824 */ /* 0x001fcc00078e00ff */
[----:B------:R-:W0:Y:S01]  /*3ba0*/  F2F.BF16.F32 R37, R37 ;  /* 0x0000002500257304 */ /* 0x000e220000202000 */
[----:B--2---:R-:W-:-:S07]  /*3bb0*/  SHF.L.U32 R35, R33, 0x10, RZ ;  /* 0x0000001021237819 */ /* 0x004fce00000006ff */
[----:B------:R-:W1:Y:S01]  /*3bc0*/  F2F.BF16.F32 R35, R35 ;  /* 0x0000002300237304 */ /* 0x000e620000202000 */
[----:B0-----:R-:W-:Y:S01]  /*3bd0*/  IMAD.U32 R32, R37, 0x10000, RZ ;  /* 0x0001000025207824 */ /* 0x001fe200078e00ff */
[----:B-1----:R-:W-:-:S05]  /*3be0*/  SHF.L.U32 R33, R35, 0x10, RZ ;  /* 0x0000001023217819 */ /* 0x002fca00000006ff */
[----:B------:R-:W-:Y:S02]  /*3bf0*/  FMUL.FTZ R33, R33, R32 ;  /* 0x0000002021217220 */ /* 0x000fe40000410000 */
[----:B------:R-:W2:Y:S01]  /*3c00*/  LDG.E.U16 R32, desc[UR8][R16.64+0xa] ;  /* 0x00000a0810207981 */ /* 0x000ea2000c1e1500 */
[----:B-----5:R-:W-:Y:S01]  /*3c10*/  SHF.L.U32 R31, R31, 0x10, RZ ;  /* 0x000000101f1f7819 */ /* 0x020fe200000006ff */
[----:B------:R-:W-:Y:S02]  /*3c20*/  IMAD.U32 R36, R36, 0x10000, RZ ;  /* 0x0001000024247824 */ /* 0x000fe400078e00ff */
[----:B------:R-:W-:Y:S08]  /*3c30*/  F2F.BF16.F32 R33, R33 ;  /* 0x0000002100217304 */ /* 0x000ff00000202000 */
[----:B------:R-:W0:Y:S08]  /*3c40*/  F2F.BF16.F32 R31, R31 ;  /* 0x0000001f001f7304 */ /* 0x000e300000202000 */
[----:B------:R-:W1:Y:S01]  /*3c50*/  F2F.BF16.F32 R36, R36 ;  /* 0x0000002400247304 */ /* 0x000e620000202000 */
[----:B0-----:R-:W-:Y:S01]  /*3c60*/  SHF.L.U32 R35, R31, 0x10, RZ ;  /* 0x000000101f237819 */ /* 0x001fe200000006ff */
[----:B------:R-:W-:-:S04]  /*3c70*/  IMAD.U32 R31, R33, 0x10000, RZ ;  /* 0x00010000211f7824 */ /* 0x000fc800078e00ff */
[----:B------:R-:W-:Y:S02]  /*3c80*/  FADD.FTZ R34, R34, R31 ;  /* 0x0000001f22227221 */ /* 0x000fe40000010000 */
[----:B------:R-:W4:Y:S01]  /*3c90*/  LDG.E.U16 R31, desc[UR8][R16.64+0xc] ;  /* 0x00000c08101f7981 */ /* 0x000f22000c1e1500 */
[----:B-1----:R-:W-:-:S03]  /*3ca0*/  IMAD.U32 R37, R36, 0x10000, RZ ;  /* 0x0001000024257824 */ /* 0x002fc600078e00ff */
[----:B------:R-:W0:Y:S01]  /*3cb0*/  LDS.U16 R36, [R29+0x8] ;  /* 0x000008001d247984 */ /* 0x000e220000000400 */
[----:B------:R-:W-:-:S06]  /*3cc0*/  FMUL.FTZ R35, R35, R37 ;  /* 0x0000002523237220 */ /* 0x000fcc0000410000 */
[----:B------:R-:W1:Y:S02]  /*3cd0*/  F2F.BF16.F32 R35, R35 ;  /* 0x0000002300237304 */ /* 0x000e640000202000 */
[----:B-1----:R-:W-:-:S05]  /*3ce0*/  SHF.L.U32 R37, R35, 0x10, RZ ;  /* 0x0000001023257819 */ /* 0x002fca00000006ff */
[----:B------:R-:W-:Y:S01]  /*3cf0*/  FADD.FTZ R34, R34, R37 ;  /* 0x0000002522227221 */ /* 0x000fe20000010000 */
[----:B0-----:R-:W-:-:S06]  /*3d00*/  IMAD.U32 R36, R36, 0x10000, RZ ;  /* 0x0001000024247824 */ /* 0x001fcc00078e00ff */
[----:B------:R-:W0:Y:S01]  /*3d10*/  F2F.BF16.F32 R36, R36 ;  /* 0x0000002400247304 */ /* 0x000e220000202000 */
[----:B---3--:R-:W-:-:S07]  /*3d20*/  SHF.L.U32 R37, R26, 0x10, RZ ;  /* 0x000000101a257819 */ /* 0x008fce00000006ff */
[----:B------:R-:W1:Y:S01]  /*3d30*/  F2F.BF16.F32 R37, R37 ;  /* 0x0000002500257304 */ /* 0x000e620000202000 */
[----:B0-----:R-:W-:Y:S02]  /*3d40*/  IMAD.U32 R33, R36, 0x10000, RZ ;  /* 0x0001000024217824 */ /* 0x001fe400078e00ff */
[----:B------:R-:W0:Y:S01]  /*3d50*/  LDS.U16 R36, [R29+0xa] ;  /* 0x00000a001d247984 */ /* 0x000e220000000400 */
[----:B-1----:R-:W-:-:S05]  /*3d60*/  SHF.L.U32 R26, R37, 0x10, RZ ;  /* 0x00000010251a7819 */ /* 0x002fca00000006ff */
[----:B------:R-:W-:Y:S02]  /*3d70*/  FMUL.FTZ R35, R26, R33 ;  /* 0x000000211a237220 */ /* 0x000fe40000410000 */
[----:B------:R-:W3:Y:S04]  /*3d80*/  LDG.E.U16 R26, desc[UR8][R16.64+0xe] ;  /* 0x00000e08101a7981 */ /* 0x000ee8000c1e1500 */
[----:B------:R-:W1:Y:S02]  /*3d90*/  F2F.BF16.F32 R35, R35 ;  /* 0x0000002300237304 */ /* 0x000e640000202000 */
[----:B-1----:R-:W-:-:S04]  /*3da0*/  IMAD.U32 R33, R35, 0x10000, RZ ;  /* 0x0001000023217824 */ /* 0x002fc800078e00ff */
[----:B------:R-:W-:Y:S02]  /*3db0*/  FADD.FTZ R34, R34, R33 ;  /* 0x0000002122227221 */ /* 0x000fe40000010000 */
[----:B------:R-:W5:Y:S01]  /*3dc0*/  LDG.E.U16 R33, desc[UR8][R16.64+0x10] ;  /* 0x0000100810217981 */ /* 0x000f62000c1e1500 */
[----:B0-----:R-:W-:-:S06]  /*3dd0*/  SHF.L.U32 R36, R36, 0x10, RZ ;  /* 0x0000001024247819 */ /* 0x001fcc00000006ff */
[----:B------:R-:W0:Y:S02]  /*3de0*/  F2F.BF16.F32 R36, R36 ;  /* 0x0000002400247304 */ /* 0x000e240000202000 */
[----:B0-----:R-:W-:Y:S01]  /*3df0*/  SHF.L.U32 R36, R36, 0x10, RZ ;  /* 0x0000001024247819 */ /* 0x001fe200000006ff */
[----:B--2---:R-:W-:-:S06]  /*3e00*/  IMAD.U32 R32, R32, 0x10000, RZ ;  /* 0x0001000020207824 */ /* 0x004fcc00078e00ff */
[----:B------:R-:W0:Y:S02]  /*3e10*/  F2F.BF16.F32 R32, R32 ;  /* 0x0000002000207304 */ /* 0x000e240000202000 */
[----:B0-----:R-:W-:-:S04]  /*3e20*/  IMAD.U32 R37, R32, 0x10000, RZ ;  /* 0x0001000020257824 */ /* 0x001fc800078e00ff */
[----:B------:R-:W-:-:S06]  /*3e30*/  FMUL.FTZ R37, R37, R36 ;  /* 0x0000002425257220 */ /* 0x000fcc0000410000 */
[----:B------:R-:W0:Y:S02]  /*3e40*/  F2F.BF16.F32 R37, R37 ;  /* 0x0000002500257304 */ /* 0x000e240000202000 */
[----:B0-----:R-:W-:-:S05]  /*3e50*/  SHF.L.U32 R35, R37, 0x10, RZ ;  /* 0x0000001025237819 */ /* 0x001fca00000006ff */
[----:B------:R-:W-:Y:S02]  /*3e60*/  FADD.FTZ R34, R34, R35 ;  /* 0x0000002322227221 */ /* 0x000fe40000010000 */
[----:B------:R-:W0:Y:S01]  /*3e70*/  LDS.U16 R35, [R29+0xc] ;  /* 0x00000c001d237984 */ /* 0x000e220000000400 */
[----:B----4-:R-:W-:-:S06]  /*3e80*/  SHF.L.U32 R36, R31, 0x10, RZ ;  /* 0x000000101f247819 */ /* 0x010fcc00000006ff */
[----:B------:R-:W1:Y:S01]  /*3e90*/  F2F.BF16.F32 R36, R36 ;  /* 0x0000002400247304 */ /* 0x000e620000202000 */
[----:B0-----:R-:W-:-:S07]  /*3ea0*/  IMAD.U32 R35, R35, 0x10000, RZ ;  /* 0x0001000023237824 */ /* 0x001fce00078e00ff */
[----:B------:R-:W0:Y:S01]  /*3eb0*/  F2F.BF16.F32 R35, R35 ;  /* 0x0000002300237304 */ /* 0x000e220000202000 */
[----:B-1----:R-:W-:Y:S01]  /*3ec0*/  SHF.L.U32 R31, R36, 0x10, RZ ;  /* 0x00000010241f7819 */ /* 0x002fe200000006ff */
[----:B0-----:R-:W-:-:S04]  /*3ed0*/  IMAD.U32 R32, R35, 0x10000, RZ ;  /* 0x0001000023207824 */ /* 0x001fc800078e00ff */
[----:B------:R-:W-:Y:S02]  /*3ee0*/  FMUL.FTZ R31, R31, R32 ;  /* 0x000000201f1f7220 */ /* 0x000fe40000410000 */
[----:B------:R-:W0:Y:S01]  /*3ef0*/  LDS.U16 R32, [R29+0xe] ;  /* 0x00000e001d207984 */ /* 0x000e220000000400 */
[----:B---3--:R-:W-:-:S06]  /*3f00*/  SHF.L.U32 R37, R26, 0x10, RZ ;  /* 0x000000101a257819 */ /* 0x008fcc00000006ff */
[----:B------:R-:W1:Y:S01]  /*3f10*/  F2F.BF16.F32 R37, R37 ;  /* 0x0000002500257304 */ /* 0x000e620000202000 */
[----:B0-----:R-:W-:-:S07]  /*3f20*/  IMAD.U32 R32, R32, 0x10000, RZ ;  /* 0x0001000020207824 */ /* 0x001fce00078e00ff */
[----:B------:R-:W0:Y:S01]  /*3f30*/  F2F.BF16.F32 R32, R32 ;  /* 0x0000002000207304 */ /* 0x000e220000202000 */
[----:B-1----:R-:W-:Y:S01]  /*3f40*/  SHF.L.U32 R26, R37, 0x10, RZ ;  /* 0x00000010251a7819 */ /* 0x002fe200000006ff */
[----:B0-----:R-:W-:-:S04]  /*3f50*/  IMAD.U32 R35, R32, 0x10000, RZ ;  /* 0x0001000020237824 */ /* 0x001fc800078e00ff */
[----:B------:R-:W-:Y:S02]  /*3f60*/  FMUL.FTZ R26, R26, R35 ;  /* 0x000000231a1a7220 */ /* 0x000fe40000410000 */
[----:B------:R-:W0:Y:S01]  /*3f70*/  LDS.U16 R35, [R29+0x10] ;  /* 0x000010001d237984 */ /* 0x000e220000000400 */
[----:B-----5:R-:W-:-:S06]  /*3f80*/  SHF.L.U32 R36, R33, 0x10, RZ ;  /* 0x0000001021247819 */ /* 0x020fcc00000006ff */
[----:B------:R-:W1:Y:S08]  /*3f90*/  F2F.BF16.F32 R36, R36 ;  /* 0x0000002400247304 */ /* 0x000e700000202000 */
[----:B------:R-:W-:Y:S01]  /*3fa0*/  F2F.BF16.F32 R31, R31 ;  /* 0x0000001f001f7304 */ /* 0x000fe20000202000 */
[----:B0-----:R-:W-:-:S07]  /*3fb0*/  IMAD.U32 R35, R35, 0x10000, RZ ;  /* 0x0001000023237824 */ /* 0x001fce00078e00ff */
[----:B------:R-:W0:Y:S01]  /*3fc0*/  F2F.BF16.F32 R35, R35 ;  /* 0x0000002300237304 */ /* 0x000e220000202000 */
[----:B-1----:R-:W-:Y:S02]  /*3fd0*/  SHF.L.U32 R32, R36, 0x10, RZ ;  /* 0x0000001024207819 */ /* 0x002fe400000006ff */
[----:B------:R-:W-:-:S05]  /*3fe0*/  IADD3 R30, PT, PT, R30, 0x10, RZ ;  /* 0x000000101e1e7810 */ /* 0x000fca0007ffe0ff */
[----:B------:R-:W1:Y:S01]  /*3ff0*/  F2F.BF16.F32 R26, R26 ;  /* 0x0000001a001a7304 */ /* 0x000e620000202000 */
[----:B0-----:R-:W-:-:S04]  /*4000*/  IMAD.U32 R33, R35, 0x10000, RZ ;  /* 0x0001000023217824 */ /* 0x001fc800078e00ff */
[----:B------:R-:W-:Y:S01]  /*4010*/  FMUL.FTZ R37, R32, R33 ;  /* 0x0000002120257220 */ /* 0x000fe20000410000 */
[----:B------:R-:W-:-:S05]  /*4020*/  ISETP.NE.AND P4, PT, R30, RZ, PT ;  /* 0x000000ff1e00720c */ /* 0x000fca0003f85270 */
[----:B------:R-:W0:Y:S01]  /*4030*/  F2F.BF16.F32 R37, R37 ;  /* 0x0000002500257304 */ /* 0x000e220000202000 */
[----:B------:R-:W-:Y:S01]  /*4040*/  SHF.L.U32 R33, R31, 0x10, RZ ;  /* 0x000000101f217819 */ /* 0x000fe200000006ff */
[----:B-1----:R-:W-:Y:S01]  /*4050*/  IMAD.U32 R32, R26, 0x10000, RZ ;  /* 0x000100001a207824 */ /* 0x002fe200078e00ff */
[----:B------:R-:W-:-:S03]  /*4060*/  IADD3 R16, P5, PT, R16, 0x20, RZ ;  /* 0x0000002010107810 */ /* 0x000fc60007fbe0ff */
[----:B------:R-:W-:-:S04]  /*4070*/  FADD.FTZ R33, R34, R33 ;  /* 0x0000002122217221 */ /* 0x000fc80000010000 */
[----:B------:R-:W-:Y:S01]  /*4080*/  FADD.FTZ R32, R33, R32 ;  /* 0x0000002021207221 */ /* 0x000fe20000010000 */
[----:B0-----:R-:W-:Y:S01]  /*4090*/  SHF.L.U32 R31, R37, 0x10, RZ ;  /* 0x00000010251f7819 */ /* 0x001fe200000006ff */
[----:B------:R-:W-:Y:S01]  /*40a0*/  IMAD.X R17, RZ, RZ, R17, P5 ;  /* 0x000000ffff117224 */ /* 0x000fe200028e0611 */
[----:B------:R-:W-:Y:S02]  /*40b0*/  IADD3 R28, PT, PT, R28, 0x10, RZ ;  /* 0x000000101c1c7810 */ /* 0x000fe40007ffe0ff */
[----:B------:R-:W-:Y:S01]  /*40c0*/  IADD3 R29, PT, PT, R29, 0x20, RZ ;  /* 0x000000201d1d7810 */ /* 0x000fe20007ffe0ff */
[----:B------:R-:W-:Y:S01]  /*40d0*/  FADD.FTZ R26, R32, R31 ;  /* 0x0000001f201a7221 */ /* 0x000fe20000010000 */
[----:B------:R-:W-:Y:S06]  /*40e0*/  @P4 BRA `(.L_x_568) ;  /* 0xfffffff000e44947 */ /* 0x000fec000383ffff */
[----:B------:R-:W-:Y:S05]  /*40f0*/  BSYNC.RECONVERGENT B3 ;  /* 0x0000000000037941 */ /* 0x000fea0003800200 */
.L_x_567:
[----:B------:R-:W-:-:S07]  /*4100*/  VIADD R28, R28, 0x1 ;  /* 0x000000011c1c7836 */ /* 0x000fce0000000000 */
.L_x_566:
[----:B------:R-:W-:Y:S05]  /*4110*/  BSYNC.RECONVERGENT B2 ;  /* 0x0000000000027941 */ /* 0x000fea0003800200 */
.L_x_565:
[----:B------:R-:W-:-:S13]  /*4120*/  ISETP.NE.AND P4, PT, R5, RZ, PT ;  /* 0x000000ff0500720c */ /* 0x000fda0003f85270 */
[----:B------:R-:W-:Y:S05]  /*4130*/  @!P4 BRA `(.L_x_564) ;  /* 0x0000000c0024c947 */ /* 0x000fea0003800000 */
[----:B------:R-:W-:Y:S01]  /*4140*/  BSSY.RECONVERGENT B2, `(.L_x_569) ;  /* 0x0000066000027945 */ /* 0x000fe20003800200 */
[----:B------:R-:W-:-:S03]  /*4150*/  ISETP.NE.AND P4, PT, R6, RZ, PT ;  /* 0x000000ff0600720c */ /* 0x000fc60003f85270 */
[----:B------:R-:W-:Y:S10]  /*4160*/  @!P2 BRA `(.L_x_570) ;  /* 0x00000004008ca947 */ /* 0x000ff40003800000 */
[----:B------:R-:W-:-:S05]  /*4170*/  IMAD.WIDE.U32 R16, R28, 0x2, R22 ;  /* 0x000000021c107825 */ /* 0x000fca00078e0016 */
[----:B------:R-:W2:Y:S04]  /*4180*/  LDG.E.U16 R34, desc[UR8][R16.64] ;  /* 0x0000000810227981 */ /* 0x000ea8000c1e1500 */
[----:B------:R-:W3:Y:S04]  /*4190*/  LDG.E.U16 R31, desc[UR8][R16.64+0x2] ;  /* 0x00000208101f7981 */ /* 0x000ee8000c1e1500 */
[----:B------:R-:W4:Y:S01]  /*41a0*/  LDG.E.U16 R33, desc[UR8][R16.64+0x4] ;  /* 0x0000040810217981 */ /* 0x000f22000c1e1500 */
[----:B------:R-:W-:-:S05]  /*41b0*/  LEA R29, R28, R9, 0x1 ;  /* 0x000000091c1d7211 */ /* 0x000fca00078e08ff */
[----:B------:R-:W0:Y:S04]  /*41c0*/  LDS.U16 R30, [R29] ;  /* 0x000000001d1e7984 */ /* 0x000e280000000400 */
[----:B------:R-:W1:Y:S01]  /*41d0*/  LDS.U16 R36, [R29+0x2] ;  /* 0x000002001d247984 */ /* 0x000e620000000400 */
[----:B0-----:R-:W-:-:S03]  /*41e0*/  SHF.L.U32 R32, R30, 0x10, RZ ;  /* 0x000000101e207819 */ /* 0x001fc600000006ff */
[----:B------:R-:W5:Y:S03]  /*41f0*/  LDG.E.U16 R30, desc[UR8][R16.64+0x6] ;  /* 0x00000608101e7981 */ /* 0x000f66000c1e1500 */
[----:B------:R-:W0:Y:S01]  /*4200*/  F2F.BF16.F32 R32, R32 ;  /* 0x0000002000207304 */ /* 0x000e220000202000 */
[----:B-1----:R-:W-:Y:S01]  /*4210*/  IMAD.U32 R36, R36, 0x10000, RZ ;  /* 0x0001000024247824 */ /* 0x002fe200078e00ff */
[----:B0-----:R-:W-:-:S06]  /*4220*/  SHF.L.U32 R37, R32, 0x10, RZ ;  /* 0x0000001020257819 */ /* 0x001fcc00000006ff */
[----:B------:R-:W0:Y:S02]  /*4230*/  F2F.BF16.F32 R36, R36 ;  /* 0x0000002400247304 */ /* 0x000e240000202000 */
[----:B0-----:R-:W-:Y:S01]  /*4240*/  SHF.L.U32 R32, R36, 0x10, RZ ;  /* 0x0000001024207819 */ /* 0x001fe200000006ff */
[----:B--2---:R-:W-:-:S06]  /*4250*/  IMAD.U32 R35, R34, 0x10000, RZ ;  /* 0x0001000022237824 */ /* 0x004fcc00078e00ff */
[----:B------:R-:W0:Y:S02]  /*4260*/  F2F.BF16.F32 R35, R35 ;  /* 0x0000002300237304 */ /* 0x000e240000202000 */
[----:B0-----:R-:W-:-:S05]  /*4270*/  SHF.L.U32 R34, R35, 0x10, RZ ;  /* 0x0000001023227819 */ /* 0x001fca00000006ff */
[----:B------:R-:W-:Y:S01]  /*4280*/  FMUL.FTZ R34, R34, R37 ;  /* 0x0000002522227220 */ /* 0x000fe20000410000 */
[----:B---3--:R-:W-:-:S06]  /*4290*/  SHF.L.U32 R37, R31, 0x10, RZ ;  /* 0x000000101f257819 */ /* 0x008fcc00000006ff */
[----:B------:R-:W0:Y:S02]  /*42a0*/  F2F.BF16.F32 R37, R37 ;  /* 0x0000002500257304 */ /* 0x000e240000202000 */
[----:B0-----:R-:W-:-:S04]  /*42b0*/  IMAD.U32 R31, R37, 0x10000, RZ ;  /* 0x00010000251f7824 */ /* 0x001fc800078e00ff */
[----:B------:R-:W-:Y:S02]  /*42c0*/  FMUL.FTZ R32, R31, R32 ;  /* 0x000000201f207220 */ /* 0x000fe40000410000 */
[----:B------:R-:W2:Y:S01]  /*42d0*/  LDG.E.U16 R31, desc[UR8][R16.64+0x8] ;  /* 0x00000808101f7981 */ /* 0x000ea2000c1e1500 */
[----:B------:R-:W0:Y:S08]  /*42e0*/  F2F.BF16.F32 R34, R34 ;  /* 0x0000002200227304 */ /* 0x000e300000202000 */
[----:B------:R-:W1:Y:S01]  /*42f0*/  F2F.BF16.F32 R32, R32 ;  /* 0x0000002000207304 */ /* 0x000e620000202000 */
[----:B0-----:R-:W-:-:S05]  /*4300*/  SHF.L.U32 R35, R34, 0x10, RZ ;  /* 0x0000001022237819 */ /* 0x001fca00000006ff */
[----:B------:R-:W-:Y:S01]  /*4310*/  FADD.FTZ R35, R26, R35 ;  /* 0x000000231a237221 */ /* 0x000fe20000010000 */
[----:B-1----:R-:W-:Y:S02]  /*4320*/  SHF.L.U32 R26, R32, 0x10, RZ ;  /* 0x00000010201a7819 */ /* 0x002fe400000006ff */
[----:B------:R-:W3:Y:S03]  /*4330*/  LDG.E.U16 R32, desc[UR8][R16.64+0xa] ;  /* 0x00000a0810207981 */ /* 0x000ee6000c1e1500 */
[----:B------:R-:W-:Y:S02]  /*4340*/  FADD.FTZ R35, R35, R26 ;  /* 0x0000001a23237221 */ /* 0x000fe40000010000 */
[----:B------:R-:W0:Y:S01]  /*4350*/  LDS.U16 R26, [R29+0x4] ;  /* 0x000004001d1a7984 */ /* 0x000e220000000400 */
[----:B----4-:R-:W-:-:S06]  /*4360*/  SHF.L.U32 R37, R33, 0x10, RZ ;  /* 0x0000001021257819 */ /* 0x010fcc00000006ff */
[----:B------:R-:W1:Y:S01]  /*4370*/  F2F.BF16.F32 R37, R37 ;  /* 0x0000002500257304 */ /* 0x000e620000202000 */
[----:B0-----:R-:W-:-:S07]  /*4380*/  IMAD.U32 R36, R26, 0x10000, RZ ;  /* 0x000100001a247824 */ /* 0x001fce00078e00ff */
[----:B------:R-:W0:Y:S01]  /*4390*/  F2F.BF16.F32 R36, R36 ;  /* 0x0000002400247304 */ /* 0x000e220000202000 */
[----:B-1----:R-:W-:Y:S01]  /*43a0*/  IMAD.U32 R26, R37, 0x10000, RZ ;  /* 0x00010000251a7824 */ /* 0x002fe200078e00ff */
[----:B0-----:R-:W-:-:S05]  /*43b0*/  SHF.L.U32 R33, R36, 0x10, RZ ;  /* 0x0000001024217819 */ /* 0x001fca00000006ff */
[----:B------:R-:W-:Y:S02]  /*43c0*/  FMUL.FTZ R34, R26, R33 ;  /* 0x000000211a227220 */ /* 0x000fe40000410000 */
[----:B------:R-:W4:Y:S04]  /*43d0*/  LDG.E.U16 R26, desc[UR8][R16.64+0xc] ;  /* 0x00000c08101a7981 */ /* 0x000f28000c1e1500 */
[----:B------:R0:W4:Y:S01]  /*43e0*/  LDG.E.U16 R33, desc[UR8][R16.64+0xe] ;  /* 0x00000e0810217981 */ /* 0x000122000c1e1500 */
[----:B------:R-:W1:Y:S03]  /*43f0*/  F2F.BF16.F32 R34, R34 ;  /* 0x0000002200227304 */ /* 0x000e660000202000 */
[----:B0-----:R-:W0:Y:S01]  /*4400*/  LDS.U16 R16, [R29+0x8] ;  /* 0x000008001d107984 */ /* 0x001e220000000400 */
[----:B-1----:R-:W-:-:S05]  /*4410*/  SHF.L.U32 R34, R34, 0x10, RZ ;  /* 0x0000001022227819 */ /* 0x002fca00000006ff */
[----:B------:R-:W-:Y:S02]  /*4420*/  FADD.FTZ R34, R35, R34 ;  /* 0x0000002223227221 */ /* 0x000fe40000010000 */
[----:B------:R-:W1:Y:S01]  /*4430*/  LDS.U16 R35, [R29+0x6] ;  /* 0x000006001d237984 */ /* 0x000e620000000400 */
[----:B0-----:R-:W-:-:S06]  /*4440*/  IMAD.U32 R17, R16, 0x10000, RZ ;  /* 0x0001000010117824 */ /* 0x001fcc00078e00ff */
[----:B------:R-:W-:Y:S01]  /*4450*/  F2F.BF16.F32 R17, R17 ;  /* 0x0000001100117304 */ /* 0x000fe20000202000 */
[----:B-1----:R-:W-:-:S07]  /*4460*/  SHF.L.U32 R35, R35, 0x10, RZ ;  /* 0x0000001023237819 */ /* 0x002fce00000006ff */
[----:B------:R-:W0:Y:S02]  /*4470*/  F2F.BF16.F32 R35, R35 ;  /* 0x0000002300237304 */ /* 0x000e240000202000 */
[----:B0-----:R-:W-:Y:S02]  /*4480*/  SHF.L.U32 R37, R35, 0x10, RZ ;  /* 0x0000001023257819 */ /* 0x001fe400000006ff */
[----:B------:R-:W-:Y:S01]  /*4490*/  SHF.L.U32 R35, R17, 0x10, RZ ;  /* 0x0000001011237819 */ /* 0x000fe200000006ff */
[----:B-----5:R-:W-:-:S06]  /*44a0*/  IMAD.U32 R36, R30, 0x10000, RZ ;  /* 0x000100001e247824 */ /* 0x020fcc00078e00ff */
[----:B------:R-:W0:Y:S02]  /*44b0*/  F2F.BF16.F32 R36, R36 ;  /* 0x0000002400247304 */ /* 0x000e240000202000 */
[----:B0-----:R-:W-:Y:S02]  /*44c0*/  SHF.L.U32 R30, R36, 0x10, RZ ;  /* 0x00000010241e7819 */ /* 0x001fe400000006ff */
[----:B--2---:R-:W-:-:S06]  /*44d0*/  SHF.L.U32 R31, R31, 0x10, RZ ;  /* 0x000000101f1f7819 */ /* 0x004fcc00000006ff */
[----:B------:R-:W0:Y:S02]  /*44e0*/  F2F.BF16.F32 R31, R31 ;  /* 0x0000001f001f7304 */ /* 0x000e240000202000 */
[----:B0-----:R-:W-:Y:S02]  /*44f0*/  IMAD.U32 R16, R31, 0x10000, RZ ;  /* 0x000100001f107824 */ /* 0x001fe400078e00ff */
[----:B------:R-:W-:Y:S02]  /*4500*/  LDS.U16 R31, [R29+0xc] ;  /* 0x00000c001d1f7984 */ /* 0x000fe40000000400 */
[----:B------:R-:W-:Y:S02]  /*4510*/  FMUL.FTZ R16, R16, R35 ;  /* 0x0000002310107220 */ /* 0x000fe40000410000 */
[----:B------:R-:W0:Y:S01]  /*4520*/  LDS.U16 R35, [R29+0xa] ;  /* 0x00000a001d237984 */ /* 0x000e220000000400 */
[----:B---3--:R-:W-:-:S06]  /*4530*/  SHF.L.U32 R36, R32, 0x10, RZ ;  /* 0x0000001020247819 */ /* 0x008fcc00000006ff */
[----:B------:R-:W1:Y:S01]  /*4540*/  F2F.BF16.F32 R36, R36 ;  /* 0x0000002400247304 */ /* 0x000e620000202000 */
[----:B0-----:R-:W-:-:S07]  /*4550*/  SHF.L.U32 R35, R35, 0x10, RZ ;  /* 0x0000001023237819 */ /* 0x001fce00000006ff */
[----:B------:R-:W0:Y:S01]  /*4560*/  F2F.BF16.F32 R35, R35 ;  /* 0x0000002300237304 */ /* 0x000e220000202000 */
[----:B-1----:R-:W-:Y:S01]  /*4570*/  SHF.L.U32 R17, R36, 0x10, RZ ;  /* 0x0000001024117819 */ /* 0x002fe200000006ff */
[----:B0-----:R-:W-:-:S04]  /*4580*/  IMAD.U32 R32, R35, 0x10000, RZ ;  /* 0x0001000023207824 */ /* 0x001fc800078e00ff */
[----:B------:R-:W-:Y:S02]  /*4590*/  FMUL.FTZ R17, R17, R32 ;  /* 0x0000002011117220 */ /* 0x000fe40000410000 */
[----:B------:R-:W0:Y:S01]  /*45a0*/  LDS.U16 R32, [R29+0xe] ;  /* 0x00000e001d207984 */ /* 0x000e220000000400 */
[----:B------:R-:W-:Y:S01]  /*45b0*/  FMUL.FTZ R30, R30, R37 ;  /* 0x000000251e1e7220 */ /* 0x000fe20000410000 */
[----:B------:R-:W-:Y:S01]  /*45c0*/  SHF.L.U32 R31, R31, 0x10, RZ ;  /* 0x000000101f1f7819 */ /* 0x000fe200000006ff */
[----:B----4-:R-:W-:Y:S01]  /*45d0*/  IMAD.U32 R37, R26, 0x10000, RZ ;  /* 0x000100001a257824 */ /* 0x010fe200078e00ff */
[----:B------:R-:W-:-:S03]  /*45e0*/  SHF.L.U32 R26, R33, 0x10, RZ ;  /* 0x00000010211a7819 */ /* 0x000fc600000006ff */
[----:B------:R-:W1:Y:S08]  /*45f0*/  F2F.BF16.F32 R35, R37 ;  /* 0x0000002500237304 */ /* 0x000e700000202000 */
[----:B------:R-:W2:Y:S08]  /*4600*/  F2F.BF16.F32 R31, R31 ;  /* 0x0000001f001f7304 */ /* 0x000eb00000202000 */
[----:B------:R-:W3:Y:S01]  /*4610*/  F2F.BF16.F32 R26, R26 ;  /* 0x0000001a001a7304 */ /* 0x000ee20000202000 */
[----:B0-----:R-:W-:-:S07]  /*4620*/  SHF.L.U32 R32, R32, 0x10, RZ ;  /* 0x0000001020207819 */ /* 0x001fce00000006ff */
[----:B------:R-:W0:Y:S01]  /*4630*/  F2F.BF16.F32 R32, R32 ;  /* 0x0000002000207304 */ /* 0x000e220000202000 */
[----:B-1----:R-:W-:Y:S01]  /*4640*/  SHF.L.U32 R35, R35, 0x10, RZ ;  /* 0x0000001023237819 */ /* 0x002fe200000006ff */
[----:B--2---:R-:W-:Y:S01]  /*4650*/  IMAD.U32 R36, R31, 0x10000, RZ ;  /* 0x000100001f247824 */ /* 0x004fe200078e00ff */
[----:B---3--:R-:W-:-:S05]  /*4660*/  SHF.L.U32 R29, R26, 0x10, RZ ;  /* 0x000000101a1d7819 */ /* 0x008fca00000006ff */
[----:B------:R-:W1:Y:S01]  /*4670*/  F2F.BF16.F32 R30, R30 ;  /* 0x0000001e001e7304 */ /* 0x000e620000202000 */
[----:B------:R-:W-:-:S07]  /*4680*/  FMUL.FTZ R35, R35, R36 ;  /* 0x0000002423237220 */ /* 0x000fce0000410000 */
[----:B------:R-:W2:Y:S01]  /*4690*/  F2F.BF16.F32 R16, R16 ;  /* 0x0000001000107304 */ /* 0x000ea20000202000 */
[----:B0-----:R-:W-:-:S04]  /*46a0*/  IMAD.U32 R36, R32, 0x10000, RZ ;  /* 0x0001000020247824 */ /* 0x001fc800078e00ff */
[----:B------:R-:W-:-:S03]  /*46b0*/  FMUL.FTZ R36, R29, R36 ;  /* 0x000000241d247220 */ /* 0x000fc60000410000 */
[----:B------:R-:W0:Y:S01]  /*46c0*/  F2F.BF16.F32 R17, R17 ;  /* 0x0000001100117304 */ /* 0x000e220000202000 */
[----:B-1----:R-:W-:-:S07]  /*46d0*/  SHF.L.U32 R29, R30, 0x10, RZ ;  /* 0x000000101e1d7819 */ /* 0x002fce00000006ff */
[----:B------:R-:W1:Y:S01]  /*46e0*/  F2F.BF16.F32 R26, R35 ;  /* 0x00000023001a7304 */ /* 0x000e620000202000 */
[----:B--2---:R-:W-:Y:S01]  /*46f0*/  SHF.L.U32 R16, R16, 0x10, RZ ;  /* 0x0000001010107819 */ /* 0x004fe200000006ff */
[----:B------:R-:W-:-:S06]  /*4700*/  FADD.FTZ R29, R34, R29 ;  /* 0x0000001d221d7221 */ /* 0x000fcc0000010000 */
[----:B------:R-:W2:Y:S01]  /*4710*/  F2F.BF16.F32 R36, R36 ;  /* 0x0000002400247304 */ /* 0x000ea20000202000 */
[----:B0-----:R-:W-:Y:S02]  /*4720*/  IMAD.U32 R31, R17, 0x10000, RZ ;  /* 0x00010000111f7824 */ /* 0x001fe400078e00ff */
[----:B------:R-:W-:-:S04]  /*4730*/  FADD.FTZ R16, R29, R16 ;  /* 0x000000101d107221 */ /* 0x000fc80000010000 */
[----:B------:R-:W-:Y:S01]  /*4740*/  FADD.FTZ R16, R16, R31 ;  /* 0x0000001f10107221 */ /* 0x000fe20000010000 */
[----:B-1----:R-:W-:Y:S01]  /*4750*/  SHF.L.U32 R17, R26, 0x10, RZ ;  /* 0x000000101a117819 */ /* 0x002fe200000006ff */
[----:B------:R-:W-:-:S04]  /*4760*/  VIADD R28, R28, 0x8 ;  /* 0x000000081c1c7836 */ /* 0x000fc80000000000 */
[----:B------:R-:W-:Y:S01]  /*4770*/  FADD.FTZ R16, R16, R17 ;  /* 0x0000001110107221 */ /* 0x000fe20000010000 */
[----:B--2---:R-:W-:-:S05]  /*4780*/  SHF.L.U32 R29, R36, 0x10, RZ ;  /* 0x00000010241d7819 */ /* 0x004fca00000006ff */
[----:B------:R-:W-:-:S07]  /*4790*/  FADD.FTZ R26, R16, R29 ;  /* 0x0000001d101a7221 */ /* 0x000fce0000010000 */
.L_x_570:
[----:B------:R-:W-:Y:S05]  /*47a0*/  BSYNC.RECONVERGENT B2 ;  /* 0x0000000000027941 */ /* 0x000fea0003800200 */
.L_x_569:
[----:B------:R-:W-:Y:S05]  /*47b0*/  @!P4 BRA `(.L_x_564) ;  /* 0x000000040084c947 */ /* 0x000fea0003800000 */
[----:B------:R-:W-:Y:S01]  /*47c0*/  BSSY.RECONVERGENT B2, `(.L_x_571) ;  /* 0x0000036000027945 */ /* 0x000fe20003800200 */
[----:B------:R-:W-:-:S03]  /*47d0*/  ISETP.NE.AND P4, PT, R10, RZ, PT ;  /* 0x000000ff0a00720c */ /* 0x000fc60003f85270 */
[----:B------:R-:W-:Y:S10]  /*47e0*/  @!P3 BRA `(.L_x_572) ;  /* 0x0000000000ccb947 */ /* 0x000ff40003800000 */
[----:B------:R-:W-:-:S05]  /*47f0*/  IMAD.WIDE.U32 R16, R28, 0x2, R22 ;  /* 0x000000021c107825 */ /* 0x000fca00078e0016 */
[----:B------:R-:W2:Y:S04]  /*4800*/  LDG.E.U16 R34, desc[UR8][R16.64] ;  /* 0x0000000810227981 */ /* 0x000ea8000c1e1500 */
[----:B------:R-:W3:Y:S04]  /*4810*/  LDG.E.U16 R32, desc[UR8][R16.64+0x2] ;  /* 0x0000020810207981 */ /* 0x000ee8000c1e1500 */
[----:B------:R-:W4:Y:S04]  /*4820*/  LDG.E.U16 R29, desc[UR8][R16.64+0x4] ;  /* 0x00000408101d7981 */ /* 0x000f28000c1e1500 */
[----:B------:R0:W5:Y:S01]  /*4830*/  LDG.E.U16 R31, desc[UR8][R16.64+0x6] ;  /* 0x00000608101f7981 */ /* 0x000162000c1e1500 */
[----:B------:R-:W-:-:S02]  /*4840*/  LEA R33, R28, R9, 0x1 ;  /* 0x000000091c217211 */ /* 0x000fc400078e08ff */
[----:B------:R-:W-:-:S03]  /*4850*/  IADD3 R28, PT, PT, R28, 0x4, RZ ;  /* 0x000000041c1c7810 */ /* 0x000fc60007ffe0ff */
[----:B------:R-:W1:Y:S04]  /*4860*/  LDS.U16 R30, [R33] ;  /* 0x00000000211e7984 */ /* 0x000e680000000400 */
[----:B0-----:R-:W0:Y:S01]  /*4870*/  LDS.U16 R16, [R33+0x6] ;  /* 0x0000060021107984 */ /* 0x001e220000000400 */
[----:B-1----:R-:W-:Y:S02]  /*4880*/  SHF.L.U32 R36, R30, 0x10, RZ ;  /* 0x000000101e247819 */ /* 0x002fe400000006ff */
[----:B0-----:R-:W-:-:S04]  /*4890*/  SHF.L.U32 R16, R16, 0x10, RZ ;  /* 0x0000001010107819 */ /* 0x001fc800000006ff */
[----:B------:R-:W0:Y:S08]  /*48a0*/  F2F.BF16.F32 R36, R36 ;  /* 0x0000002400247304 */ /* 0x000e300000202000 */
[----:B------:R-:W-:Y:S01]  /*48b0*/  F2F.BF16.F32 R16, R16 ;  /* 0x0000001000107304 */ /* 0x000fe20000202000 */
[----:B0-----:R-:W-:Y:S01]  /*48c0*/  SHF.L.U32 R35, R36, 0x10, RZ ;  /* 0x0000001024237819 */ /* 0x001fe200000006ff */
[----:B--2---:R-:W-:-:S02]  /*48d0*/  IMAD.U32 R37, R34, 0x10000, RZ ;  /* 0x0001000022257824 */ /* 0x004fc400078e00ff */
[----:B------:R-:W0:Y:S04]  /*48e0*/  LDS.U16 R34, [R33+0x2] ;  /* 0x0000020021227984 */ /* 0x000e280000000400 */
[----:B------:R-:W1:Y:S01]  /*48f0*/  F2F.BF16.F32 R37, R37 ;  /* 0x0000002500257304 */ /* 0x000e620000202000 */
[----:B----4-:R-:W-:Y:S01]  /*4900*/  IMAD.U32 R29, R29, 0x10000, RZ ;  /* 0x000100001d1d7824 */ /* 0x010fe200078e00ff */
[----:B-----5:R-:W-:-:S06]  /*4910*/  SHF.L.U32 R31, R31, 0x10, RZ ;  /* 0x000000101f1f7819 */ /* 0x020fcc00000006ff */
[----:B------:R-:W-:Y:S01]  /*4920*/  F2F.BF16.F32 R29, R29 ;  /* 0x0000001d001d7304 */ /* 0x000fe20000202000 */
[----:B-1----:R-:W-:-:S07]  /*4930*/  SHF.L.U32 R30, R37, 0x10, RZ ;  /* 0x00000010251e7819 */ /* 0x002fce00000006ff */
[----:B------:R-:W1:Y:S01]  /*4940*/  F2F.BF16.F32 R31, R31 ;  /* 0x0000001f001f7304 */ /* 0x000e620000202000 */
[----:B------:R-:W-:Y:S02]  /*4950*/  FMUL.FTZ R30, R30, R35 ;  /* 0x000000231e1e7220 */ /* 0x000fe40000410000 */
[----:B------:R-:W2:Y:S05]  /*4960*/  LDS.U16 R35, [R33+0x4] ;  /* 0x0000040021237984 */ /* 0x000eaa0000000400 */
[----:B------:R-:W-:Y:S01]  /*4970*/  F2F.BF16.F32 R30, R30 ;  /* 0x0000001e001e7304 */ /* 0x000fe20000202000 */
[----:B-1----:R-:W-:Y:S01]  /*4980*/  SHF.L.U32 R31, R31, 0x10, RZ ;  /* 0x000000101f1f7819 */ /* 0x002fe200000006ff */
[----:B0-----:R-:W-:Y:S01]  /*4990*/  IMAD.U32 R17, R34, 0x10000, RZ ;  /* 0x0001000022117824 */ /* 0x001fe200078e00ff */
[----:B---3--:R-:W-:-:S05]  /*49a0*/  SHF.L.U32 R34, R32, 0x10, RZ ;  /* 0x0000001020227819 */ /* 0x008fca00000006ff */
[----:B------:R-:W0:Y:S08]  /*49b0*/  F2F.BF16.F32 R17, R17 ;  /* 0x0000001100117304 */ /* 0x000e300000202000 */
[----:B------:R-:W1:Y:S01]  /*49c0*/  F2F.BF16.F32 R34, R34 ;  /* 0x0000002200227304 */ /* 0x000e620000202000 */
[----:B0-----:R-:W-:Y:S01]  /*49d0*/  IMAD.U32 R36, R17, 0x10000, RZ ;  /* 0x0001000011247824 */ /* 0x001fe200078e00ff */
[----:B--2---:R-:W-:-:S02]  /*49e0*/  SHF.L.U32 R32, R35, 0x10, RZ ;  /* 0x0000001023207819 */ /* 0x004fc400000006ff */
[----:B-1----:R-:W-:Y:S02]  /*49f0*/  SHF.L.U32 R17, R34, 0x10, RZ ;  /* 0x0000001022117819 */ /* 0x002fe400000006ff */
[----:B------:R-:W-:Y:S02]  /*4a00*/  SHF.L.U32 R34, R16, 0x10, RZ ;  /* 0x0000001010227819 */ /* 0x000fe400000006ff */
[----:B------:R-:W0:Y:S01]  /*4a10*/  F2F.BF16.F32 R32, R32 ;  /* 0x0000002000207304 */ /* 0x000e220000202000 */
[----:B------:R-:W-:Y:S02]  /*4a20*/  FMUL.FTZ R17, R17, R36 ;  /* 0x0000002411117220 */ /* 0x000fe40000410000 */
[----:B------:R-:W-:-:S05]  /*4a30*/  FMUL.FTZ R34, R31, R34 ;  /* 0x000000221f227220 */ /* 0x000fca0000410000 */
[----:B------:R-:W1:Y:S01]  /*4a40*/  F2F.BF16.F32 R17, R17 ;  /* 0x0000001100117304 */ /* 0x000e620000202000 */
[----:B0-----:R-:W-:Y:S01]  /*4a50*/  SHF.L.U32 R33, R32, 0x10, RZ ;  /* 0x0000001020217819 */ /* 0x001fe200000006ff */
[----:B------:R-:W-:-:S06]  /*4a60*/  IMAD.U32 R32, R29, 0x10000, RZ ;  /* 0x000100001d207824 */ /* 0x000fcc00078e00ff */
[----:B------:R-:W0:Y:S01]  /*4a70*/  F2F.BF16.F32 R34, R34 ;  /* 0x0000002200227304 */ /* 0x000e220000202000 */
[----:B------:R-:W-:Y:S02]  /*4a80*/  IMAD.U32 R29, R30, 0x10000, RZ ;  /* 0x000100001e1d7824 */ /* 0x000fe400078e00ff */
[----:B------:R-:W-:Y:S02]  /*4a90*/  FMUL.FTZ R32, R32, R33 ;  /* 0x0000002120207220 */ /* 0x000fe40000410000 */
[----:B------:R-:W-:Y:S01]  /*4aa0*/  FADD.FTZ R29, R26, R29 ;  /* 0x0000001d1a1d7221 */ /* 0x000fe20000010000 */
[----:B-1----:R-:W-:-:S03]  /*4ab0*/  SHF.L.U32 R16, R17, 0x10, RZ ;  /* 0x0000001011107819 */ /* 0x002fc600000006ff */
[----:B------:R-:W1:Y:S02]  /*4ac0*/  F2F.BF16.F32 R32, R32 ;  /* 0x0000002000207304 */ /* 0x000e640000202000 */
[----:B------:R-:W-:Y:S01]  /*4ad0*/  FADD.FTZ R16, R29, R16 ;  /* 0x000000101d107221 */ /* 0x000fe20000010000 */
[----:B0-----:R-:W-:Y:S01]  /*4ae0*/  IMAD.U32 R17, R34, 0x10000, RZ ;  /* 0x0001000022117824 */ /* 0x001fe200078e00ff */
[----:B-1----:R-:W-:-:S05]  /*4af0*/  SHF.L.U32 R31, R32, 0x10, RZ ;  /* 0x00000010201f7819 */ /* 0x002fca00000006ff */
[----:B------:R-:W-:-:S04]  /*4b00*/  FADD.FTZ R16, R16, R31 ;  /* 0x0000001f10107221 */ /* 0x000fc80000010000 */
[----:B------:R-:W-:-:S07]  /*4b10*/  FADD.FTZ R26, R16, R17 ;  /* 0x00000011101a7221 */ /* 0x000fce0000010000 */
.L_x_572:
[----:B------:R-:W-:Y:S05]  /*4b20*/  BSYNC.RECONVERGENT B2 ;  /* 0x0000000000027941 */ /* 0x000fea0003800200 */
.L_x_571:
[----:B------:R-:W-:Y:S05]  /*4b30*/  @!P4 BRA `(.L_x_564) ;  /* 0x0000000000a4c947 */ /* 0x000fea0003800000 */
[----:B------:R-:W-:-:S05]  /*4b40*/  IMAD.WIDE.U32 R22, R28, 0x2, R22 ;  /* 0x000000021c167825 */ /* 0x000fca00078e0016 */
[----:B------:R-:W2:Y:S01]  /*4b50*/  LDG.E.U16 R17, desc[UR8][R22.64] ;  /* 0x0000000816117981 */ /* 0x000ea2000c1e1500 */
[----:B------:R-:W-:Y:S02]  /*4b60*/  LEA R28, R28, R9, 0x1 ;  /* 0x000000091c1c7211 */ /* 0x000fe400078e08ff */
[----:B------:R-:W-:-:S03]  /*4b70*/  ISETP.NE.AND P4, PT, R10, 0x1, PT ;  /* 0x000000010a00780c */ /* 0x000fc60003f85270 */
[----:B------:R-:W0:Y:S02]  /*4b80*/  LDS.U16 R16, [R28] ;  /* 0x000000001c107984 */ /* 0x000e240000000400 */
[----:B0-----:R-:W-:-:S06]  /*4b90*/  IMAD.U32 R16, R16, 0x10000, RZ ;  /* 0x0001000010107824 */ /* 0x001fcc00078e00ff */
[----:B------:R-:W0:Y:S02]  /*4ba0*/  F2F.BF16.F32 R16, R16 ;  /* 0x0000001000107304 */ /* 0x000e240000202000 */
[----:B0-----:R-:W-:Y:S02]  /*4bb0*/  SHF.L.U32 R30, R16, 0x10, RZ ;  /* 0x00000010101e7819 */ /* 0x001fe400000006ff */
[----:B--2---:R-:W-:-:S06]  /*4bc0*/  SHF.L.U32 R17, R17, 0x10, RZ ;  /* 0x0000001011117819 */ /* 0x004fcc00000006ff */
[----:B------:R-:W0:Y:S02]  /*4bd0*/  F2F.BF16.F32 R17, R17 ;  /* 0x0000001100117304 */ /* 0x000e240000202000 */
[----:B0-----:R-:W-:-:S04]  /*4be0*/  IMAD.U32 R29, R17, 0x10000, RZ ;  /* 0x00010000111d7824 */ /* 0x001fc800078e00ff */
[----:B------:R-:W-:-:S06]  /*4bf0*/  FMUL.FTZ R29, R29, R30 ;  /* 0x0000001e1d1d7220 */ /* 0x000fcc0000410000 */
[----:B------:R-:W0:Y:S02]  /*4c00*/  F2F.BF16.F32 R29, R29 ;  /* 0x0000001d001d7304 */ /* 0x000e240000202000 */
[----:B0-----:R-:W-:-:S05]  /*4c10*/  SHF.L.U32 R31, R29, 0x10, RZ ;  /* 0x000000101d1f7819 */ /* 0x001fca00000006ff */
[----:B------:R-:W-:Y:S01]  /*4c20*/  FADD.FTZ R26, R26, R31 ;  /* 0x0000001f1a1a7221 */ /* 0x000fe20000010000 */
[----:B------:R-:W-:Y:S06]  /*4c30*/  @!P4 BRA `(.L_x_564) ;  /* 0x000000000064c947 */ /* 0x000fec0003800000 */
[----:B------:R-:W-:Y:S01]  /*4c40*/  ISETP.NE.AND P4, PT, R10, 0x2, PT ;  /* 0x000000020a00780c */ /* 0x000fe20003f85270 */
[----:B------:R-:W2:Y:S04]  /*4c50*/  LDG.E.U16 R17, desc[UR8][R22.64+0x2] ;  /* 0x0000020816117981 */ /* 0x000ea8000c1e1500 */
[----:B------:R-:W0:Y:S08]  /*4c60*/  LDS.U16 R16, [R28+0x2] ;  /* 0x000002001c107984 */ /* 0x000e300000000400 */
[----:B------:R1:W3:Y:S04]  /*4c70*/  @P4 LDG.E.U16 R30, desc[UR8][R22.64+0x4] ;  /* 0x00000408161e4981 */ /* 0x0002e8000c1e1500 */
[----:B------:R-:W4:Y:S01]  /*4c80*/  @P4 LDS.U16 R29, [R28+0x4] ;  /* 0x000004001c1d4984 */ /* 0x000f220000000400 */
[----:B0-----:R-:W-:-:S06]  /*4c90*/  SHF.L.U32 R16, R16, 0x10, RZ ;  /* 0x0000001010107819 */ /* 0x001fcc00000006ff */
[----:B------:R-:W1:Y:S01]  /*4ca0*/  F2F.BF16.F32 R16, R16 ;  /* 0x0000001000107304 */ /* 0x000e620000202000 */
[----:B----4-:R-:W-:-:S07]  /*4cb0*/  @P4 SHF.L.U32 R29, R29, 0x10, RZ ;  /* 0x000000101d1d4819 */ /* 0x010fce00000006ff */
[----:B------:R-:W-:Y:S01]  /*4cc0*/  @P4 F2F.BF16.F32 R29, R29 ;  /* 0x0000001d001d4304 */ /* 0x000fe20000202000 */
[----:B-1----:R-:W-:Y:S02]  /*4cd0*/  IMAD.U32 R23, R16, 0x10000, RZ ;  /* 0x0001000010177824 */ /* 0x002fe400078e00ff */
[----:B--2---:R-:W-:-:S06]  /*4ce0*/  IMAD.U32 R17, R17, 0x10000, RZ ;  /* 0x0001000011117824 */ /* 0x004fcc00078e00ff */
[----:B------:R-:W0:Y:S01]  /*4cf0*/  F2F.BF16.F32 R17, R17 ;  /* 0x0000001100117304 */ /* 0x000e220000202000 */
[----:B---3--:R-:W-:-:S07]  /*4d00*/  @P4 SHF.L.U32 R30, R30, 0x10, RZ ;  /* 0x000000101e1e4819 */ /* 0x008fce00000006ff */
[----:B------:R-:W1:Y:S01]  /*4d10*/  @P4 F2F.BF16.F32 R30, R30 ;  /* 0x0000001e001e4304 */ /* 0x000e620000202000 */
[----:B0-----:R-:W-:-:S05]  /*4d20*/  SHF.L.U32 R22, R17, 0x10, RZ ;  /* 0x0000001011167819 */ /* 0x001fca00000006ff */
[----:B------:R-:W-:Y:S01]  /*4d30*/  FMUL.FTZ R22, R22, R23 ;  /* 0x0000001716167220 */ /* 0x000fe20000410000 */
[----:B------:R-:W-:-:S05]  /*4d40*/  @P4 SHF.L.U32 R23, R29, 0x10, RZ ;  /* 0x000000101d174819 */ /* 0x000fca00000006ff */
[----:B------:R-:W0:Y:S01]  /*4d50*/  F2F.BF16.F32 R22, R22 ;  /* 0x0000001600167304 */ /* 0x000e220000202000 */
[----:B-1----:R-:W-:-:S04]  /*4d60*/  @P4 IMAD.U32 R16, R30, 0x10000, RZ ;  /* 0x000100001e104824 */ /* 0x002fc800078e00ff */
[----:B------:R-:W-:-:S06]  /*4d70*/  @P4 FMUL.FTZ R16, R16, R23 ;  /* 0x0000001710104220 */ /* 0x000fcc0000410000 */
[----:B------:R-:W1:Y:S01]  /*4d80*/  @P4 F2F.BF16.F32 R16, R16 ;  /* 0x0000001000104304 */ /* 0x000e620000202000 */
[----:B0-----:R-:W-:-:S05]  /*4d90*/  SHF.L.U32 R17, R22, 0x10, RZ ;  /* 0x0000001016117819 */ /* 0x001fca00000006ff */
[----:B------:R-:W-:Y:S01]  /*4da0*/  FADD.FTZ R26, R26, R17 ;  /* 0x000000111a1a7221 */ /* 0x000fe20000010000 */
[----:B-1----:R-:W-:-:S05]  /*4db0*/  @P4 SHF.L.U32 R23, R16, 0x10, RZ ;  /* 0x0000001010174819 */ /* 0x002fca00000006ff */
[----:B------:R-:W-:-:S07]  /*4dc0*/  @P4 FADD.FTZ R26, R26, R23 ;  /* 0x000000171a1a4221 */ /* 0x000fce0000010000 */
.L_x_564:
[----:B------:R-:W-:Y:S05]  /*4dd0*/  BSYNC.RECONVERGENT B0 ;  /* 0x0000000000007941 */ /* 0x000fea0003800200 */
.L_x_563:
[----:B------:R-:W-:Y:S01]  /*4de0*/  F2FP.BF16.F32.PACK_AB R26, RZ, R26 ;  /* 0x0000001aff1a723e */ /* 0x000fe200000010ff */
[C---:B------:R-:W-:Y:S01]  /*4df0*/  IMAD R16, R27.reuse, 0x2, R8 ;  /* 0x000000021b107824 */ /* 0x040fe200078e0208 */
[----:B------:R-:W-:-:S04]  /*4e00*/  IADD3 R27, PT, PT, R27, 0x1, RZ ;  /* 0x000000011b1b7810 */ /* 0x000fc80007ffe0ff */
[----:B------:R0:W-:Y:S01]  /*4e10*/  STS.U16 [R16], R26 ;  /* 0x0000001a10007388 */ /* 0x0001e20000000400 */
[----:B------:R-:W-:-:S13]  /*4e20*/  ISETP.NE.AND P4, PT, R27, R4, PT ;  /* 0x000000041b00720c */ /* 0x000fda0003f85270 */
[----:B0-----:R-:W-:Y:S05]  /*4e30*/  @P4 BRA `(.L_x_573) ;  /* 0xffffffe000cc4947 */ /* 0x001fea000383ffff */
.L_x_562:
[----:B------:R-:W-:Y:S05]  /*4e40*/  BSYNC.RECONVERGENT B1 ;  /* 0x0000000000017941 */ /* 0x000fea0003800200 */
.L_x_561:
[----:B------:R-:W0:Y:S01]  /*4e50*/  LDS.U16 R16, [R8] ;  /* 0x0000000008107984 */ /* 0x000e220000000400 */
[----:B------:R-:W-:Y:S01]  /*4e60*/  ISETP.GE.AND P4, PT, R4, 0x2, PT ;  /* 0x000000020400780c */ /* 0x000fe20003f86270 */
[----:B------:R-:W-:Y:S02]  /*4e70*/  BSSY.RECONVERGENT B0, `(.L_x_574) ;  /* 0x00001aa000007945 */ /* 0x000fe40003800200 */
[----:B------:R-:W1:Y:S01]  /*4e80*/  LDS.U16 R22, [R2] ;  /* 0x0000000002167984 */ /* 0x000e620000000400 */
[----:B0-----:R-:W-:Y:S01]  /*4e90*/  SHF.L.U32 R17, R16, 0x10, RZ ;  /* 0x0000001010117819 */ /* 0x001fe200000006ff */
[----:B-1----:R-:W-:-:S05]  /*4ea0*/  IMAD.U32 R22, R22, 0x10000, RZ ;  /* 0x0001000016167824 */ /* 0x002fca00078e00ff */
[----:B------:R-:W0:Y:S08]  /*4eb0*/  F2F.BF16.F32 R17, R17 ;  /* 0x0000001100117304 */ /* 0x000e300000202000 */
[----:B------:R-:W1:Y:S01]  /*4ec0*/  F2F.BF16.F32 R22, R22 ;  /* 0x0000001600167304 */ /* 0x000e620000202000 */
[----:B0-----:R-:W-:Y:S02]  /*4ed0*/  SHF.L.U32 R16, R17, 0x10, RZ ;  /* 0x0000001011107819 */ /* 0x001fe400000006ff */
[----:B-1----:R-:W-:-:S05]  /*4ee0*/  SHF.L.U32 R23, R22, 0x10, RZ ;  /* 0x0000001016177819 */ /* 0x002fca00000006ff */
[----:B------:R-:W-:-:S06]  /*4ef0*/  FMUL.FTZ R23, R16, R23 ;  /* 0x0000001710177220 */ /* 0x000fcc0000410000 */
[----:B------:R-:W0:Y:S02]  /*4f00*/  F2F.BF16.F32 R23, R23 ;  /* 0x0000001700177304 */ /* 0x000e240000202000 */
[----:B0-----:R-:W-:Y:S01]  /*4f10*/  IMAD.U32 R16, R23, 0x10000, RZ ;  /* 0x0001000017107824 */ /* 0x001fe200078e00ff */
[----:B------:R-:W-:Y:S06]  /*4f20*/  @!P4 BRA `(.L_x_575) ;  /* 0x000000180078c947 */ /* 0x000fec0003800000 */
[----:B------:R-:W-:Y:S01]  /*4f30*/  BSSY.RECONVERGENT B1, `(.L_x_576) ;  /* 0x00000cd000017945 */ /* 0x000fe20003800200 */
[----:B------:R-:W-:-:S03]  /*4f40*/  MOV R23, 0x1 ;  /* 0x0000000100177802 */ /* 0x000fc60000000f00 */
[----:B------:R-:W-:Y:S05]  /*4f50*/  @!P1 BRA `(.L_x_577) ;  /* 0x0000000c00289947 */ /* 0x000fea0003800000 */
[----:B------:R-:W-:Y:S01]  /*4f60*/  HFMA2 R17, -RZ, RZ, 0, 5.9604644775390625e-08 ;  /* 0x00000001ff117431 */ /* 0x000fe200000001ff */
[----:B------:R-:W-:Y:S06]  /*4f70*/  BSSY.RECONVERGENT B2, `(.L_x_578) ;  /* 0x00000c7000027945 */ /* 0x000fec0003800200 */
.L_x_579:
[C---:B------:R-:W-:Y:S01]  /*4f80*/  LEA R23, R17.reuse, R8, 0x1 ;  /* 0x0000000811177211 */ /* 0x040fe200078e08ff */
[----:B------:R-:W-:-:S04]  /*4f90*/  IMAD R22, R17, 0x2, R2 ;  /* 0x0000000211167824 */ /* 0x000fc800078e0202 */
[----:B------:R-:W0:Y:S04]  /*4fa0*/  LDS.U16 R26, [R23] ;  /* 0x00000000171a7984 */ /* 0x000e280000000400 */
[----:B------:R-:W1:Y:S04]  /*4fb0*/  LDS.U16 R24, [R22] ;  /* 0x0000000016187984 */ /* 0x000e680000000400 */
[----:B------:R-:W2:Y:S04]  /*4fc0*/  LDS.U16 R29, [R22+0x2] ;  /* 0x00000200161d7984 */ /* 0x000ea80000000400 */
[----:B------:R-:W3:Y:S04]  /*4fd0*/  LDS.U16 R30, [R23+0x2] ;  /* 0x00000200171e7984 */ /* 0x000ee80000000400 */
[----:B------:R-:W-:Y:S04]  /*4fe0*/  LDS.U16 R35, [R22+0xa] ;  /* 0x00000a0016237984 */ /* 0x000fe80000000400 */
[----:B------:R-:W4:Y:S01]  /*4ff0*/  LDS.U16 R34, [R23+0xa] ;  /* 0x00000a0017227984 */ /* 0x000f220000000400 */
[----:B0-----:R-:W-:-:S03]  /*5000*/  IMAD.U32 R28, R26, 0x10000, RZ ;  /* 0x000100001a1c7824 */ /* 0x001fc600078e00ff */
[----:B------:R-:W0:Y:S01]  /*5010*/  LDS.U16 R26, [R22+0x4] ;  /* 0x00000400161a7984 */ /* 0x000e220000000400 */
[----:B-1----:R-:W-:Y:S02]  /*5020*/  SHF.L.U32 R27, R24, 0x10, RZ ;  /* 0x00000010181b7819 */ /* 0x002fe400000006ff */
[----:B------:R-:W1:Y:S01]  /*5030*/  F2F.BF16.F32 R28, R28 ;  /* 0x0000001c001c7304 */ /* 0x000e620000202000 */
[----:B------:R-:W5:Y:S01]  /*5040*/  LDS.U16 R24, [R23+0x4] ;  /* 0x0000040017187984 */ /* 0x000f620000000400 */
[----:B--2---:R-:W-:-:S03]  /*5050*/  SHF.L.U32 R32, R29, 0x10, RZ ;  /* 0x000000101d207819 */ /* 0x004fc600000006ff */
[----:B------:R-:W2:Y:S01]  /*5060*/  LDS.U16 R29, [R22+0x6] ;  /* 0x00000600161d7984 */ /* 0x000ea20000000400 */
[----:B---3--:R-:W-:Y:S02]  /*5070*/  SHF.L.U32 R33, R30, 0x10, RZ ;  /* 0x000000101e217819 */ /* 0x008fe400000006ff */
[----:B------:R-:W3:Y:S01]  /*5080*/  F2F.BF16.F32 R27, R27 ;  /* 0x0000001b001b7304 */ /* 0x000ee20000202000 */
[----:B----4-:R-:W-:Y:S01]  /*5090*/  IMAD.U32 R34, R34, 0x10000, RZ ;  /* 0x0001000022227824 */ /* 0x010fe200078e00ff */
[----:B-1----:R-:W-:-:S06]  /*50a0*/  SHF.L.U32 R30, R28, 0x10, RZ ;  /* 0x000000101c1e7819 */ /* 0x002fcc00000006ff */
[----:B------:R-:W1:Y:S01]  /*50b0*/  F2F.BF16.F32 R32, R32 ;  /* 0x0000002000207304 */ /* 0x000e620000202000 */
[----:B---3--:R-:W-:-:S07]  /*50c0*/  IMAD.U32 R31, R27, 0x10000, RZ ;  /* 0x000100001b1f7824 */ /* 0x008fce00078e00ff */
[----:B------:R-:W3:Y:S01]  /*50d0*/  F2F.BF16.F32 R33, R33 ;  /* 0x0000002100217304 */ /* 0x000ee20000202000 */
[----:B------:R-:W-:Y:S01]  /*50e0*/  FMUL.FTZ R31, R30, R31 ;  /* 0x0000001f1e1f7220 */ /* 0x000fe20000410000 */
[----:B-1----:R-:W-:-:S06]  /*50f0*/  SHF.L.U32 R28, R32, 0x10, RZ ;  /* 0x00000010201c7819 */ /* 0x002fcc00000006ff */
[----:B------:R-:W1:Y:S01]  /*5100*/  F2F.BF16.F32 R34, R34 ;  /* 0x0000002200227304 */ /* 0x000e620000202000 */
[----:B0-----:R-:W-:Y:S02]  /*5110*/  SHF.L.U32 R30, R26, 0x10, RZ ;  /* 0x000000101a1e7819 */ /* 0x001fe400000006ff */
[----:B------:R-:W0:Y:S01]  /*5120*/  LDS.U16 R26, [R23+0x8] ;  /* 0x00000800171a7984 */ /* 0x000e220000000400 */
[----:B---3--:R-:W-:-:S04]  /*5130*/  IMAD.U32 R27, R33, 0x10000, RZ ;  /* 0x00010000211b7824 */ /* 0x008fc800078e00ff */
[----:B------:R-:W3:Y:S01]  /*5140*/  F2F.BF16.F32 R31, R31 ;  /* 0x0000001f001f7304 */ /* 0x000ee20000202000 */
[----:B-----5:R-:W-:Y:S02]  /*5150*/  IMAD.U32 R36, R24, 0x10000, RZ ;  /* 0x0001000018247824 */ /* 0x020fe400078e00ff */
[----:B------:R-:W-:Y:S02]  /*5160*/  FMUL.FTZ R32, R27, R28 ;  /* 0x0000001c1b207220 */ /* 0x000fe40000410000 */
[----:B------:R-:W4:Y:S01]  /*5170*/  LDS.U16 R27, [R23+0x6] ;  /* 0x00000600171b7984 */ /* 0x000f220000000400 */
[----:B--2---:R-:W-:Y:S01]  /*5180*/  SHF.L.U32 R29, R29, 0x10, RZ ;  /* 0x000000101d1d7819 */ /* 0x004fe200000006ff */
[----:B-1----:R-:W-:Y:S01]  /*5190*/  IMAD.U32 R34, R34, 0x10000, RZ ;  /* 0x0001000022227824 */ /* 0x002fe200078e00ff */
[----:B------:R-:W1:Y:S01]  /*51a0*/  F2F.BF16.F32 R30, R30 ;  /* 0x0000001e001e7304 */ /* 0x000e620000202000 */
[----:B------:R-:W2:Y:S01]  /*51b0*/  LDS.U16 R28, [R22+0x8] ;  /* 0x00000800161c7984 */ /* 0x000ea20000000400 */
[----:B---3--:R-:W-:-:S06]  /*51c0*/  SHF.L.U32 R33, R31, 0x10, RZ ;  /* 0x000000101f217819 */ /* 0x008fcc00000006ff */
[----:B------:R-:W3:Y:S01]  /*51d0*/  F2F.BF16.F32 R32, R32 ;  /* 0x0000002000207304 */ /* 0x000ee20000202000 */
[----:B------:R-:W-:Y:S01]  /*51e0*/  FADD.FTZ R33, R33, R16 ;  /* 0x0000001021217221 */ /* 0x000fe20000010000 */
[----:B-1----:R-:W-:-:S06]  /*51f0*/  IMAD.U32 R31, R30, 0x10000, RZ ;  /* 0x000100001e1f7824 */ /* 0x002fcc00078e00ff */
[----:B------:R-:W1:Y:S01]  /*5200*/  F2F.BF16.F32 R16, R36 ;  /* 0x0000002400107304 */ /* 0x000e620000202000 */
[----:B------:R-:W5:Y:S01]  /*5210*/  LDS.U16 R30, [R23+0xc] ;  /* 0x00000c00171e7984 */ /* 0x000f620000000400 */
[----:B---3--:R-:W-:-:S06]  /*5220*/  SHF.L.U32 R24, R32, 0x10, RZ ;  /* 0x0000001020187819 */ /* 0x008fcc00000006ff */
[----:B------:R-:W3:Y:S01]  /*5230*/  F2F.BF16.F32 R29, R29 ;  /* 0x0000001d001d7304 */ /* 0x000ee20000202000 */
[----:B------:R-:W-:Y:S02]  /*5240*/  FADD.FTZ R24, R33, R24 ;  /* 0x0000001821187221 */ /* 0x000fe40000010000 */
[----:B------:R-:W5:Y:S01]  /*5250*/  LDS.U16 R33, [R22+0xc] ;  /* 0x00000c0016217984 */ /* 0x000f620000000400 */
[----:B-1----:R-:W-:Y:S02]  /*5260*/  SHF.L.U32 R16, R16, 0x10, RZ ;  /* 0x0000001010107819 */ /* 0x002fe400000006ff */
[----:B0-----:R-:W-:Y:S02]  /*5270*/  SHF.L.U32 R32, R26, 0x10, RZ ;  /* 0x000000101a207819 */ /* 0x001fe400000006ff */
[----:B------:R-:W-:Y:S01]  /*5280*/  SHF.L.U32 R26, R35, 0x10, RZ ;  /* 0x00000010231a7819 */ /* 0x000fe200000006ff */
[----:B------:R-:W-:Y:S01]  /*5290*/  FMUL.FTZ R16, R16, R31 ;  /* 0x0000001f10107220 */ /* 0x000fe20000410000 */
[----:B----4-:R-:W-:-:S02]  /*52a0*/  SHF.L.U32 R37, R27, 0x10, RZ ;  /* 0x000000101b257819 */ /* 0x010fc400000006ff */
[----:B------:R-:W0:Y:S01]  /*52b0*/  F2F.BF16.F32 R32, R32 ;  /* 0x0000002000207304 */ /* 0x000e220000202000 */
[----:B---3--:R-:W-:Y:S01]  /*52c0*/  SHF.L.U32 R36, R29, 0x10, RZ ;  /* 0x000000101d247819 */ /* 0x008fe200000006ff */
[----:B--2---:R-:W-:Y:S01]  /*52d0*/  IMAD.U32 R28, R28, 0x10000, RZ ;  /* 0x000100001c1c7824 */ /* 0x004fe200078e00ff */
[----:B------:R-:W1:Y:S05]  /*52e0*/  LDS.U16 R27, [R22+0xe] ;  /* 0x00000e00161b7984 */ /* 0x000e6a0000000400 */
[----:B------:R-:W2:Y:S01]  /*52f0*/  F2F.BF16.F32 R31, R37 ;  /* 0x00000025001f7304 */ /* 0x000ea20000202000 */
[----:B0-----:R-:W-:-:S07]  /*5300*/  IMAD.U32 R32, R32, 0x10000, RZ ;  /* 0x0001000020207824 */ /* 0x001fce00078e00ff */
[----:B------:R-:W0:Y:S01]  /*5310*/  F2F.BF16.F32 R28, R28 ;  /* 0x0000001c001c7304 */ /* 0x000e220000202000 */
[----:B-----5:R-:W-:Y:S01]  /*5320*/  SHF.L.U32 R29, R30, 0x10, RZ ;  /* 0x000000101e1d7819 */ /* 0x020fe200000006ff */
[----:B--2---:R-:W-:-:S06]  /*5330*/  IMAD.U32 R31, R31, 0x10000, RZ ;  /* 0x000100001f1f7824 */ /* 0x004fcc00078e00ff */
[----:B------:R-:W2:Y:S01]  /*5340*/  F2F.BF16.F32 R26, R26 ;  /* 0x0000001a001a7304 */ /* 0x000ea20000202000 */
[----:B------:R-:W-:Y:S01]  /*5350*/  FMUL.FTZ R30, R31, R36 ;  /* 0x000000241f1e7220 */ /* 0x000fe20000410000 */
[----:B0-----:R-:W-:-:S06]  /*5360*/  SHF.L.U32 R31, R28, 0x10, RZ ;  /* 0x000000101c1f7819 */ /* 0x001fcc00000006ff */
[----:B------:R-:W-:Y:S01]  /*5370*/  F2F.BF16.F32 R16, R16 ;  /* 0x0000001000107304 */ /* 0x000fe20000202000 */
[----:B------:R-:W0:Y:S01]  /*5380*/  LDS.U16 R28, [R23+0xe] ;  /* 0x00000e00171c7984 */ /* 0x000e220000000400 */
[----:B------:R-:W-:Y:S01]  /*5390*/  SHF.L.U32 R33, R33, 0x10, RZ ;  /* 0x0000001021217819 */ /* 0x000fe200000006ff */
[----:B------:R-:W-:Y:S02]  /*53a0*/  FMUL.FTZ R32, R32, R31 ;  /* 0x0000001f20207220 */ /* 0x000fe40000410000 */
[----:B------:R-:W3:Y:S01]  /*53b0*/  LDS.U16 R31, [R22+0x10] ;  /* 0x00001000161f7984 */ /* 0x000ee20000000400 */
[----:B--2---:R-:W-:Y:S02]  /*53c0*/  SHF.L.U32 R35, R26, 0x10, RZ ;  /* 0x000000101a237819 */ /* 0x004fe400000006ff */
[----:B------:R-:W2:Y:S01]  /*53d0*/  F2F.BF16.F32 R33, R33 ;  /* 0x0000002100217304 */ /* 0x000ea20000202000 */
[----:B------:R-:W4:Y:S01]  /*53e0*/  LDS.U16 R26, [R23+0x10] ;  /* 0x00001000171a7984 */ /* 0x000f220000000400 */
[----:B-1----:R-:W-:Y:S01]  /*53f0*/  SHF.L.U32 R27, R27, 0x10, RZ ;  /* 0x000000101b1b7819 */ /* 0x002fe200000006ff */
[----:B------:R-:W-:-:S05]  /*5400*/  FMUL.FTZ R34, R34, R35 ;  /* 0x0000002322227220 */ /* 0x000fca0000410000 */
[----:B------:R-:W1:Y:S01]  /*5410*/  F2F.BF16.F32 R29, R29 ;  /* 0x0000001d001d7304 */ /* 0x000e620000202000 */
[----:B--2---:R-:W-:-:S07]  /*5420*/  SHF.L.U32 R36, R33, 0x10, RZ ;  /* 0x0000001021247819 */ /* 0x004fce00000006ff */
[----:B------:R-:W2:Y:S01]  /*5430*/  F2F.BF16.F32 R30, R30 ;  /* 0x0000001e001e7304 */ /* 0x000ea20000202000 */
[----:B------:R-:W-:-:S04]  /*5440*/  IMAD.U32 R33, R16, 0x10000, RZ ;  /* 0x0001000010217824 */ /* 0x000fc800078e00ff */
[----:B------:R-:W-:Y:S01]  /*5450*/  FADD.FTZ R24, R24, R33 ;  /* 0x0000002118187221 */ /* 0x000fe20000010000 */
[----:B-1----:R-:W-:Y:S02]  /*5460*/  SHF.L.U32 R29, R29, 0x10, RZ ;  /* 0x000000101d1d7819 */ /* 0x002fe400000006ff */
[----:B------:R-:W1:Y:S03]  /*5470*/  F2F.BF16.F32 R32, R32 ;  /* 0x0000002000207304 */ /* 0x000e660000202000 */
[----:B------:R-:W-:Y:S01]  /*5480*/  FMUL.FTZ R36, R29, R36 ;  /* 0x000000241d247220 */ /* 0x000fe20000410000 */
[----:B--2---:R-:W-:-:S04]  /*5490*/  SHF.L.U32 R33, R30, 0x10, RZ ;  /* 0x000000101e217819 */ /* 0x004fc800000006ff */
[----:B------:R2:W5:Y:S01]  /*54a0*/  F2F.BF16.F32 R29, R34 ;  /* 0x00000022001d7304 */ /* 0x0005620000202000 */
[----:B0-----:R-:W-:Y:S02]  /*54b0*/  SHF.L.U32 R35, R28, 0x10, RZ ;  /* 0x000000101c237819 */ /* 0x001fe400000006ff */
[----:B------:R-:W0:Y:S01]  /*54c0*/  LDS.U16 R28, [R22+0x12] ;  /* 0x00001200161c7984 */ /* 0x000e220000000400 */
[----:B------:R-:W-:Y:S01]  /*54d0*/  FADD.FTZ R33, R24, R33 ;  /* 0x0000002118217221 */ /* 0x000fe20000010000 */
[----:B---3--:R-:W-:Y:S01]  /*54e0*/  SHF.L.U32 R30, R31, 0x10, RZ ;  /* 0x000000101f1e7819 */ /* 0x008fe200000006ff */
[----:B-1----:R-:W-:Y:S02]  /*54f0*/  IMAD.U32 R32, R32, 0x10000, RZ ;  /* 0x0001000020207824 */ /* 0x002fe400078e00ff */
[----:B------:R-:W1:Y:S01]  /*5500*/  F2F.BF16.F32 R27, R27 ;  /* 0x0000001b001b7304 */ /* 0x000e620000202000 */
[----:B--2---:R-:W2:Y:S01]  /*5510*/  LDS.U16 R34, [R23+0x14] ;  /* 0x0000140017227984 */ /* 0x004ea20000000400 */
[----:B----4-:R-:W-:-:S02]  /*5520*/  IMAD.U32 R26, R26, 0x10000, RZ ;  /* 0x000100001a1a7824 */ /* 0x010fc400078e00ff */
[----:B------:R-:W-:Y:S02]  /*5530*/  FADD.FTZ R32, R33, R32 ;  /* 0x0000002021207221 */ /* 0x000fe40000010000 */
[----:B------:R-:W3:Y:S01]  /*5540*/  LDS.U16 R33, [R22+0x14] ;  /* 0x0000140016217984 */ /* 0x000ee20000000400 */
[----:B-----5:R-:W-:Y:S01]  /*5550*/  SHF.L.U32 R29, R29, 0x10, RZ ;  /* 0x000000101d1d7819 */ /* 0x020fe200000006ff */
[----:B------:R-:W4:Y:S02]  /*5560*/  F2F.BF16.F32 R24, R35 ;  /* 0x0000002300187304 */ /* 0x000f240000202000 */
[----:B------:R-:W-:Y:S02]  /*5570*/  LDS.U16 R31, [R22+0x18] ;  /* 0x00001800161f7984 */ /* 0x000fe40000000400 */
[----:B------:R-:W-:Y:S02]  /*5580*/  FADD.FTZ R29, R32, R29 ;  /* 0x0000001d201d7221 */ /* 0x000fe40000010000 */
[----:B------:R-:W5:Y:S01]  /*5590*/  LDS.U16 R32, [R23+0x12] ;  /* 0x0000120017207984 */ /* 0x000f620000000400 */
[----:B-1----:R-:W-:Y:S01]  /*55a0*/  SHF.L.U32 R27, R27, 0x10, RZ ;  /* 0x000000101b1b7819 */ /* 0x002fe200000006ff */
[----:B------:R-:W1:Y:S01]  /*55b0*/  F2F.BF16.F32 R16, R36 ;  /* 0x0000002400107304 */ /* 0x000e620000202000 */
[----:B----4-:R-:W-:-:S07]  /*55c0*/  IMAD.U32 R24, R24, 0x10000, RZ ;  /* 0x0001000018187824 */ /* 0x010fce00078e00ff */
[----:B------:R-:W4:Y:S01]  /*55d0*/  F2F.BF16.F32 R30, R30 ;  /* 0x0000001e001e7304 */ /* 0x000f220000202000 */
[----:B------:R-:W-:Y:S01]  /*55e0*/  FMUL.FTZ R24, R24, R27 ;  /* 0x0000001b18187220 */ /* 0x000fe20000410000 */
[----:B-1----:R-:W-:-:S06]  /*55f0*/  SHF.L.U32 R16, R16, 0x10, RZ ;  /* 0x0000001010107819 */ /* 0x002fcc00000006ff */
[----:B------:R-:W1:Y:S01]  /*5600*/  F2F.BF16.F32 R26, R26 ;  /* 0x0000001a001a7304 */ /* 0x000e620000202000 */
[----:B0-----:R-:W-:Y:S02]  /*5610*/  IMAD.U32 R28, R28, 0x10000, RZ ;  /* 0x000100001c1c7824 */ /* 0x001fe400078e00ff */
[----:B------:R-:W-:Y:S02]  /*5620*/  FADD.FTZ R16, R29, R16 ;  /* 0x000000101d107221 */ /* 0x000fe40000010000 */
[----:B------:R-:W0:Y:S01]  /*5630*/  LDS.U16 R29, [R22+0x16] ;  /* 0x00001600161d7984 */ /* 0x000e220000000400 */
[----:B----4-:R-:W-:Y:S02]  /*5640*/  SHF.L.U32 R36, R30, 0x10, RZ ;  /* 0x000000101e247819 */ /* 0x010fe400000006ff */
[----:B------:R-:W-:Y:S01]  /*5650*/  F2F.BF16.F32 R24, R24 ;  /* 0x0000001800187304 */ /* 0x000fe20000202000 */
[----:B--2---:R-:W-:Y:S01]  /*5660*/  IMAD.U32 R34, R34, 0x10000, RZ ;  /* 0x0001000022227824 */ /* 0x004fe200078e00ff */
[----:B------:R-:W2:Y:S01]  /*5670*/  LDS.U16 R30, [R23+0x16] ;  /* 0x00001600171e7984 */ /* 0x000ea20000000400 */
[----:B---3--:R-:W-:-:S02]  /*5680*/  SHF.L.U32 R33, R33, 0x10, RZ ;  /* 0x0000001021217819 */ /* 0x008fc400000006ff */
[----:B-1----:R-:W-:-:S03]  /*5690*/  SHF.L.U32 R27, R26, 0x10, RZ ;  /* 0x000000101a1b7819 */ /* 0x002fc600000006ff */
[----:B------:R-:W1:Y:S02]  /*56a0*/  F2F.BF16.F32 R34, R34 ;  /* 0x0000002200227304 */ /* 0x000e640000202000 */
[----:B------:R-:W-:Y:S02]  /*56b0*/  FMUL.FTZ R26, R27, R36 ;  /* 0x000000241b1a7220 */ /* 0x000fe40000410000 */
[----:B------:R-:W3:Y:S01]  /*56c0*/  LDS.U16 R27, [R23+0x18] ;  /* 0x00001800171b7984 */ /* 0x000ee20000000400 */
[----:B-----5:R-:W-:-:S03]  /*56d0*/  SHF.L.U32 R32, R32, 0x10, RZ ;  /* 0x0000001020207819 */ /* 0x020fc600000006ff */
[----:B------:R-:W-:Y:S01]  /*56e0*/  F2F.BF16.F32 R33, R33 ;  /* 0x0000002100217304 */ /* 0x000fe20000202000 */
[----:B------:R-:W4:Y:S01]  /*56f0*/  LDS.U16 R36, [R22+0x1e] ;  /* 0x00001e0016247984 */ /* 0x000f220000000400 */
[----:B-1----:R-:W-:-:S06]  /*5700*/  SHF.L.U32 R34, R34, 0x10, RZ ;  /* 0x0000001022227819 */ /* 0x002fcc00000006ff */
[----:B------:R-:W1:Y:S08]  /*5710*/  F2F.BF16.F32 R32, R32 ;  /* 0x0000002000207304 */ /* 0x000e700000202000 */
[----:B------:R-:W5:Y:S01]  /*5720*/  F2F.BF16.F32 R28, R28 ;  /* 0x0000001c001c7304 */ /* 0x000f620000202000 */
[----:B0-----:R-:W-:Y:S01]  /*5730*/  SHF.L.U32 R29, R29, 0x10, RZ ;  /* 0x000000101d1d7819 */ /* 0x001fe200000006ff */
[----:B-1----:R-:W-:-:S06]  /*5740*/  IMAD.U32 R37, R32, 0x10000, RZ ;  /* 0x0001000020257824 */ /* 0x002fcc00078e00ff */
[----:B------:R-:W-:Y:S01]  /*5750*/  F2F.BF16.F32 R26, R26 ;  /* 0x0000001a001a7304 */ /* 0x000fe20000202000 */
[----:B--2---:R-:W-:Y:S01]  /*5760*/  SHF.L.U32 R35, R30, 0x10, RZ ;  /* 0x000000101e237819 */ /* 0x004fe200000006ff */
[----:B------:R-:W-:Y:S01]  /*5770*/  IMAD.U32 R30, R31, 0x10000, RZ ;  /* 0x000100001f1e7824 */ /* 0x000fe200078e00ff */
[----:B-----5:R-:W-:-:S05]  /*5780*/  SHF.L.U32 R28, R28, 0x10, RZ ;  /* 0x000000101c1c7819 */ /* 0x020fca00000006ff */
[----:B------:R-:W0:Y:S01]  /*5790*/  F2F.BF16.F32 R29, R29 ;  /* 0x0000001d001d7304 */ /* 0x000e220000202000 */
[----:B------:R-:W-:Y:S01]  /*57a0*/  FMUL.FTZ R28, R37, R28 ;  /* 0x0000001c251c7220 */ /* 0x000fe20000410000 */
[----:B---3--:R-:W-:-:S06]  /*57b0*/  SHF.L.U32 R31, R27, 0x10, RZ ;  /* 0x000000101b1f7819 */ /* 0x008fcc00000006ff */
[----:B------:R-:W1:Y:S01]  /*57c0*/  F2F.BF16.F32 R35, R35 ;  /* 0x0000002300237304 */ /* 0x000e620000202000 */
[----:B------:R-:W-:Y:S02]  /*57d0*/  SHF.L.U32 R27, R33, 0x10, RZ ;  /* 0x00000010211b7819 */ /* 0x000fe400000006ff */
[----:B------:R-:W2:Y:S01]  /*57e0*/  LDS.U16 R33, [R23+0x1a] ;  /* 0x00001a0017217984 */ /* 0x000ea20000000400 */
[----:B----4-:R-:W-:Y:S02]  /*57f0*/  SHF.L.U32 R36, R36, 0x10, RZ ;  /* 0x0000001024247819 */ /* 0x010fe400000006ff */
[----:B------:R-:W-:Y:S01]  /*5800*/  FMUL.FTZ R27, R34, R27 ;  /* 0x0000001b221b7220 */ /* 0x000fe20000410000 */
[----:B0-----:R-:W-:Y:S01]  /*5810*/  IMAD.U32 R32, R29, 0x10000, RZ ;  /* 0x000100001d207824 */ /* 0x001fe200078e00ff */
[----:B------:R-:W0:Y:S01]  /*5820*/  F2F.BF16.F32 R30, R30 ;  /* 0x0000001e001e7304 */ /* 0x000e220000202000 */
[----:B------:R-:W3:Y:S01]  /*5830*/  LDS.U16 R34, [R23+0x1c] ;  /* 0x00001c0017227984 */ /* 0x000ee20000000400 */
[----:B------:R-:W-:-:S02]  /*5840*/  SHF.L.U32 R26, R26, 0x10, RZ ;  /* 0x000000101a1a7819 */ /* 0x000fc400000006ff */
[----:B-1----:R-:W-:-:S04]  /*5850*/  SHF.L.U32 R29, R35, 0x10, RZ ;  /* 0x00000010231d7819 */ /* 0x002fc800000006ff */
[----:B------:R-:W1:Y:S01]  /*5860*/  F2F.BF16.F32 R31, R31 ;  /* 0x0000001f001f7304 */ /* 0x000e620000202000 */
[----:B------:R-:W-:Y:S02]  /*5870*/  FMUL.FTZ R29, R29, R32 ;  /* 0x000000201d1d7220 */ /* 0x000fe40000410000 */
[----:B------:R-:W4:Y:S01]  /*5880*/  LDS.U16 R32, [R22+0x1a] ;  /* 0x00001a0016207984 */ /* 0x000f220000000400 */
[----:B0-----:R-:W-:-:S04]  /*5890*/  SHF.L.U32 R35, R30, 0x10, RZ ;  /* 0x000000101e237819 */ /* 0x001fc800000006ff */
[----:B------:R-:W-:Y:S01]  /*58a0*/  F2F.BF16.F32 R28, R28 ;  /* 0x0000001c001c7304 */ /* 0x000fe20000202000 */
[----:B-1----:R-:W-:-:S07]  /*58b0*/  IMAD.U32 R30, R31, 0x10000, RZ ;  /* 0x000100001f1e7824 */ /* 0x002fce00078e00ff */
[----:B------:R-:W0:Y:S01]  /*58c0*/  F2F.BF16.F32 R27, R27 ;  /* 0x0000001b001b7304 */ /* 0x000e220000202000 */
[----:B------:R1:W5:Y:S01]  /*58d0*/  LDS.U16 R31, [R22+0x1c] ;  /* 0x00001c00161f7984 */ /* 0x0003620000000400 */
[----:B------:R-:W-:-:S03]  /*58e0*/  FMUL.FTZ R30, R30, R35 ;  /* 0x000000231e1e7220 */ /* 0x000fc60000410000 */
[----:B------:R-:W5:Y:S03]  /*58f0*/  LDS.U16 R35, [R23+0x1e] ;  /* 0x00001e0017237984 */ /* 0x000f660000000400 */
[----:B------:R-:W4:Y:S01]  /*5900*/  F2F.BF16.F32 R29, R29 ;  /* 0x0000001d001d7304 */ /* 0x000f220000202000 */
[----:B--2---:R-:W-:Y:S02]  /*5910*/  SHF.L.U32 R33, R33, 0x10, RZ ;  /* 0x0000001021217819 */ /* 0x004fe400000006ff */
[----:B0-----:R-:W-:-:S05]  /*5920*/  SHF.L.U32 R27, R27, 0x10, RZ ;  /* 0x000000101b1b7819 */ /* 0x001fca00000006ff */
[----:B-1----:R-:W-:Y:S01]  /*5930*/  F2F.BF16.F32 R22, R36 ;  /* 0x0000002400167304 */ /* 0x002fe20000202000 */
[----:B---3--:R-:W-:Y:S02]  /*5940*/  SHF.L.U32 R34, R34, 0x10, RZ ;  /* 0x0000001022227819 */ /* 0x008fe400000006ff */
[----:B----4-:R-:W-:-:S05]  /*5950*/  SHF.L.U32 R29, R29, 0x10, RZ ;  /* 0x000000101d1d7819 */ /* 0x010fca00000006ff */
[----:B------:R-:W0:Y:S01]  /*5960*/  F2F.BF16.F32 R34, R34 ;  /* 0x0000002200227304 */ /* 0x000e220000202000 */
[----:B------:R-:W-:-:S07]  /*5970*/  SHF.L.U32 R32, R32, 0x10, RZ ;  /* 0x0000001020207819 */ /* 0x000fce00000006ff */
[----:B------:R-:W1:Y:S01]  /*5980*/  F2F.BF16.F32 R33, R33 ;  /* 0x0000002100217304 */ /* 0x000e620000202000 */
[----:B0-----:R-:W-:-:S07]  /*5990*/  IMAD.U32 R34, R34, 0x10000, RZ ;  /* 0x0001000022227824 */ /* 0x001fce00078e00ff */
[----:B------:R-:W0:Y:S01]  /*59a0*/  F2F.BF16.F32 R32, R32 ;  /* 0x0000002000207304 */ /* 0x000e220000202000 */
[----:B-----5:R-:W-:Y:S02]  /*59b0*/  IMAD.U32 R31, R31, 0x10000, RZ ;  /* 0x000100001f1f7824 */ /* 0x020fe400078e00ff */
[----:B------:R-:W-:Y:S01]  /*59c0*/  IMAD.U32 R23, R35, 0x10000, RZ ;  /* 0x0001000023177824 */ /* 0x000fe200078e00ff */
[----:B------:R-:W-:Y:S01]  /*59d0*/  SHF.L.U32 R35, R24, 0x10, RZ ;  /* 0x0000001018237819 */ /* 0x000fe200000006ff */
[----:B-1----:R-:W-:-:S03]  /*59e0*/  IMAD.U32 R37, R33, 0x10000, RZ ;  /* 0x0001000021257824 */ /* 0x002fc600078e00ff */
[----:B------:R-:W1:Y:S01]  /*59f0*/  F2F.BF16.F32 R31, R31 ;  /* 0x0000001f001f7304 */ /* 0x000e620000202000 */
[----:B------:R-:W-:Y:S01]  /*5a00*/  SHF.L.U32 R24, R22, 0x10, RZ ;  /* 0x0000001016187819 */ /* 0x000fe200000006ff */
[----:B------:R-:W-:Y:S01]  /*5a10*/  FADD.FTZ R33, R16, R35 ;  /* 0x0000002310217221 */ /* 0x000fe20000010000 */
[----:B0-----:R-:W-:-:S05]  /*5a20*/  SHF.L.U32 R32, R32, 0x10, RZ ;  /* 0x0000001020207819 */ /* 0x001fca00000006ff */
[----:B------:R-:W0:Y:S01]  /*5a30*/  F2F.BF16.F32 R23, R23 ;  /* 0x0000001700177304 */ /* 0x000e220000202000 */
[----:B------:R-:W-:Y:S01]  /*5a40*/  FADD.FTZ R26, R33, R26 ;  /* 0x0000001a211a7221 */ /* 0x000fe20000010000 */
[----:B------:R-:W-:Y:S01]  /*5a50*/  FMUL.FTZ R16, R37, R32 ;  /* 0x0000002025107220 */ /* 0x000fe20000410000 */
[----:B-1----:R-:W-:-:S05]  /*5a60*/  SHF.L.U32 R31, R31, 0x10, RZ ;  /* 0x000000101f1f7819 */ /* 0x002fca00000006ff */
[----:B------:R-:W1:Y:S01]  /*5a70*/  F2F.BF16.F32 R30, R30 ;  /* 0x0000001e001e7304 */ /* 0x000e620000202000 */
[----:B------:R-:W-:Y:S01]  /*5a80*/  FMUL.FTZ R34, R34, R31 ;  /* 0x0000001f22227220 */ /* 0x000fe20000410000 */
[----:B------:R-:W-:Y:S01]  /*5a90*/  SHF.L.U32 R31, R28, 0x10, RZ ;  /* 0x000000101c1f7819 */ /* 0x000fe200000006ff */
[----:B0-----:R-:W-:-:S05]  /*5aa0*/  IMAD.U32 R23, R23, 0x10000, RZ ;  /* 0x0001000017177824 */ /* 0x001fca00078e00ff */
[----:B------:R-:W0:Y:S01]  /*5ab0*/  F2F.BF16.F32 R16, R16 ;  /* 0x0000001000107304 */ /* 0x000e220000202000 */
[----:B------:R-:W-:Y:S01]  /*5ac0*/  FADD.FTZ R26, R26, R31 ;  /* 0x0000001f1a1a7221 */ /* 0x000fe20000010000 */
[----:B------:R-:W-:-:S03]  /*5ad0*/  FMUL.FTZ R24, R23, R24 ;  /* 0x0000001817187220 */ /* 0x000fc60000410000 */
[----:B------:R-:W-:Y:S01]  /*5ae0*/  FADD.FTZ R26, R26, R27 ;  /* 0x0000001b1a1a7221 */ /* 0x000fe20000010000 */
[----:B-1----:R-:W-:Y:S02]  /*5af0*/  IMAD.U32 R23, R30, 0x10000, RZ ;  /* 0x000100001e177824 */ /* 0x002fe400078e00ff */
[----:B------:R-:W1:Y:S01]  /*5b00*/  F2F.BF16.F32 R22, R34 ;  /* 0x0000002200167304 */ /* 0x000e620000202000 */
[----:B------:R-:W-:-:S04]  /*5b10*/  FADD.FTZ R26, R26, R29 ;  /* 0x0000001d1a1a7221 */ /* 0x000fc80000010000 */
[----:B------:R-:W-:Y:S01]  /*5b20*/  FADD.FTZ R23, R26, R23 ;  /* 0x000000171a177221 */ /* 0x000fe20000010000 */
[C---:B------:R-:W-:Y:S02]  /*5b30*/  IADD3 R26, PT, PT, R17.reuse, 0xf, RZ ;  /* 0x0000000f111a7810 */ /* 0x040fe40007ffe0ff */
[----:B------:R-:W2:Y:S01]  /*5b40*/  F2F.BF16.F32 R24, R24 ;  /* 0x0000001800187304 */ /* 0x000ea20000202000 */
[----:B0-----:R-:W-:Y:S02]  /*5b50*/  SHF.L.U32 R16, R16, 0x10, RZ ;  /* 0x0000001010107819 */ /* 0x001fe400000006ff */
[----:B------:R-:W-:Y:S02]  /*5b60*/  ISETP.NE.AND P4, PT, R26, R13, PT ;  /* 0x0000000d1a00720c */ /* 0x000fe40003f85270 */
[----:B------:R-:W-:Y:S01]  /*5b70*/  IADD3 R17, PT, PT, R17, 0x10, RZ ;  /* 0x0000001011117810 */ /* 0x000fe20007ffe0ff */
[----:B------:R-:W-:Y:S01]  /*5b80*/  FADD.FTZ R16, R23, R16 ;  /* 0x0000001017107221 */ /* 0x000fe20000010000 */
[----:B-1----:R-:W-:-:S04]  /*5b90*/  IMAD.U32 R27, R22, 0x10000, RZ ;  /* 0x00010000161b7824 */ /* 0x002fc800078e00ff */
[----:B------:R-:W-:Y:S01]  /*5ba0*/  FADD.FTZ R16, R16, R27 ;  /* 0x0000001b10107221 */ /* 0x000fe20000010000 */
[----:B--2---:R-:W-:-:S05]  /*5bb0*/  SHF.L.U32 R23, R24, 0x10, RZ ;  /* 0x0000001018177819 */ /* 0x004fca00000006ff */
[----:B------:R-:W-:Y:S01]  /*5bc0*/  FADD.FTZ R16, R16, R23 ;  /* 0x0000001710107221 */ /* 0x000fe20000010000 */
[----:B------:R-:W-:Y:S06]  /*5bd0*/  @P4 BRA `(.L_x_579) ;  /* 0xfffffff000e84947 */ /* 0x000fec000383ffff */
[----:B------:R-:W-:Y:S05]  /*5be0*/  BSYNC.RECONVERGENT B2 ;  /* 0x0000000000027941 */ /* 0x000fea0003800200 */
.L_x_578:
[----:B------:R-:W-:-:S07]  /*5bf0*/  IMAD.MOV.U32 R23, RZ, RZ, R17 ;  /* 0x000000ffff177224 */ /* 0x000fce00078e0011 */
.L_x_577:
[----:B------:R-:W-:Y:S05]  /*5c00*/  BSYNC.RECONVERGENT B1 ;  /* 0x0000000000017941 */ /* 0x000fea0003800200 */
.L_x_576:
[----:B------:R-:W-:-:S13]  /*5c10*/  ISETP.NE.AND P4, PT, R11, RZ, PT ;  /* 0x000000ff0b00720c */ /* 0x000fda0003f85270 */
[----:B------:R-:W-:Y:S05]  /*5c20*/  @!P4 BRA `(.L_x_575) ;  /* 0x0000000c0038c947 */ /* 0x000fea0003800000 */
[----:B------:R-:W-:Y:S01]  /*5c30*/  IADD3 R17, PT, PT, R11, -0x1, RZ ;  /* 0xffffffff0b117810 */ /* 0x000fe20007ffe0ff */
[----:B------:R-:W-:Y:S01]  /*5c40*/  BSSY.RECONVERGENT B1, `(.L_x_580) ;  /* 0x0000067000017945 */ /* 0x000fe20003800200 */
[----:B------:R-:W-:Y:S02]  /*5c50*/  ISETP.NE.AND P5, PT, R12, RZ, PT ;  /* 0x000000ff0c00720c */ /* 0x000fe40003fa5270 */
[----:B------:R-:W-:-:S13]  /*5c60*/  ISETP.GE.U32.AND P4, PT, R17, 0x7, PT ;  /* 0x000000071100780c */ /* 0x000fda0003f86070 */
[----:B------:R-:W-:Y:S05]  /*5c70*/  @!P4 BRA `(.L_x_581) ;  /* 0x00000004008cc947 */ /* 0x000fea0003800000 */
[C---:B------:R-:W-:Y:S01]  /*5c80*/  IMAD R35, R23.reuse, 0x2, R8 ;  /* 0x0000000217237824 */ /* 0x040fe200078e0208 */
[C---:B------:R-:W-:Y:S02]  /*5c90*/  LEA R36, R23.reuse, R2, 0x1 ;  /* 0x0000000217247211 */ /* 0x040fe400078e08ff */
[----:B------:R-:W-:Y:S02]  /*5ca0*/  IADD3 R23, PT, PT, R23, 0x8, RZ ;  /* 0x0000000817177810 */ /* 0x000fe40007ffe0ff */
[----:B------:R-:W0:Y:S04]  /*5cb0*/  LDS.U16 R30, [R35] ;  /* 0x00000000231e7984 */ /* 0x000e280000000400 */
[----:B------:R-:W1:Y:S04]  /*5cc0*/  LDS.U16 R27, [R36] ;  /* 0x00000000241b7984 */ /* 0x000e680000000400 */
[----:B------:R-:W2:Y:S04]  /*5cd0*/  LDS.U16 R31, [R36+0x2] ;  /* 0x00000200241f7984 */ /* 0x000ea80000000400 */
[----:B------:R-:W3:Y:S04]  /*5ce0*/  LDS.U16 R29, [R35+0x2] ;  /* 0x00000200231d7984 */ /* 0x000ee80000000400 */
[----:B------:R-:W4:Y:S04]  /*5cf0*/  LDS.U16 R17, [R36+0x4] ;  /* 0x0000040024117984 */ /* 0x000f280000000400 */
[----:B------:R-:W5:Y:S04]  /*5d00*/  LDS.U16 R26, [R35+0x4] ;  /* 0x00000400231a7984 */ /* 0x000f680000000400 */
[----:B------:R-:W5:Y:S04]  /*5d10*/  LDS.U16 R24, [R36+0x6] ;  /* 0x0000060024187984 */ /* 0x000f680000000400 */
[----:B------:R-:W5:Y:S04]  /*5d20*/  LDS.U16 R22, [R35+0x6] ;  /* 0x0000060023167984 */ /* 0x000f680000000400 */
[----:B------:R-:W5:Y:S01]  /*5d30*/  LDS.U16 R34, [R35+0xa] ;  /* 0x00000a0023227984 */ /* 0x000f620000000400 */
[----:B0-----:R-:W-:-:S02]  /*5d40*/  SHF.L.U32 R30, R30, 0x10, RZ ;  /* 0x000000101e1e7819 */ /* 0x001fc400000006ff */
[----:B-1----:R-:W-:-:S04]  /*5d50*/  SHF.L.U32 R28, R27, 0x10, RZ ;  /* 0x000000101b1c7819 */ /* 0x002fc800000006ff */
[----:B------:R-:W0:Y:S01]  /*5d60*/  F2F.BF16.F32 R30, R30 ;  /* 0x0000001e001e7304 */ /* 0x000e220000202000 */
[----:B--2---:R-:W-:Y:S01]  /*5d70*/  IMAD.U32 R27, R31, 0x10000, RZ ;  /* 0x000100001f1b7824 */ /* 0x004fe200078e00ff */
[----:B---3--:R-:W-:-:S06]  /*5d80*/  SHF.L.U32 R29, R29, 0x10, RZ ;  /* 0x000000101d1d7819 */ /* 0x008fcc00000006ff */
[----:B------:R-:W1:Y:S01]  /*5d90*/  F2F.BF16.F32 R28, R28 ;  /* 0x0000001c001c7304 */ /* 0x000e620000202000 */
[----:B----4-:R-:W-:Y:S01]  /*5da0*/  SHF.L.U32 R17, R17, 0x10, RZ ;  /* 0x0000001011117819 */ /* 0x010fe200000006ff */
[----:B-----5:R-:W-:-:S06]  /*5db0*/  IMAD.U32 R26, R26, 0x10000, RZ ;  /* 0x000100001a1a7824 */ /* 0x020fcc00078e00ff */
[----:B------:R-:W2:Y:S01]  /*5dc0*/  F2F.BF16.F32 R27, R27 ;  /* 0x0000001b001b7304 */ /* 0x000ea20000202000 */
[----:B------:R-:W-:Y:S01]  /*5dd0*/  SHF.L.U32 R33, R24, 0x10, RZ ;  /* 0x0000001018217819 */ /* 0x000fe200000006ff */
[----:B0-----:R-:W-:Y:S01]  /*5de0*/  IMAD.U32 R24, R30, 0x10000, RZ ;  /* 0x000100001e187824 */ /* 0x001fe200078e00ff */
[----:B------:R-:W-:-:S05]  /*5df0*/  SHF.L.U32 R30, R22, 0x10, RZ ;  /* 0x00000010161e7819 */ /* 0x000fca00000006ff */
[----:B------:R-:W0:Y:S01]  /*5e00*/  F2F.BF16.F32 R29, R29 ;  /* 0x0000001d001d7304 */ /* 0x000e220000202000 */
[----:B-1----:R-:W-:Y:S01]  /*5e10*/  SHF.L.U32 R31, R28, 0x10, RZ ;  /* 0x000000101c1f7819 */ /* 0x002fe200000006ff */
[----:B------:R-:W1:Y:S01]  /*5e20*/  LDS.U16 R22, [R36+0x8] ;  /* 0x0000080024167984 */ /* 0x000e620000000400 */
[----:B------:R-:W-:-:S03]  /*5e30*/  SHF.L.U32 R34, R34, 0x10, RZ ;  /* 0x0000001022227819 */ /* 0x000fc600000006ff */
[----:B------:R-:W-:Y:S01]  /*5e40*/  FMUL.FTZ R24, R24, R31 ;  /* 0x0000001f18187220 */ /* 0x000fe20000410000 */
[----:B--2---:R-:W-:Y:S01]  /*5e50*/  SHF.L.U32 R32, R27, 0x10, RZ ;  /* 0x000000101b207819 */ /* 0x004fe200000006ff */
[----:B------:R-:W2:Y:S01]  /*5e60*/  F2F.BF16.F32 R17, R17 ;  /* 0x0000001100117304 */ /* 0x000ea20000202000 */
[----:B------:R-:W3:Y:S01]  /*5e70*/  LDS.U16 R31, [R36+0xa] ;  /* 0x00000a00241f7984 */ /* 0x000ee20000000400 */
[----:B0-----:R-:W-:-:S06]  /*5e80*/  IMAD.U32 R27, R29, 0x10000, RZ ;  /* 0x000100001d1b7824 */ /* 0x001fcc00078e00ff */
[----:B------:R-:W0:Y:S01]  /*5e90*/  F2F.BF16.F32 R26, R26 ;  /* 0x0000001a001a7304 */ /* 0x000e220000202000 */
[----:B------:R-:W4:Y:S01]  /*5ea0*/  LDS.U16 R29, [R35+0x8] ;  /* 0x00000800231d7984 */ /* 0x000f220000000400 */
[----:B------:R-:W-:-:S03]  /*5eb0*/  FMUL.FTZ R27, R27, R32 ;  /* 0x000000201b1b7220 */ /* 0x000fc60000410000 */
[----:B------:R-:W5:Y:S01]  /*5ec0*/  LDS.U16 R32, [R35+0xc] ;  /* 0x00000c0023207984 */ /* 0x000f620000000400 */
[----:B--2---:R-:W-:Y:S02]  /*5ed0*/  SHF.L.U32 R17, R17, 0x10, RZ ;  /* 0x0000001011117819 */ /* 0x004fe400000006ff */
[----:B------:R2:W1:Y:S01]  /*5ee0*/  F2F.BF16.F32 R28, R33 ;  /* 0x00000021001c7304 */ /* 0x0004620000202000 */
[----:B0-----:R-:W-:-:S07]  /*5ef0*/  SHF.L.U32 R26, R26, 0x10, RZ ;  /* 0x000000101a1a7819 */ /* 0x001fce00000006ff */
[----:B------:R-:W0:Y:S01]  /*5f00*/  F2F.BF16.F32 R30, R30 ;  /* 0x0000001e001e7304 */ /* 0x000e220000202000 */
[----:B--2---:R-:W2:Y:S01]  /*5f10*/  LDS.U16 R33, [R36+0xc] ;  /* 0x00000c0024217984 */ /* 0x004ea20000000400 */
[----:B------:R-:W-:Y:S01]  /*5f20*/  FMUL.FTZ R26, R26, R17 ;  /* 0x000000111a1a7220 */ /* 0x000fe20000410000 */
[----:B-1----:R-:W-:-:S05]  /*5f30*/  IMAD.U32 R17, R28, 0x10000, RZ ;  /* 0x000100001c117824 */ /* 0x002fca00078e00ff */
[----:B------:R-:W1:Y:S01]  /*5f40*/  F2F.BF16.F32 R34, R34 ;  /* 0x0000002200227304 */ /* 0x000e620000202000 */
[----:B------:R-:W-:Y:S02]  /*5f50*/  SHF.L.U32 R22, R22, 0x10, RZ ;  /* 0x0000001016167819 */ /* 0x000fe400000006ff */
[----:B0-----:R-:W-:-:S05]  /*5f60*/  SHF.L.U32 R28, R30, 0x10, RZ ;  /* 0x000000101e1c7819 */ /* 0x001fca00000006ff */
[----:B------:R-:W0:Y:S01]  /*5f70*/  F2F.BF16.F32 R22, R22 ;  /* 0x0000001600167304 */ /* 0x000e220000202000 */
[----:B------:R-:W2:Y:S01]  /*5f80*/  LDS.U16 R30, [R36+0xe] ;  /* 0x00000e00241e7984 */ /* 0x000ea20000000400 */
[----:B---3--:R-:W-:Y:S01]  /*5f90*/  SHF.L.U32 R31, R31, 0x10, RZ ;  /* 0x000000101f1f7819 */ /* 0x008fe200000006ff */
[----:B------:R-:W-:Y:S02]  /*5fa0*/  FMUL.FTZ R28, R28, R17 ;  /* 0x000000111c1c7220 */ /* 0x000fe40000410000 */
[----:B------:R-:W3:Y:S01]  /*5fb0*/  LDS.U16 R17, [R35+0xe] ;  /* 0x00000e0023117984 */ /* 0x000ee20000000400 */
[----:B-1----:R-:W-:Y:S02]  /*5fc0*/  SHF.L.U32 R34, R34, 0x10, RZ ;  /* 0x0000001022227819 */ /* 0x002fe400000006ff */
[----:B------:R-:W1:Y:S01]  /*5fd0*/  F2F.BF16.F32 R31, R31 ;  /* 0x0000001f001f7304 */ /* 0x000e620000202000 */
[----:B----4-:R-:W-:Y:S01]  /*5fe0*/  IMAD.U32 R29, R29, 0x10000, RZ ;  /* 0x000100001d1d7824 */ /* 0x010fe200078e00ff */
[----:B-----5:R-:W-:-:S02]  /*5ff0*/  SHF.L.U32 R32, R32, 0x10, RZ ;  /* 0x0000001020207819 */ /* 0x020fc400000006ff */
[----:B0-----:R-:W-:-:S04]  /*6000*/  SHF.L.U32 R22, R22, 0x10, RZ ;  /* 0x0000001016167819 */ /* 0x001fc800000006ff */
[----:B------:R-:W0:Y:S01]  /*6010*/  F2F.BF16.F32 R29, R29 ;  /* 0x0000001d001d7304 */ /* 0x000e220000202000 */
[----:B-1----:R-:W-:-:S07]  /*6020*/  IMAD.U32 R31, R31, 0x10000, RZ ;  /* 0x000100001f1f7824 */ /* 0x002fce00078e00ff */
[----:B------:R-:W1:Y:S01]  /*6030*/  F2F.BF16.F32 R32, R32 ;  /* 0x0000002000207304 */ /* 0x000e620000202000 */
[----:B--2---:R-:W-:Y:S02]  /*6040*/  IMAD.U32 R33, R33, 0x10000, RZ ;  /* 0x0001000021217824 */ /* 0x004fe400078e00ff */
[----:B------:R-:W-:Y:S01]  /*6050*/  FMUL.FTZ R31, R34, R31 ;  /* 0x0000001f221f7220 */ /* 0x000fe20000410000 */
[----:B0-----:R-:W-:-:S04]  /*6060*/  SHF.L.U32 R29, R29, 0x10, RZ ;  /* 0x000000101d1d7819 */ /* 0x001fc800000006ff */
[----:B------:R-:W0:Y:S01]  /*6070*/  F2F.BF16.F32 R33, R33 ;  /* 0x0000002100217304 */ /* 0x000e220000202000 */
[----:B------:R-:W-:Y:S01]  /*6080*/  FMUL.FTZ R22, R29, R22 ;  /* 0x000000161d167220 */ /* 0x000fe20000410000 */
[----:B-1----:R-:W-:-:S06]  /*6090*/  SHF.L.U32 R32, R32, 0x10, RZ ;  /* 0x0000001020207819 */ /* 0x002fcc00000006ff */
[----:B------:R-:W1:Y:S01]  /*60a0*/  F2F.BF16.F32 R24, R24 ;  /* 0x0000001800187304 */ /* 0x000e620000202000 */
[----:B------:R-:W-:Y:S01]  /*60b0*/  SHF.L.U32 R30, R30, 0x10, RZ ;  /* 0x000000101e1e7819 */ /* 0x000fe200000006ff */
[----:B---3--:R-:W-:Y:S01]  /*60c0*/  IMAD.U32 R17, R17, 0x10000, RZ ;  /* 0x0001000011117824 */ /* 0x008fe200078e00ff */
[----:B0-----:R-:W-:-:S05]  /*60d0*/  SHF.L.U32 R33, R33, 0x10, RZ ;  /* 0x0000001021217819 */ /* 0x001fca00000006ff */
[----:B------:R-:W0:Y:S01]  /*60e0*/  F2F.BF16.F32 R30, R30 ;  /* 0x0000001e001e7304 */ /* 0x000e220000202000 */
[----:B-1----:R-:W-:-:S07]  /*60f0*/  IMAD.U32 R29, R24, 0x10000, RZ ;  /* 0x00010000181d7824 */ /* 0x002fce00078e00ff */
[----:B------:R-:W1:Y:S01]  /*6100*/  F2F.BF16.F32 R17, R17 ;  /* 0x0000001100117304 */ /* 0x000e620000202000 */
[----:B------:R-:W-:Y:S01]  /*6110*/  FADD.FTZ R29, R16, R29 ;  /* 0x0000001d101d7221 */ /* 0x000fe20000010000 */
[----:B------:R-:W-:Y:S01]  /*6120*/  FMUL.FTZ R16, R32, R33 ;  /* 0x0000002120107220 */ /* 0x000fe20000410000 */
[----:B0-----:R-:W-:-:S05]  /*6130*/  IMAD.U32 R30, R30, 0x10000, RZ ;  /* 0x000100001e1e7824 */ /* 0x001fca00078e00ff */
[----:B------:R-:W0:Y:S01]  /*6140*/  F2F.BF16.F32 R27, R27 ;  /* 0x0000001b001b7304 */ /* 0x000e220000202000 */
[----:B-1----:R-:W-:-:S07]  /*6150*/  SHF.L.U32 R17, R17, 0x10, RZ ;  /* 0x0000001011117819 */ /* 0x002fce00000006ff */
[----:B------:R-:W1:Y:S01]  /*6160*/  F2F.BF16.F32 R26, R26 ;  /* 0x0000001a001a7304 */ /* 0x000e620000202000 */
[----:B------:R-:W-:Y:S01]  /*6170*/  FMUL.FTZ R30, R17, R30 ;  /* 0x0000001e111e7220 */ /* 0x000fe20000410000 */
[----:B0-----:R-:W-:-:S06]  /*6180*/  SHF.L.U32 R32, R27, 0x10, RZ ;  /* 0x000000101b207819 */ /* 0x001fcc00000006ff */
[----:B------:R-:W0:Y:S01]  /*6190*/  F2F.BF16.F32 R28, R28 ;  /* 0x0000001c001c7304 */ /* 0x000e220000202000 */
[----:B------:R-:W-:Y:S01]  /*61a0*/  FADD.FTZ R29, R29, R32 ;  /* 0x000000201d1d7221 */ /* 0x000fe20000010000 */
[----:B-1----:R-:W-:-:S06]  /*61b0*/  SHF.L.U32 R26, R26, 0x10, RZ ;  /* 0x000000101a1a7819 */ /* 0x002fcc00000006ff */
[----:B------:R-:W1:Y:S01]  /*61c0*/  F2F.BF16.F32 R22, R22 ;  /* 0x0000001600167304 */ /* 0x000e620000202000 */
[----:B------:R-:W-:Y:S01]  /*61d0*/  FADD.FTZ R26, R29, R26 ;  /* 0x0000001a1d1a7221 */ /* 0x000fe20000010000 */
[----:B0-----:R-:W-:-:S06]  /*61e0*/  IMAD.U32 R17, R28, 0x10000, RZ ;  /* 0x000100001c117824 */ /* 0x001fcc00078e00ff */
[----:B------:R-:W0:Y:S01]  /*61f0*/  F2F.BF16.F32 R24, R31 ;  /* 0x0000001f00187304 */ /* 0x000e220000202000 */
[----:B------:R-:W-:Y:S01]  /*6200*/  FADD.FTZ R17, R26, R17 ;  /* 0x000000111a117221 */ /* 0x000fe20000010000 */
[----:B-1----:R-:W-:-:S06]  /*6210*/  SHF.L.U32 R22, R22, 0x10, RZ ;  /* 0x0000001016167819 */ /* 0x002fcc00000006ff */
[----:B------:R-:W1:Y:S01]  /*6220*/  F2F.BF16.F32 R16, R16 ;  /* 0x0000001000107304 */ /* 0x000e620000202000 */
[----:B------:R-:W-:Y:S01]  /*6230*/  FADD.FTZ R17, R17, R22 ;  /* 0x0000001611117221 */ /* 0x000fe20000010000 */
[----:B0-----:R-:W-:-:S06]  /*6240*/  SHF.L.U32 R24, R24, 0x10, RZ ;  /* 0x0000001018187819 */ /* 0x001fcc00000006ff */
[----:B------:R-:W0:Y:S01]  /*6250*/  F2F.BF16.F32 R30, R30 ;  /* 0x0000001e001e7304 */ /* 0x000e220000202000 */
[----:B------:R-:W-:Y:S01]  /*6260*/  FADD.FTZ R17, R17, R24 ;  /* 0x0000001811117221 */ /* 0x000fe20000010000 */
[----:B-1----:R-:W-:-:S04]  /*6270*/  IMAD.U32 R16, R16, 0x10000, RZ ;  /* 0x0001000010107824 */ /* 0x002fc800078e00ff */
[----:B------:R-:W-:Y:S01]  /*6280*/  FADD.FTZ R16, R17, R16 ;  /* 0x0000001011107221 */ /* 0x000fe20000010000 */
[----:B0-----:R-:W-:-:S05]  /*6290*/  SHF.L.U32 R27, R30, 0x10, RZ ;  /* 0x000000101e1b7819 */ /* 0x001fca00000006ff */
[----:B------:R-:W-:-:S07]  /*62a0*/  FADD.FTZ R16, R16, R27 ;  /* 0x0000001b10107221 */ /* 0x000fce0000010000 */
.L_x_581:
[----:B------:R-:W-:Y:S05]  /*62b0*/  BSYNC.RECONVERGENT B1 ;  /* 0x0000000000017941 */ /* 0x000fea0003800200 */
.L_x_580:
[----:B------:R-:W-:Y:S05]  /*62c0*/  @!P5 BRA `(.L_x_575) ;  /* 0x000000040090d947 */ /* 0x000fea0003800000 */
[----:B------:R-:W-:Y:S01]  /*62d0*/  VIADD R17, R12, 0xffffffff ;  /* 0xffffffff0c117836 */ /* 0x000fe20000000000 */
[----:B------:R-:W-:Y:S01]  /*62e0*/  BSSY.RECONVERGENT B1, `(.L_x_582) ;  /* 0x0000037000017945 */ /* 0x000fe20003800200 */
[----:B------:R-:W-:-:S03]  /*62f0*/  ISETP.NE.AND P5, PT, R14, RZ, PT ;  /* 0x000000ff0e00720c */ /* 0x000fc60003fa5270 */
[----:B------:R-:W-:-:S13]  /*6300*/  ISETP.GE.U32.AND P4, PT, R17, 0x3, PT ;  /* 0x000000031100780c */ /* 0x000fda0003f86070 */
[----:B------:R-:W-:Y:S05]  /*6310*/  @!P4 BRA `(.L_x_583) ;  /* 0x0000000000ccc947 */ /* 0x000fea0003800000 */
[C---:B------:R-:W-:Y:S02]  /*6320*/  LEA R31, R23.reuse, R2, 0x1 ;  /* 0x00000002171f7211 */ /* 0x040fe400078e08ff */
[C---:B------:R-:W-:Y:S02]  /*6330*/  LEA R32, R23.reuse, R8, 0x1 ;  /* 0x0000000817207211 */ /* 0x040fe400078e08ff */
[----:B------:R-:W-:Y:S01]  /*6340*/  IADD3 R23, PT, PT, R23, 0x4, RZ ;  /* 0x0000000417177810 */ /* 0x000fe20007ffe0ff */
[----:B------:R-:W0:Y:S04]  /*6350*/  LDS.U16 R26, [R31] ;  /* 0x000000001f1a7984 */ /* 0x000e280000000400 */
[----:B------:R-:W1:Y:S04]  /*6360*/  LDS.U16 R30, [R32] ;  /* 0x00000000201e7984 */ /* 0x000e680000000400 */
[----:B------:R-:W2:Y:S04]  /*6370*/  LDS.U16 R33, [R31+0x2] ;  /* 0x000002001f217984 */ /* 0x000ea80000000400 */
[----:B------:R-:W3:Y:S04]  /*6380*/  LDS.U16 R28, [R32+0x2] ;  /* 0x00000200201c7984 */ /* 0x000ee80000000400 */
[----:B------:R-:W4:Y:S04]  /*6390*/  LDS.U16 R24, [R32+0x4] ;  /* 0x0000040020187984 */ /* 0x000f280000000400 */
[----:B------:R-:W5:Y:S04]  /*63a0*/  LDS.U16 R27, [R31+0x4] ;  /* 0x000004001f1b7984 */ /* 0x000f680000000400 */
[----:B------:R-:W5:Y:S04]  /*63b0*/  LDS.U16 R17, [R31+0x6] ;  /* 0x000006001f117984 */ /* 0x000f680000000400 */
[----:B------:R-:W5:Y:S01]  /*63c0*/  LDS.U16 R22, [R32+0x6] ;  /* 0x0000060020167984 */ /* 0x000f620000000400 */
[----:B0-----:R-:W-:Y:S01]  /*63d0*/  IMAD.U32 R29, R26, 0x10000, RZ ;  /* 0x000100001a1d7824 */ /* 0x001fe200078e00ff */
[----:B-1----:R-:W-:-:S05]  /*63e0*/  SHF.L.U32 R30, R30, 0x10, RZ ;  /* 0x000000101e1e7819 */ /* 0x002fca00000006ff */
[----:B------:R-:W0:Y:S01]  /*63f0*/  F2F.BF16.F32 R29, R29 ;  /* 0x0000001d001d7304 */ /* 0x000e220000202000 */
[----:B--2---:R-:W-:Y:S01]  /*6400*/  SHF.L.U32 R26, R33, 0x10, RZ ;  /* 0x00000010211a7819 */ /* 0x004fe200000006ff */
[----:B---3--:R-:W-:-:S06]  /*6410*/  IMAD.U32 R28, R28, 0x10000, RZ ;  /* 0x000100001c1c7824 */ /* 0x008fcc00078e00ff */
[----:B------:R-:W1:Y:S01]  /*6420*/  F2F.BF16.F32 R30, R30 ;  /* 0x0000001e001e7304 */ /* 0x000e620000202000 */
[----:B----4-:R-:W-:Y:S02]  /*6430*/  SHF.L.U32 R24, R24, 0x10, RZ ;  /* 0x0000001018187819 */ /* 0x010fe400000006ff */
[----:B-----5:R-:W-:-:S05]  /*6440*/  SHF.L.U32 R27, R27, 0x10, RZ ;  /* 0x000000101b1b7819 */ /* 0x020fca00000006ff */
[----:B------:R-:W2:Y:S01]  /*6450*/  F2F.BF16.F32 R26, R26 ;  /* 0x0000001a001a7304 */ /* 0x000ea20000202000 */
[----:B0-----:R-:W-:Y:S01]  /*6460*/  SHF.L.U32 R29, R29, 0x10, RZ ;  /* 0x000000101d1d7819 */ /* 0x001fe200000006ff */
[----:B------:R-:W-:Y:S01]  /*6470*/  IMAD.U32 R17, R17, 0x10000, RZ ;  /* 0x0001000011117824 */ /* 0x000fe200078e00ff */
[----:B------:R-:W-:Y:S01]  /*6480*/  SHF.L.U32 R22, R22, 0x10, RZ ;  /* 0x0000001016167819 */ /* 0x000fe200000006ff */
[----:B-1----:R-:W-:-:S04]  /*6490*/  IMAD.U32 R30, R30, 0x10000, RZ ;  /* 0x000100001e1e7824 */ /* 0x002fc800078e00ff */
[----:B------:R-:W0:Y:S01]  /*64a0*/  F2F.BF16.F32 R28, R28 ;  /* 0x0000001c001c7304 */ /* 0x000e220000202000 */
[----:B------:R-:W-:Y:S01]  /*64b0*/  FMUL.FTZ R29, R30, R29 ;  /* 0x0000001d1e1d7220 */ /* 0x000fe20000410000 */
[----:B--2---:R-:W-:-:S06]  /*64c0*/  SHF.L.U32 R31, R26, 0x10, RZ ;  /* 0x000000101a1f7819 */ /* 0x004fcc00000006ff */
[----:B------:R-:W1:Y:S01]  /*64d0*/  F2F.BF16.F32 R24, R24 ;  /* 0x0000001800187304 */ /* 0x000e620000202000 */
[----:B0-----:R-:W-:-:S07]  /*64e0*/  SHF.L.U32 R28, R28, 0x10, RZ ;  /* 0x000000101c1c7819 */ /* 0x001fce00000006ff */
[----:B------:R-:W0:Y:S01]  /*64f0*/  F2F.BF16.F32 R27, R27 ;  /* 0x0000001b001b7304 */ /* 0x000e220000202000 */
[----:B------:R-:W-:Y:S01]  /*6500*/  FMUL.FTZ R28, R28, R31 ;  /* 0x0000001f1c1c7220 */ /* 0x000fe20000410000 */
[----:B-1----:R-:W-:-:S06]  /*6510*/  SHF.L.U32 R24, R24, 0x10, RZ ;  /* 0x0000001018187819 */ /* 0x002fcc00000006ff */
[----:B------:R-:W1:Y:S01]  /*6520*/  F2F.BF16.F32 R17, R17 ;  /* 0x0000001100117304 */ /* 0x000e620000202000 */
[----:B0-----:R-:W-:-:S07]  /*6530*/  IMAD.U32 R27, R27, 0x10000, RZ ;  /* 0x000100001b1b7824 */ /* 0x001fce00078e00ff */
        /* <DEDUP_REMOVED lines=17> */
.L_x_583:
[----:B------:R-:W-:Y:S05]  /*6650*/  BSYNC.RECONVERGENT B1 ;  /* 0x0000000000017941 */ /* 0x000fea0003800200 */
.L_x_582:
[----:B------:R-:W-:Y:S05]  /*6660*/  @!P5 BRA `(.L_x_575) ;  /* 0x0000000000a8d947 */ /* 0x000fea0003800000 */
[C---:B------:R-:W-:Y:S01]  /*6670*/  IMAD R17, R23.reuse, 0x2, R2 ;  /* 0x0000000217117824 */ /* 0x040fe200078e0202 */
[----:B------:R-:W-:Y:S02]  /*6680*/  LEA R23, R23, R8, 0x1 ;  /* 0x0000000817177211 */ /* 0x000fe400078e08ff */
[----:B------:R-:W-:Y:S02]  /*6690*/  ISETP.NE.AND P4, PT, R14, 0x1, PT ;  /* 0x000000010e00780c */ /* 0x000fe40003f85270 */
[----:B------:R-:W0:Y:S04]  /*66a0*/  LDS.U16 R22, [R17] ;  /* 0x0000000011167984 */ /* 0x000e280000000400 */
        /* <DEDUP_REMOVED lines=9> */
[----:B0-----:R-:W-:-:S04]  /*6740*/  IMAD.U32 R27, R26, 0x10000, RZ ;  /* 0x000100001a1b7824 */ /* 0x001fc800078e00ff */
[----:B------:R-:W-:Y:S01]  /*6750*/  FADD.FTZ R16, R16, R27 ;  /* 0x0000001b10107221 */ /* 0x000fe20000010000 */
[----:B------:R-:W-:Y:S06]  /*6760*/  @!P4 BRA `(.L_x_575) ;  /* 0x000000000068c947 */ /* 0x000fec0003800000 */
[----:B------:R-:W0:Y:S01]  /*6770*/  LDS.U16 R24, [R23+0x2] ;  /* 0x0000020017187984 */ /* 0x000e220000000400 */
[----:B------:R-:W-:-:S03]  /*6780*/  ISETP.NE.AND P4, PT, R14, 0x2, PT ;  /* 0x000000020e00780c */ /* 0x000fc60003f85270 */
[----:B------:R-:W1:Y:S01]  /*6790*/  LDS.U16 R22, [R17+0x2] ;  /* 0x0000020011167984 */ /* 0x000e620000000400 */
[----:B0-----:R-:W-:Y:S02]  /*67a0*/  SHF.L.U32 R24, R24, 0x10, RZ ;  /* 0x0000001018187819 */ /* 0x001fe400000006ff */
[----:B-1----:R-:W-:-:S04]  /*67b0*/  SHF.L.U32 R22, R22, 0x10, RZ ;  /* 0x0000001016167819 */ /* 0x002fc800000006ff */
[----:B------:R-:W0:Y:S08]  /*67c0*/  F2F.BF16.F32 R24, R24 ;  /* 0x0000001800187304 */ /* 0x000e300000202000 */
[----:B------:R-:W1:Y:S01]  /*67d0*/  F2F.BF16.F32 R22, R22 ;  /* 0x0000001600167304 */ /* 0x000e620000202000 */
[----:B0-----:R-:W-:Y:S01]  /*67e0*/  SHF.L.U32 R26, R24, 0x10, RZ ;  /* 0x00000010181a7819 */ /* 0x001fe200000006ff */
[----:B-1----:R-:W-:-:S04]  /*67f0*/  IMAD.U32 R27, R22, 0x10000, RZ ;  /* 0x00010000161b7824 */ /* 0x002fc800078e00ff */
[----:B------:R-:W-:-:S06]  /*6800*/  FMUL.FTZ R26, R26, R27 ;  /* 0x0000001b1a1a7220 */ /* 0x000fcc0000410000 */
[----:B------:R-:W0:Y:S02]  /*6810*/  F2F.BF16.F32 R26, R26 ;  /* 0x0000001a001a7304 */ /* 0x000e240000202000 */
[----:B0-----:R-:W-:-:S05]  /*6820*/  SHF.L.U32 R27, R26, 0x10, RZ ;  /* 0x000000101a1b7819 */ /* 0x001fca00000006ff */
[----:B------:R-:W-:Y:S01]  /*6830*/  FADD.FTZ R16, R16, R27 ;  /* 0x0000001b10107221 */ /* 0x000fe20000010000 */
[----:B------:R-:W-:Y:S06]  /*6840*/  @!P4 BRA `(.L_x_575) ;  /* 0x000000000030c947 */ /* 0x000fec0003800000 */
[----:B------:R-:W0:Y:S04]  /*6850*/  LDS.U16 R17, [R17+0x4] ;  /* 0x0000040011117984 */ /* 0x000e280000000400 */
[----:B------:R-:W1:Y:S01]  /*6860*/  LDS.U16 R23, [R23+0x4] ;  /* 0x0000040017177984 */ /* 0x000e620000000400 */
[----:B0-----:R-:W-:Y:S01]  /*6870*/  IMAD.U32 R22, R17, 0x10000, RZ ;  /* 0x0001000011167824 */ /* 0x001fe200078e00ff */
[----:B-1----:R-:W-:-:S05]  /*6880*/  SHF.L.U32 R24, R23, 0x10, RZ ;  /* 0x0000001017187819 */ /* 0x002fca00000006ff */
[----:B------:R-:W0:Y:S08]  /*6890*/  F2F.BF16.F32 R22, R22 ;  /* 0x0000001600167304 */ /* 0x000e300000202000 */
[----:B------:R-:W1:Y:S01]  /*68a0*/  F2F.BF16.F32 R24, R24 ;  /* 0x0000001800187304 */ /* 0x000e620000202000 */
[----:B0-----:R-:W-:Y:S01]  /*68b0*/  SHF.L.U32 R27, R22, 0x10, RZ ;  /* 0x00000010161b7819 */ /* 0x001fe200000006ff */
[----:B-1----:R-:W-:-:S04]  /*68c0*/  IMAD.U32 R26, R24, 0x10000, RZ ;  /* 0x00010000181a7824 */ /* 0x002fc800078e00ff */
[----:B------:R-:W-:-:S06]  /*68d0*/  FMUL.FTZ R26, R26, R27 ;  /* 0x0000001b1a1a7220 */ /* 0x000fcc0000410000 */
[----:B------:R-:W0:Y:S02]  /*68e0*/  F2F.BF16.F32 R26, R26 ;  /* 0x0000001a001a7304 */ /* 0x000e240000202000 */
[----:B0-----:R-:W-:-:S05]  /*68f0*/  SHF.L.U32 R27, R26, 0x10, RZ ;  /* 0x000000101a1b7819 */ /* 0x001fca00000006ff */
[----:B------:R-:W-:-:S07]  /*6900*/  FADD.FTZ R16, R16, R27 ;  /* 0x0000001b10107221 */ /* 0x000fce0000010000 */
.L_x_575:
[----:B------:R-:W-:Y:S05]  /*6910*/  BSYNC.RECONVERGENT B0 ;  /* 0x0000000000007941 */ /* 0x000fea0003800200 */
.L_x_574:
[----:B------:R-:W0:Y:S01]  /*6920*/  LDCU.64 UR10, c[0x0][0x3f8] ;  /* 0x00007f00ff0a77ac */ /* 0x000e220008000a00 */
[----:B------:R-:W-:Y:S02]  /*6930*/  MOV R17, UR14 ;  /* 0x0000000e00117c02 */ /* 0x000fe40008000f00 */
[----:B------:R-:W-:Y:S01]  /*6940*/  MOV R24, R18 ;  /* 0x0000001200187202 */ /* 0x000fe20000000f00 */
[----:B------:R-:W1:Y:S01]  /*6950*/  LDCU.64 UR12, c[0x0][0x400] ;  /* 0x00008000ff0c77ac */ /* 0x000e620008000a00 */
[----:B------:R-:W-:Y:S01]  /*6960*/  SHF.R.S32.HI R17, RZ, 0x1f, R17 ;  /* 0x0000001fff117819 */ /* 0x000fe20000011411 */
[----:B------:R-:W-:Y:S02]  /*6970*/  USHF.R.S32.HI UR5, URZ, 0x1f, UR6 ;  /* 0x0000001fff057899 */ /* 0x000fe40008011406 */
[----:B------:R-:W-:Y:S01]  /*6980*/  UIADD3 UR4, UPT, UPT, UR7, UR4, URZ ;  /* 0x0000000407047290 */ /* 0x000fe2000fffe0ff */
[----:B0-----:R-:W-:Y:S01]  /*6990*/  MOV R26, UR11 ;  /* 0x0000000b001a7c02 */ /* 0x001fe20008000f00 */
[----:B------:R-:W-:-:S02]  /*69a0*/  IMAD.U32 R23, RZ, RZ, UR10 ;  /* 0x0000000aff177e24 */ /* 0x000fc4000f8e00ff */
[----:B------:R-:W-:Y:S01]  /*69b0*/  IMAD R17, R17, UR10, RZ ;  /* 0x0000000a11117c24 */ /* 0x000fe2000f8e02ff */
[----:B-1----:R-:W-:Y:S01]  /*69c0*/  UIMAD UR5, UR5, UR12, URZ ;  /* 0x0000000c050572a4 */ /* 0x002fe2000f8e02ff */
[----:B------:R-:W-:Y:S01]  /*69d0*/  IMAD.WIDE.U32 R22, R23, UR14, R24 ;  /* 0x0000000e17167c25 */ /* 0x000fe2000f8e0018 */
[----:B------:R-:W0:Y:S01]  /*69e0*/  LDCU.64 UR10, c[0x0][0x3d0] ;  /* 0x00007a00ff0a77ac */ /* 0x000e220008000a00 */
[----:B------:R-:W-:Y:S02]  /*69f0*/  F2FP.BF16.F32.PACK_AB R24, RZ, R16 ;  /* 0x00000010ff18723e */ /* 0x000fe400000010ff */
[----:B------:R-:W-:Y:S01]  /*6a00*/  IMAD R17, R26, UR14, R17 ;  /* 0x0000000e1a117c24 */ /* 0x000fe2000f8e0211 */
[----:B------:R-:W-:-:S03]  /*6a10*/  UIMAD UR5, UR6, UR13, UR5 ;  /* 0x0000000d060572a4 */ /* 0x000fc6000f8e0205 */
[----:B------:R-:W-:Y:S01]  /*6a20*/  IMAD.IADD R23, R23, 0x1, R17 ;  /* 0x0000000117177824 */ /* 0x000fe200078e0211 */
[----:B------:R-:W-:-:S05]  /*6a30*/  MOV R17, UR12 ;  /* 0x0000000c00117c02 */ /* 0x000fca0008000f00 */
[----:B------:R-:W-:Y:S01]  /*6a40*/  IMAD.WIDE.U32 R22, R17, UR6, R22 ;  /* 0x0000000611167c25 */ /* 0x000fe2000f8e0016 */
[----:B------:R-:W1:Y:S04]  /*6a50*/  LDCU UR6, c[0x0][0x390] ;  /* 0x00007200ff0677ac */ /* 0x000e680008000800 */
[----:B------:R-:W-:Y:S01]  /*6a60*/  IADD3 R17, PT, PT, R23, UR5, RZ ;  /* 0x0000000517117c10 */ /* 0x000fe2000fffe0ff */
[----:B------:R-:W1:Y:S01]  /*6a70*/  LDCU UR5, c[0x0][0x398] ;  /* 0x00007300ff0577ac */ /* 0x000e620008000800 */
[----:B0-----:R-:W-:-:S04]  /*6a80*/  LEA R16, P4, R22, UR10, 0x1 ;  /* 0x0000000a16107c11 */ /* 0x001fc8000f8808ff */
[----:B------:R-:W-:-:S05]  /*6a90*/  LEA.HI.X R17, R22, UR11, R17, 0x1, P4 ;  /* 0x0000000b16117c11 */ /* 0x000fca000a0f0c11 */
[----:B------:R0:W-:Y:S01]  /*6aa0*/  STG.E.U16 desc[UR8][R16.64], R24 ;  /* 0x0000001810007986 */ /* 0x0001e2000c101508 */
[----:B-1----:R-:W-:-:S04]  /*6ab0*/  UIMAD UR5, UR6, UR5, URZ ;  /* 0x00000005060572a4 */ /* 0x002fc8000f8e02ff */
[----:B------:R-:W-:-:S09]  /*6ac0*/  UISETP.GE.AND UP0, UPT, UR4, UR5, UPT ;  /* 0x000000050400728c */ /* 0x000fd2000bf06270 */
[----:B0-----:R-:W-:Y:S05]  /*6ad0*/  BRA.U !UP0, `(.L_x_584) ;  /* 0xffffffc5081c7547 */ /* 0x001fea000b83ffff */
[----:B------:R-:W-:Y:S05]  /*6ae0*/  EXIT ;  /* 0x000000000000794d */ /* 0x000fea0003800000 */
        .weak           $__internal_5_$__cuda_sm20_dblrcp_rn_slowpath_v3
        .type           $__internal_5_$__cuda_sm20_dblrcp_rn_slowpath_v3,@function
        .size           $__internal_5_$__cuda_sm20_dblrcp_rn_slowpath_v3,(.L_x_1952 - $__internal_5_$__cuda_sm20_dblrcp_rn_slowpath_v3)
$__internal_5_$__cuda_sm20_dblrcp_rn_slowpath_v3:
        /* <DEDUP_REMOVED lines=25> */
.L_x_588:
        /* <DEDUP_REMOVED lines=10> */
.L_x_586:
[----:B------:R-:W-:Y:S01]  /*6d20*/  LOP3.LUT R21, R15, 0x80000, RZ, 0xfc, !PT ;  /* 0x000800000f157812 */ /* 0x000fe200078efcff */
[----:B------:R-:W-:-:S07]  /*6d30*/  IMAD.MOV.U32 R20, RZ, RZ, R14 ;  /* 0x000000ffff147224 */ /* 0x000fce00078e000e */
.L_x_587:
[----:B------:R-:W-:Y:S05]  /*6d40*/  BSYNC.RECONVERGENT B1 ;  /* 0x0000000000017941 */ /* 0x000fea0003800200 */
.L_x_585:
[----:B------:R-:W-:Y:S01]  /*6d50*/  HFMA2 R15, -RZ, RZ, 0, 0 ;  /* 0x00000000ff0f7431 */ /* 0x000fe200000001ff */
[----:B------:R-:W-:-:S04]  /*6d60*/  MOV R14, R6 ;  /* 0x00000006000e7202 */ /* 0x000fc80000000f00 */
[----:B------:R-:W-:Y:S05]  /*6d70*/  RET.REL.NODEC R14 `(_ZN2at6native54_GLOBAL__N__aa9a477a_21_UpSampleBilinear2d_cu_607db5e327upsample_gen2d_aa_out_frameIN3c108BFloat16EfNS0_18upsample_antialias20BicubicFilterFunctorEEEvT0_S7_NS_27GenericPackedTensorAccessorIKT_Lm4ENS_16DefaultPtrTraitsElEENS8_IS9_Lm4ESB_lEERKT1_) ;  /* 0xffffff900ea07950 */ /* 0x000fea0003c3ffff */
.L_x_589:
        /* <DEDUP_REMOVED lines=16> */
.L_x_1952:


//--------------------- .text._ZN2at6native54_GLOBAL__N__aa9a477a_21_UpSampleBilinear2d_cu_607db5e327upsample_gen2d_aa_out_frameIN3c104HalfEfNS0_18upsample_antialias20BicubicFilterFunctorEEEvT0_S7_NS_27GenericPackedTensorAccessorIKT_Lm4ENS_16DefaultPtrTraitsElEENS8_IS9_Lm4ESB_lEERKT1_ --------------------------
	.section	.text._ZN2at6native54_GLOBAL__N__aa9a477a_21_UpSampleBilinear2d_cu_607db5e327upsample_gen2d_aa_out_frameIN3c104HalfEfNS0_18upsample_antialias20BicubicFilterFunctorEEEvT0_S7_NS_27GenericPackedTensorAccessorIKT_Lm4ENS_16DefaultPtrTraitsElEENS8_IS9_Lm4ESB_lEERKT1_,"ax",@progbits
	.align	128
.text._ZN2at6native54_GLOBAL__N__aa9a477a_21_UpSampleBilinear2d_cu_607db5e327upsample_gen2d_aa_out_frameIN3c104HalfEfNS0_18upsample_antialias20BicubicFilterFunctorEEEvT0_S7_NS_27GenericPackedTensorAccessorIKT_Lm4ENS_16DefaultPtrTraitsElEENS8_IS9_Lm4ESB_lEERKT1_:
        .type           _ZN2at6native54_GLOBAL__N__aa9a477a_21_UpSampleBilinear2d_cu_607db5e327upsample_gen2d_aa_out_frameIN3c104HalfEfNS0_18upsample_antialias20BicubicFilterFunctorEEEvT0_S7_NS_27GenericPackedTensorAccessorIKT_Lm4ENS_16DefaultPtrTraitsElEENS8_IS9_Lm4ESB_lEERKT1_,@function
        .size           _ZN2at6native54_GLOBAL__N__aa9a477a_21_UpSampleBilinear2d_cu_607db5e327upsample_gen2d_aa_out_frameIN3c104HalfEfNS0_18upsample_antialias20BicubicFilterFunctorEEEvT0_S7_NS_27GenericPackedTensorAccessorIKT_Lm4ENS_16DefaultPtrTraitsElEENS8_IS9_Lm4ESB_lEERKT1_,(.L_x_1954 - _ZN2at6native54_GLOBAL__N__aa9a477a_21_UpSampleBilinear2d_cu_607db5e327upsample_gen2d_aa_out_frameIN3c104HalfEfNS0_18upsample_antialias20BicubicFilterFunctorEEEvT0_S7_NS_27GenericPackedTensorAccessorIKT_Lm4ENS_16DefaultPtrTraitsElEENS8_IS9_Lm4ESB_lEERKT1_)
        .other          _ZN2at6native54_GLOBAL__N__aa9a477a_21_UpSampleBilinear2d_cu_607db5e327upsample_gen2d_aa_out_frameIN3c104HalfEfNS0_18upsample_antialias20BicubicFilterFunctorEEEvT0_S7_NS_27GenericPackedTensorAccessorIKT_Lm4ENS_16DefaultPtrTraitsElEENS8_IS9_Lm4ESB_lEERKT1_,@"STO_CUDA_ENTRY STV_DEFAULT"
_ZN2at6native54_GLOBAL__N__aa9a477a_21_UpSampleBilinear2d_cu_607db5e327upsample_gen2d_aa_out_frameIN3c104HalfEfNS0_18upsample_antialias20BicubicFilterFunctorEEEvT0_S7_NS_27GenericPackedTensorAccessorIKT_Lm4ENS_16DefaultPtrTraitsElEENS8_IS9_Lm4ESB_lEERKT1_:
        /* <DEDUP_REMOVED lines=41> */
[----:B-----5:R-:W-:Y:S01]  /*0290*/  SHF.L.U32 R12, R12, 0x1, RZ ;  /* 0x000000010c0c7819 */ /* 0x020fe200000006ff */
[----:B------:R-:W-:Y:S01]  /*02a0*/  FADD.FTZ R2, R2, 0.5 ;  /* 0x3f00000002027421 */ /* 0x000fe20000010000 */
[----:B------:R-:W-:Y:S01]  /*02b0*/  FADD.FTZ R6, R3, 0.5 ;  /* 0x3f00000003067421 */ /* 0x000fe20000010000 */
[----:B------:R0:W5:Y:S01]  /*02c0*/  F2I.FTZ.TRUNC.NTZ R16, R7 ;  /* 0x0000000700107305 */ /* 0x000162000021f100 */
[----:B---3--:R-:W-:Y:S01]  /*02d0*/  IADD3 R0, PT, PT, R5, R8, RZ ;  /* 0x0000000805007210 */ /* 0x008fe20007ffe0ff */
[----:B------:R-:W-:Y:S01]  /*02e0*/  IMAD R8, R12, R9, R9 ;  /* 0x000000090c087224 */ /* 0x000fe200078e0209 */
[----:B-1----:R-:W-:-:S03]  /*02f0*/  SHF.L.U32 R13, R13, 0x1, RZ ;  /* 0x000000010d0d7819 */ /* 0x002fc600000006ff */
[-C--:B------:R-:W-:Y:S02]  /*0300*/  IMAD R0, R9, R20.reuse, R0 ;  /* 0x0000001409007224 */ /* 0x080fe400078e0200 */
[----:B------:R1:W3:Y:S01]  /*0310*/  F2I.FTZ.TRUNC.NTZ R4, R2 ;  /* 0x0000000200047305 */ /* 0x0002e2000021f100 */
[----:B------:R-:W-:Y:S02]  /*0320*/  IMAD R9, R12, R5, R5 ;  /* 0x000000050c097224 */ /* 0x000fe400078e0205 */
[C---:B------:R-:W-:Y:S02]  /*0330*/  IMAD R3, R13.reuse, R20, R20 ;  /* 0x000000140d037224 */ /* 0x040fe400078e0214 */
[----:B0-----:R-:W-:Y:S01]  /*0340*/  IMAD R7, R13, R0, R0 ;  /* 0x000000000d077224 */ /* 0x001fe200078e0200 */
[----:B------:R-:W-:Y:S02]  /*0350*/  LEA R25, R9, UR4, 0x1 ;  /* 0x0000000409197c11 */ /* 0x000fe4000f8e08ff */
[----:B------:R-:W0:Y:S01]  /*0360*/  F2I.FTZ.TRUNC.NTZ R6, R6 ;  /* 0x0000000600067305 */ /* 0x000e22000021f100 */
[----:B-1----:R-:W-:-:S02]  /*0370*/  IADD3 R2, PT, PT, R8, R3, RZ ;  /* 0x0000000308027210 */ /* 0x002fc40007ffe0ff */
[----:B------:R-:W-:Y:S02]  /*0380*/  IADD3 R8, PT, PT, R8, R7, RZ ;  /* 0x0000000708087210 */ /* 0x000fe40007ffe0ff */
[----:B-----5:R-:W-:Y:S02]  /*0390*/  VIMNMX R0, PT, PT, RZ, R16, !PT ;  /* 0x00000010ff007248 */ /* 0x020fe40007fe0100 */
[----:B---3--:R-:W-:Y:S01]  /*03a0*/  VIMNMX R7, PT, PT, RZ, R4, !PT ;  /* 0x00000004ff077248 */ /* 0x008fe20007fe0100 */
[----:B------:R-:W2:Y:S01]  /*03b0*/  F2I.FTZ.TRUNC.NTZ R14, R14 ;  /* 0x0000000e000e7305 */ /* 0x000ea2000021f100 */
[----:B------:R-:W-:Y:S02]  /*03c0*/  LEA R2, R2, UR4, 0x1 ;  /* 0x0000000402027c11 */ /* 0x000fe4000f8e08ff */
[----:B0-----:R-:W-:-:S04]  /*03d0*/  VIMNMX R24, PT, PT, R6, UR6, PT ;  /* 0x0000000606187c48 */ /* 0x001fc8000bfe0100 */
[----:B------:R-:W-:Y:S02]  /*03e0*/  IADD3 R3, PT, PT, -R7, R24, RZ ;  /* 0x0000001807037210 */ /* 0x000fe40007ffe1ff */
[----:B--2---:R-:W-:-:S04]  /*03f0*/  VIMNMX R19, PT, PT, R14, UR7, PT ;  /* 0x000000070e137c48 */ /* 0x004fc8000bfe0100 */
[----:B------:R-:W-:Y:S01]  /*0400*/  IADD3 R4, PT, PT, -R0, R19, RZ ;  /* 0x0000001300047210 */ /* 0x000fe20007ffe1ff */
[----:B----4-:R-:W-:Y:S06]  /*0410*/  @P0 BRA `(.L_x_591) ;  /* 0x0000001400000947 */ /* 0x010fec0003800000 */
[----:B------:R-:W-:Y:S01]  /*0420*/  I2FP.F32.U32 R17, R7 ;  /* 0x0000000700117245 */ /* 0x000fe20000201000 */
[----:B------:R-:W-:-:S04]  /*0430*/  HFMA2 R6, -RZ, RZ, 1.875, 0 ;  /* 0x3f800000ff067431 */ /* 0x000fc800000001ff */
        /* <DEDUP_REMOVED lines=14> */
[----:B------:R-:W-:Y:S02]  /*0520*/  MOV R15, R23 ;  /* 0x00000017000f7202 */ /* 0x000fe40000000f00 */
[----:B------:R-:W-:Y:S02]  /*0530*/  IADD3 R23, PT, PT, R6, -0x100000, RZ ;  /* 0xfff0000006177810 */ /* 0x000fe40007ffe0ff */
[----:B------:R-:W-:Y:S02]  /*0540*/  MOV R14, R22 ;  /* 0x00000016000e7202 */ /* 0x000fe40000000f00 */
[----:B------:R-:W-:-:S07]  /*0550*/  MOV R6, 0x570 ;  /* 0x0000057000067802 */ /* 0x000fce0000000f00 */
[----:B------:R-:W-:Y:S05]  /*0560*/  CALL.REL.NOINC `($__internal_6_$__cuda_sm20_dblrcp_rn_slowpath_v3) ;  /* 0x0000006000607944 */ /* 0x000fea0003c00000 */
[----:B------:R-:W-:Y:S02]  /*0570*/  MOV R14, R20 ;  /* 0x00000014000e7202 */ /* 0x000fe40000000f00 */
[----:B------:R-:W-:-:S07]  /*0580*/  MOV R15, R21 ;  /* 0x00000015000f7202 */ /* 0x000fce0000000f00 */
.L_x_593:
[----:B------:R-:W-:Y:S01]  /*0590*/  UMOV UR4, 0xf0000000 ;  /* 0xf000000000047882 */ /* 0x000fe20000000000 */
[----:B------:R-:W-:Y:S01]  /*05a0*/  UMOV UR5, 0x380fffff ;  /* 0x380fffff00057882 */ /* 0x000fe20000000000 */
[----:B------:R-:W0:Y:S01]  /*05b0*/  F2F.F32.F64 R6, R14 ;  /* 0x0000000e00067310 */ /* 0x000e220000301000 */
[----:B------:R-:W-:-:S14]  /*05c0*/  DSETP.GEU.AND P0, PT, |R14|, UR4, PT ;  /* 0x000000040e007e2a */ /* 0x000fdc000bf0e200 */
[----:B0-----:R-:W-:-:S07]  /*05d0*/  @!P0 FMUL R6, R6, 1.175494350822287508e-38 ;  /* 0x0080000006068820 */ /* 0x001fce0000400000 */
.L_x_592:
[----:B------:R-:W-:Y:S01]  /*05e0*/  ISETP.GE.AND P0, PT, R3, 0x1, PT ;  /* 0x000000010300780c */ /* 0x000fe20003f06270 */
[----:B------:R-:W-:Y:S01]  /*05f0*/  BSSY.RECONVERGENT B2, `(.L_x_594) ;  /* 0x0000098000027945 */ /* 0x000fe20003800200 */
[----:B------:R-:W-:-:S11]  /*0600*/  MOV R14, RZ ;  /* 0x000000ff000e7202 */ /* 0x000fd60000000f00 */
[----:B------:R-:W-:Y:S05]  /*0610*/  @!P0 BRA `(.L_x_595) ;  /* 0x0000000800548947 */ /* 0x000fea0003800000 */
[----:B------:R-:W-:Y:S01]  /*0620*/  IADD3 R14, PT, PT, R7, -R24, RZ ;  /* 0x80000018070e7210 */ /* 0x000fe20007ffe0ff */
[----:B------:R-:W-:Y:S01]  /*0630*/  BSSY.RECONVERGENT B1, `(.L_x_596) ;  /* 0x0000072000017945 */ /* 0x000fe20003800200 */
[----:B------:R-:W-:Y:S01]  /*0640*/  HFMA2 R16, -RZ, RZ, 0, 0 ;  /* 0x00000000ff107431 */ /* 0x000fe200000001ff */
[----:B------:R-:W-:Y:S02]  /*0650*/  LOP3.LUT R15, R3, 0x3, RZ, 0xc0, !PT ;  /* 0x00000003030f7812 */ /* 0x000fe400078ec0ff */
[----:B------:R-:W-:Y:S02]  /*0660*/  ISETP.GT.U32.AND P1, PT, R14, -0x4, PT ;  /* 0xfffffffc0e00780c */ /* 0x000fe40003f24070 */
[----:B------:R-:W-:-:S11]  /*0670*/  MOV R14, RZ ;  /* 0x000000ff000e7202 */ /* 0x000fd60000000f00 */
[----:B------:R-:W-:Y:S05]  /*0680*/  @P1 BRA `(.L_x_597) ;  /* 0x0000000400b01947 */ /* 0x000fea0003800000 */
[----:B------:R-:W-:Y:S02]  /*0690*/  LOP3.LUT R16, R3, 0x7ffffffc, RZ, 0xc0, !PT ;  /* 0x7ffffffc03107812 */ /* 0x000fe400078ec0ff */
[----:B------:R-:W-:Y:S02]  /*06a0*/  MOV R14, RZ ;  /* 0x000000ff000e7202 */ /* 0x000fe40000000f00 */
[----:B------:R-:W-:-:S07]  /*06b0*/  MOV R17, RZ ;  /* 0x000000ff00117202 */ /* 0x000fce0000000f00 */
.L_x_609:
        /* <DEDUP_REMOVED lines=12> */
[----:B------:R-:W-:-:S05]  /*0780*/  @!P1 MOV R23, 0x3fc00000 ;  /* 0x3fc0000000179802 */ /* 0x000fca0000000f00 */
        /* <DEDUP_REMOVED lines=8> */
[----:B------:R-:W-:-:S03]  /*0810*/  HFMA2 R23, -RZ, RZ, 0, 0 ;  /* 0x00000000ff177431 */ /* 0x000fc600000001ff */
[----:B------:R-:W-:-:S04]  /*0820*/  @!P1 FFMA.FTZ R27, R20, R27, -4 ;  /* 0xc0800000141b9423 */ /* 0x000fc8000001001b */
[----:B------:R-:W-:-:S07]  /*0830*/  @!P1 FMUL.FTZ R23, R27, -0.5 ;  /* 0xbf0000001b179820 */ /* 0x000fce0000410000 */
.L_x_599:
[----:B------:R-:W-:Y:S05]  /*0840*/  BSYNC.RECONVERGENT B3 ;  /* 0x0000000000037941 */ /* 0x000fea0003800200 */
.L_x_598:
[----:B------:R-:W-:Y:S01]  /*0850*/  FSETP.GEU.FTZ.AND P1, PT, R21, RZ, PT ;  /* 0x000000ff1500720b */ /* 0x000fe20003f3e000 */
[----:B------:R-:W-:Y:S01]  /*0860*/  BSSY.RECONVERGENT B3, `(.L_x_600) ;  /* 0x0000014000037945 */ /* 0x000fe20003800200 */
[----:B------:R-:W-:Y:S01]  /*0870*/  F2FP.F16.F32.PACK_AB R22, RZ, R23 ;  /* 0x00000017ff16723e */ /* 0x000fe200000000ff */
[----:B------:R-:W-:Y:S01]  /*0880*/  FADD.FTZ R14, R23, R14 ;  /* 0x0000000e170e7221 */ /* 0x000fe20000010000 */
[----:B------:R-:W-:-:S05]  /*0890*/  LEA R20, R17, R25, 0x1 ;  /* 0x0000001911147211 */ /* 0x000fca00078e08ff */
[----:B------:R0:W-:Y:S04]  /*08a0*/  STS.U16 [R20], R22 ;  /* 0x0000001614007388 */ /* 0x0001e80000000400 */
        /* <DEDUP_REMOVED lines=11> */
.L_x_601:
[----:B------:R-:W-:-:S05]  /*0960*/  HFMA2 R22, -RZ, RZ, 1.9375, 0 ;  /* 0x3fc00000ff167431 */ /* 0x000fca00000001ff */
[----:B------:R-:W-:-:S04]  /*0970*/  FFMA.FTZ R22, R21, R22, -2.5 ;  /* 0xc020000015167423 */ /* 0x000fc80000010016 */
[----:B------:R-:W-:-:S04]  /*0980*/  FMUL.FTZ R22, R21, R22 ;  /* 0x0000001615167220 */ /* 0x000fc80000410000 */
[----:B------:R-:W-:-:S07]  /*0990*/  FFMA.FTZ R23, R21, R22, 1 ;  /* 0x3f80000015177423 */ /* 0x000fce0000010016 */
.L_x_602:
[----:B------:R-:W-:Y:S05]  /*09a0*/  BSYNC.RECONVERGENT B3 ;  /* 0x0000000000037941 */ /* 0x000fea0003800200 */
.L_x_600:
        /* <DEDUP_REMOVED lines=21> */
.L_x_604:
[----:B------:R-:W-:-:S05]  /*0b00*/  HFMA2 R21, -RZ, RZ, 1.9375, 0 ;  /* 0x3fc00000ff157431 */ /* 0x000fca00000001ff */
[----:B------:R-:W-:-:S04]  /*0b10*/  FFMA.FTZ R21, R22, R21, -2.5 ;  /* 0xc020000016157423 */ /* 0x000fc80000010015 */
[----:B------:R-:W-:-:S04]  /*0b20*/  FMUL.FTZ R21, R22, R21 ;  /* 0x0000001516157220 */ /* 0x000fc80000410000 */
[----:B------:R-:W-:-:S07]  /*0b30*/  FFMA.FTZ R21, R22, R21, 1 ;  /* 0x3f80000016157423 */ /* 0x000fce0000010015 */
.L_x_605:
[----:B------:R-:W-:Y:S05]  /*0b40*/  BSYNC.RECONVERGENT B3 ;  /* 0x0000000000037941 */ /* 0x000fea0003800200 */
.L_x_603:
[----:B------:R-:W-:Y:S01]  /*0b50*/  IADD3 R22, PT, PT, R17, 0x3, RZ ;  /* 0x0000000311167810 */ /* 0x000fe20007ffe0ff */
[----:B------:R-:W-:Y:S01]  /*0b60*/  BSSY.RECONVERGENT B3, `(.L_x_606) ;  /* 0x0000018000037945 */ /* 0x000fe20003800200 */
[----:B------:R-:W-:Y:S02]  /*0b70*/  FADD.FTZ R27, R14, R21 ;  /* 0x000000150e1b7221 */ /* 0x000fe40000010000 */
[----:B------:R-:W-:Y:S02]  /*0b80*/  I2FP.F32.U32 R23, R22 ;  /* 0x0000001600177245 */ /* 0x000fe40000201000 */
[----:B------:R-:W-:-:S03]  /*0b90*/  F2FP.F16.F32.PACK_AB R22, RZ, R21 ;  /* 0x00000015ff16723e */ /* 0x000fc600000000ff */
        /* <DEDUP_REMOVED lines=16> */
.L_x_607:
[----:B------:R-:W-:-:S05]  /*0ca0*/  HFMA2 R14, -RZ, RZ, 1.9375, 0 ;  /* 0x3fc00000ff0e7431 */ /* 0x000fca00000001ff */
[----:B------:R-:W-:-:S04]  /*0cb0*/  FFMA.FTZ R14, R23, R14, -2.5 ;  /* 0xc0200000170e7423 */ /* 0x000fc8000001000e */
[----:B------:R-:W-:-:S04]  /*0cc0*/  FMUL.FTZ R14, R23, R14 ;  /* 0x0000000e170e7220 */ /* 0x000fc80000410000 */
[----:B------:R-:W-:-:S07]  /*0cd0*/  FFMA.FTZ R14, R23, R14, 1 ;  /* 0x3f800000170e7423 */ /* 0x000fce000001000e */
.L_x_608:
[----:B------:R-:W-:Y:S05]  /*0ce0*/  BSYNC.RECONVERGENT B3 ;  /* 0x0000000000037941 */ /* 0x000fea0003800200 */
.L_x_606:
[----:B------:R-:W-:Y:S01]  /*0cf0*/  F2FP.F16.F32.PACK_AB R21, RZ, R14 ;  /* 0x0000000eff15723e */ /* 0x000fe200000000ff */
[----:B------:R-:W-:Y:S01]  /*0d00*/  FADD.FTZ R14, R27, R14 ;  /* 0x0000000e1b0e7221 */ /* 0x000fe20000010000 */
[----:B------:R-:W-:-:S03]  /*0d10*/  IADD3 R17, PT, PT, R17, 0x4, RZ ;  /* 0x0000000411117810 */ /* 0x000fc60007ffe0ff */
[----:B------:R0:W-:Y:S01]  /*0d20*/  STS.U16 [R20+0x6], R21 ;  /* 0x0000061514007388 */ /* 0x0001e20000000400 */
[----:B------:R-:W-:-:S13]  /*0d30*/  ISETP.NE.AND P1, PT, R17, R16, PT ;  /* 0x000000101100720c */ /* 0x000fda0003f25270 */
[----:B0-----:R-:W-:Y:S05]  /*0d40*/  @P1 BRA `(.L_x_609) ;  /* 0xfffffff8005c1947 */ /* 0x001fea000383ffff */
.L_x_597:
[----:B------:R-:W-:Y:S05]  /*0d50*/  BSYNC.RECONVERGENT B1 ;  /* 0x0000000000017941 */ /* 0x000fea0003800200 */
.L_x_596:
[----:B------:R-:W-:-:S13]  /*0d60*/  ISETP.NE.AND P1, PT, R15, RZ, PT ;  /* 0x000000ff0f00720c */ /* 0x000fda0003f25270 */
[----:B------:R-:W-:Y:S05]  /*0d70*/  @!P1 BRA `(.L_x_595) ;  /* 0x00000000007c9947 */ /* 0x000fea0003800000 */
[----:B------:R-:W-:-:S07]  /*0d80*/  MOV R20, RZ ;  /* 0x000000ff00147202 */ /* 0x000fce0000000f00 */
.L_x_613:
        /* <DEDUP_REMOVED lines=17> */
.L_x_611:
[----:B------:R-:W-:-:S05]  /*0ea0*/  MOV R22, 0x3fc00000 ;  /* 0x3fc0000000167802 */ /* 0x000fca0000000f00 */
[----:B------:R-:W-:-:S04]  /*0eb0*/  FFMA.FTZ R22, R17, R22, -2.5 ;  /* 0xc020000011167423 */ /* 0x000fc80000010016 */
[----:B------:R-:W-:-:S04]  /*0ec0*/  FMUL.FTZ R22, R17, R22 ;  /* 0x0000001611167220 */ /* 0x000fc80000410000 */
[----:B------:R-:W-:-:S07]  /*0ed0*/  FFMA.FTZ R21, R17, R22, 1 ;  /* 0x3f80000011157423 */ /* 0x000fce0000010016 */
.L_x_612:
[----:B------:R-:W-:Y:S05]  /*0ee0*/  BSYNC.RECONVERGENT B1 ;  /* 0x0000000000017941 */ /* 0x000fea0003800200 */
.L_x_610:
[----:B------:R-:W-:Y:S01]  /*0ef0*/  F2FP.F16.F32.PACK_AB R17, RZ, R21 ;  /* 0x00000015ff11723e */ /* 0x000fe200000000ff */
[----:B------:R-:W-:Y:S01]  /*0f00*/  FADD.FTZ R14, R21, R14 ;  /* 0x0000000e150e7221 */ /* 0x000fe20000010000 */
[----:B------:R-:W-:Y:S02]  /*0f10*/  LEA R22, R16, R25, 0x1 ;  /* 0x0000001910167211 */ /* 0x000fe400078e08ff */
[----:B------:R-:W-:Y:S02]  /*0f20*/  IADD3 R20, PT, PT, R20, 0x1, RZ ;  /* 0x0000000114147810 */ /* 0x000fe40007ffe0ff */
[----:B------:R-:W-:Y:S01]  /*0f30*/  IADD3 R16, PT, PT, R16, 0x1, RZ ;  /* 0x0000000110107810 */ /* 0x000fe20007ffe0ff */
[----:B------:R0:W-:Y:S01]  /*0f40*/  STS.U16 [R22], R17 ;  /* 0x0000001116007388 */ /* 0x0001e20000000400 */
[----:B------:R-:W-:-:S13]  /*0f50*/  ISETP.NE.AND P1, PT, R20, R15, PT ;  /* 0x0000000f1400720c */ /* 0x000fda0003f25270 */
[----:B0-----:R-:W-:Y:S05]  /*0f60*/  @P1 BRA `(.L_x_613) ;  /* 0xfffffffc00881947 */ /* 0x001fea000383ffff */
.L_x_595:
[----:B------:R-:W-:Y:S05]  /*0f70*/  BSYNC.RECONVERGENT B2 ;  /* 0x0000000000027941 */ /* 0x000fea0003800200 */
.L_x_594:
[----:B------:R-:W-:Y:S01]  /*0f80*/  BSSY.RECONVERGENT B1, `(.L_x_614) ;  /* 0x000003f000017945 */ /* 0x000fe20003800200 */
[----:B------:R-:W-:-:S03]  /*0f90*/  HFMA2 R6, -RZ, RZ, 0, 0 ;  /* 0x00000000ff067431 */ /* 0x000fc600000001ff */
[----:B------:R-:W-:Y:S05]  /*0fa0*/  @!P0 BRA `(.L_x_615) ;  /* 0x0000000000f08947 */ /* 0x000fea0003800000 */
[----:B------:R-:W-:Y:S01]  /*0fb0*/  IADD3 R6, PT, PT, R7, -R24, RZ ;  /* 0x8000001807067210 */ /* 0x000fe20007ffe0ff */
[----:B------:R-:W-:Y:S01]  /*0fc0*/  BSSY.RECONVERGENT B2, `(.L_x_616) ;  /* 0x0000026000027945 */ /* 0x000fe20003800200 */
[----:B------:R-:W-:Y:S02]  /*0fd0*/  LOP3.LUT R15, R3, 0x3, RZ, 0xc0, !PT ;  /* 0x00000003030f7812 */ /* 0x000fe400078ec0ff */
[----:B------:R-:W-:Y:S02]  /*0fe0*/  ISETP.GT.U32.AND P0, PT, R6, -0x4, PT ;  /* 0xfffffffc0600780c */ /* 0x000fe40003f04070 */
[----:B------:R-:W-:-:S11]  /*0ff0*/  MOV R6, RZ ;  /* 0x000000ff00067202 */ /* 0x000fd60000000f00 */
[----:B------:R-:W-:Y:S05]  /*1000*/  @P0 BRA `(.L_x_617) ;  /* 0x0000000000840947 */ /* 0x000fea0003800000 */
[----:B------:R-:W-:Y:S02]  /*1010*/  FSETP.NEU.FTZ.AND P1, PT, R14, RZ, PT ;  /* 0x000000ff0e00720b */ /* 0x000fe40003f3d000 */
[----:B------:R-:W-:Y:S02]  /*1020*/  LOP3.LUT R6, R3, 0x7ffffffc, RZ, 0xc0, !PT ;  /* 0x7ffffffc03067812 */ /* 0x000fe400078ec0ff */
[----:B------:R-:W-:-:S09]  /*1030*/  MOV R16, RZ ;  /* 0x000000ff00107202 */ /* 0x000fd20000000f00 */
.L_x_620:
[----:B------:R-:W-:Y:S04]  /*1040*/  BSSY.RECONVERGENT B3, `(.L_x_618) ;  /* 0x000001a000037945 */ /* 0x000fe80003800200 */
[----:B0-----:R-:W-:Y:S05]  /*1050*/  @!P1 BRA `(.L_x_619) ;  /* 0x0000000000609947 */ /* 0x001fea0003800000 */
[----:B------:R-:W-:Y:S02]  /*1060*/  LEA R17, R16, R25, 0x1 ;  /* 0x0000001910117211 */ /* 0x000fe400078e08ff */
[----:B------:R-:W-:-:S03]  /*1070*/  F2FP.F16.F32.PACK_AB R20, RZ, R14 ;  /* 0x0000000eff14723e */ /* 0x000fc600000000ff */
[----:B------:R-:W0:Y:S02]  /*1080*/  LDS.U16 R21, [R17] ;  /* 0x0000000011157984 */ /* 0x000e240000000400 */
[----:B------:R-:W-:Y:S02]  /*1090*/  HADD2.F32 R20, -RZ, R20.H0_H0 ;  /* 0x20000014ff147230 */ /* 0x000fe40000004100 */
[----:B------:R-:W1:Y:S04]  /*10a0*/  LDS.U16 R22, [R17+0x2] ;  /* 0x0000020011167984 */ /* 0x000e680000000400 */
[----:B------:R-:W2:Y:S01]  /*10b0*/  LDS.U16 R23, [R17+0x4] ;  /* 0x0000040011177984 */ /* 0x000ea20000000400 */
[----:B------:R-:W3:Y:S03]  /*10c0*/  MUFU.RCP R20, R20 ;  /* 0x0000001400147308 */ /* 0x000ee60000001000 */
[----:B------:R-:W4:Y:S01]  /*10d0*/  LDS.U16 R26, [R17+0x6] ;  /* 0x00000600111a7984 */ /* 0x000f220000000400 */
[----:B0-----:R-:W-:-:S02]  /*10e0*/  HADD2.F32 R21, -RZ, R21.H0_H0 ;  /* 0x20000015ff157230 */ /* 0x001fc40000004100 */
[----:B-1----:R-:W-:-:S03]  /*10f0*/  HADD2.F32 R22, -RZ, R22.H0_H0 ;  /* 0x20000016ff167230 */ /* 0x002fc60000004100 */
[-C--:B---3--:R-:W-:Y:S01]  /*1100*/  FMUL.FTZ R21, R21, R20.reuse ;  /* 0x0000001415157220 */ /* 0x088fe20000410000 */
[----:B--2---:R-:W-:Y:S02]  /*1110*/  HADD2.F32 R23, -RZ, R23.H0_H0 ;  /* 0x20000017ff177230 */ /* 0x004fe40000004100 */
        /* <DEDUP_REMOVED lines=12> */
.L_x_619:
[----:B------:R-:W-:Y:S05]  /*11e0*/  BSYNC.RECONVERGENT B3 ;  /* 0x0000000000037941 */ /* 0x000fea0003800200 */
.L_x_618:
[----:B------:R-:W-:-:S04]  /*11f0*/  IADD3 R16, PT, PT, R16, 0x4, RZ ;  /* 0x0000000410107810 */ /* 0x000fc80007ffe0ff */
[----:B------:R-:W-:-:S13]  /*1200*/  ISETP.NE.AND P0, PT, R16, R6, PT ;  /* 0x000000061000720c */ /* 0x000fda0003f05270 */
[----:B------:R-:W-:Y:S05]  /*1210*/  @P0 BRA `(.L_x_620) ;  /* 0xfffffffc00880947 */ /* 0x000fea000383ffff */
.L_x_617:
[----:B------:R-:W-:Y:S05]  /*1220*/  BSYNC.RECONVERGENT B2 ;  /* 0x0000000000027941 */ /* 0x000fea0003800200 */
.L_x_616:
[----:B------:R-:W-:-:S13]  /*1230*/  ISETP.NE.AND P0, PT, R15, RZ, PT ;  /* 0x000000ff0f00720c */ /* 0x000fda0003f05270 */
[----:B------:R-:W-:Y:S05]  /*1240*/  @!P0 BRA `(.L_x_615) ;  /* 0x0000000000488947 */ /* 0x000fea0003800000 */
[----:B------:R-:W-:Y:S01]  /*1250*/  HFMA2 R16, -RZ, RZ, 0, 0 ;  /* 0x00000000ff107431 */ /* 0x000fe200000001ff */
[----:B------:R-:W-:-:S13]  /*1260*/  FSETP.NEU.FTZ.AND P1, PT, R14, RZ, PT ;  /* 0x000000ff0e00720b */ /* 0x000fda0003f3d000 */
.L_x_623:
[----:B------:R-:W-:Y:S01]  /*1270*/  IADD3 R16, PT, PT, R16, 0x1, RZ ;  /* 0x0000000110107810 */ /* 0x000fe20007ffe0ff */
[----:B------:R-:W-:Y:S03]  /*1280*/  BSSY.RECONVERGENT B2, `(.L_x_621) ;  /* 0x000000c000027945 */ /* 0x000fe60003800200 */
[----:B------:R-:W-:Y:S01]  /*1290*/  ISETP.NE.AND P0, PT, R16, R15, PT ;  /* 0x0000000f1000720c */ /* 0x000fe20003f05270 */
[----:B-1----:R-:W-:-:S12]  /*12a0*/  @!P1 BRA `(.L_x_622) ;  /* 0x0000000000249947 */ /* 0x002fd80003800000 */
[----:B0-----:R-:W-:Y:S02]  /*12b0*/  LEA R17, R6, R25, 0x1 ;  /* 0x0000001906117211 */ /* 0x001fe400078e08ff */
[----:B------:R-:W-:-:S03]  /*12c0*/  F2FP.F16.F32.PACK_AB R21, RZ, R14 ;  /* 0x0000000eff15723e */ /* 0x000fc600000000ff */
[----:B------:R-:W0:Y:S02]  /*12d0*/  LDS.U16 R20, [R17] ;  /* 0x0000000011147984 */ /* 0x000e240000000400 */
[----:B------:R-:W-:-:S06]  /*12e0*/  HADD2.F32 R21, -RZ, R21.H0_H0 ;  /* 0x20000015ff157230 */ /* 0x000fcc0000004100 */
[----:B------:R-:W1:Y:S01]  /*12f0*/  MUFU.RCP R21, R21 ;  /* 0x0000001500157308 */ /* 0x000e620000001000 */
[----:B0-----:R-:W-:-:S05]  /*1300*/  HADD2.F32 R20, -RZ, R20.H0_H0 ;  /* 0x20000014ff147230 */ /* 0x001fca0000004100 */
[----:B-1----:R-:W-:-:S05]  /*1310*/  FMUL.FTZ R20, R20, R21 ;  /* 0x0000001514147220 */ /* 0x002fca0000410000 */
[----:B------:R-:W-:-:S05]  /*1320*/  F2FP.F16.F32.PACK_AB R20, RZ, R20 ;  /* 0x00000014ff14723e */ /* 0x000fca00000000ff */
[----:B------:R1:W-:Y:S02]  /*1330*/  STS.U16 [R17], R20 ;  /* 0x0000001411007388 */ /* 0x0003e40000000400 */
.L_x_622:
[----:B------:R-:W-:Y:S05]  /*1340*/  BSYNC.RECONVERGENT B2 ;  /* 0x0000000000027941 */ /* 0x000fea0003800200 */
.L_x_621:
[----:B------:R-:W-:Y:S01]  /*1350*/  IADD3 R6, PT, PT, R6, 0x1, RZ ;  /* 0x0000000106067810 */ /* 0x000fe20007ffe0ff */
[----:B------:R-:W-:Y:S06]  /*1360*/  @P0 BRA `(.L_x_623) ;  /* 0xfffffffc00c00947 */ /* 0x000fec000383ffff */
.L_x_615:
[----:B------:R-:W-:Y:S05]  /*1370*/  BSYNC.RECONVERGENT B1 ;  /* 0x0000000000017941 */ /* 0x000fea0003800200 */
.L_x_614:
        /* <DEDUP_REMOVED lines=15> */
[----:B01----:R-:W-:Y:S02]  /*1470*/  LOP3.LUT R17, R15, 0xfffffff0, RZ, 0xc0, !PT ;  /* 0xfffffff00f117812 */ /* 0x003fe400078ec0ff */
[----:B------:R-:W-:-:S07]  /*1480*/  MOV R12, RZ ;  /* 0x000000ff000c7202 */ /* 0x000fce0000000f00 */
.L_x_626:
[----:B--2---:R-:W-:Y:S02]  /*1490*/  LEA R14, R6, R25, 0x1 ;  /* 0x00000019060e7211 */ /* 0x004fe400078e08ff */
[----:B------:R-:W-:Y:S02]  /*14a0*/  IADD3 R12, PT, PT, R12, 0x10, RZ ;  /* 0x000000100c0c7810 */ /* 0x000fe40007ffe0ff */
[----:B------:R-:W-:Y:S01]  /*14b0*/  IADD3 R6, PT, PT, R6, 0x10, RZ ;  /* 0x0000001006067810 */ /* 0x000fe20007ffe0ff */
        /* <DEDUP_REMOVED lines=18> */
.L_x_625:
[----:B------:R-:W-:Y:S05]  /*15e0*/  BSYNC.RECONVERGENT B1 ;  /* 0x0000000000017941 */ /* 0x000fea0003800200 */
.L_x_624:
[----:B------:R-:W-:Y:S05]  /*15f0*/  @!P1 BRA `(.L_x_591) ;  /* 0x0000000000889947 */ /* 0x000fea0003800000 */
[----:B------:R-:W-:Y:S01]  /*1600*/  ISETP.GE.U32.AND P0, PT, R16, 0x8, PT ;  /* 0x000000081000780c */ /* 0x000fe20003f06070 */
[----:B------:R-:W-:Y:S01]  /*1610*/  BSSY.RECONVERGENT B1, `(.L_x_627) ;  /* 0x000000e000017945 */ /* 0x000fe20003800200 */
[----:B--2---:R-:W-:-:S04]  /*1620*/  LOP3.LUT R14, R15, 0x7, RZ, 0xc0, !PT ;  /* 0x000000070f0e7812 */ /* 0x004fc800078ec0ff */
[----:B------:R-:W-:-:S07]  /*1630*/  ISETP.NE.AND P1, PT, R14, RZ, PT ;  /* 0x000000ff0e00720c */ /* 0x000fce0003f25270 */
[----:B------:R-:W-:Y:S06]  /*1640*/  @!P0 BRA `(.L_x_628) ;  /* 0x0000000000288947 */ /* 0x000fec0003800000 */
[C---:B------:R-:W-:Y:S02]  /*1650*/  LEA R12, R6.reuse, R25, 0x1 ;  /* 0x00000019060c7211 */ /* 0x040fe400078e08ff */
[----:B------:R-:W-:-:S03]  /*1660*/  IADD3 R6, PT, PT, R6, 0x8, RZ ;  /* 0x0000000806067810 */ /* 0x000fc60007ffe0ff */
        /* <DEDUP_REMOVED lines=8> */
.L_x_628:
[----:B------:R-:W-:Y:S05]  /*16f0*/  BSYNC.RECONVERGENT B1 ;  /* 0x0000000000017941 */ /* 0x000fea0003800200 */
.L_x_627:
[----:B------:R-:W-:Y:S05]  /*1700*/  @!P1 BRA `(.L_x_591) ;  /* 0x0000000000449947 */ /* 0x000fea0003800000 */
[----:B------:R-:W-:Y:S02]  /*1710*/  ISETP.GE.U32.AND P0, PT, R14, 0x4, PT ;  /* 0x000000040e00780c */ /* 0x000fe40003f06070 */
[----:B------:R-:W-:-:S04]  /*1720*/  LOP3.LUT R15, R15, 0x3, RZ, 0xc0, !PT ;  /* 0x000000030f0f7812 */ /* 0x000fc800078ec0ff */
[----:B------:R-:W-:-:S07]  /*1730*/  ISETP.NE.AND P1, PT, R15, RZ, PT ;  /* 0x000000ff0f00720c */ /* 0x000fce0003f25270 */
[C---:B--2---:R-:W-:Y:S02]  /*1740*/  @P0 LEA R12, R6.reuse, R25, 0x1 ;  /* 0x00000019060c0211 */ /* 0x044fe400078e08ff */
[----:B------:R-:W-:-:S03]  /*1750*/  @P0 IADD3 R6, PT, PT, R6, 0x4, RZ ;  /* 0x0000000406060810 */ /* 0x000fc60007ffe0ff */
[----:B------:R3:W-:Y:S04]  /*1760*/  @P0 STS.U16 [R12], RZ ;  /* 0x000000ff0c000388 */ /* 0x0007e80000000400 */
[----:B------:R3:W-:Y:S04]  /*1770*/  @P0 STS.U16 [R12+0x2], RZ ;  /* 0x000002ff0c000388 */ /* 0x0007e80000000400 */
[----:B------:R3:W-:Y:S04]  /*1780*/  @P0 STS.U16 [R12+0x4], RZ ;  /* 0x000004ff0c000388 */ /* 0x0007e80000000400 */
[----:B------:R3:W-:Y:S01]  /*1790*/  @P0 STS.U16 [R12+0x6], RZ ;  /* 0x000006ff0c000388 */ /* 0x0007e20000000400 */
[----:B------:R-:W-:Y:S05]  /*17a0*/  @!P1 BRA `(.L_x_591) ;  /* 0x00000000001c9947 */ /* 0x000fea0003800000 */
[----:B---3--:R-:W-:-:S07]  /*17b0*/  HFMA2 R12, -RZ, RZ, 0, 0 ;  /* 0x00000000ff0c7431 */ /* 0x008fce00000001ff */
.L_x_629:
[----:B------:R-:W-:Y:S02]  /*17c0*/  LEA R14, R6, R25, 0x1 ;  /* 0x00000019060e7211 */ /* 0x000fe400078e08ff */
[----:B------:R-:W-:Y:S02]  /*17d0*/  IADD3 R12, PT, PT, R12, 0x1, RZ ;  /* 0x000000010c0c7810 */ /* 0x000fe40007ffe0ff */
[----:B------:R-:W-:Y:S01]  /*17e0*/  IADD3 R6, PT, PT, R6, 0x1, RZ ;  /* 0x0000000106067810 */ /* 0x000fe20007ffe0ff */
[----:B------:R4:W-:Y:S01]  /*17f0*/  STS.U16 [R14], RZ ;  /* 0x000000ff0e007388 */ /* 0x0009e20000000400 */
[----:B------:R-:W-:-:S13]  /*1800*/  ISETP.NE.AND P0, PT, R12, R15, PT ;  /* 0x0000000f0c00720c */ /* 0x000fda0003f05270 */
[----:B----4-:R-:W-:Y:S05]  /*1810*/  @P0 BRA `(.L_x_629) ;  /* 0xfffffffc00e80947 */ /* 0x010fea000383ffff */
.L_x_591:
[----:B------:R-:W-:Y:S05]  /*1820*/  BSYNC.RECONVERGENT B0 ;  /* 0x0000000000007941 */ /* 0x000fea0003800200 */
.L_x_590:
[----:B------:R-:W-:Y:S01]  /*1830*/  ISETP.NE.AND P0, PT, R5, RZ, PT ;  /* 0x000000ff0500720c */ /* 0x000fe20003f05270 */
[----:B------:R-:W-:-:S12]  /*1840*/  BSSY.RECONVERGENT B0, `(.L_x_630) ;  /* 0x0000141000007945 */ /* 0x000fd80003800200 */
[----:B------:R-:W-:Y:S05]  /*1850*/  @P0 BRA `(.L_x_631) ;  /* 0x0000001000fc0947 */ /* 0x000fea0003800000 */
[----:B--2---:R-:W2:Y:S01]  /*1860*/  LDC R14, c[0x0][0x380] ;  /* 0x0000e000ff0e7b82 */ /* 0x004ea20000000800 */
[----:B------:R-:W-:Y:S02]  /*1870*/  I2FP.F32.U32 R6, R0 ;  /* 0x0000000000067245 */ /* 0x000fe40000201000 */
[----:B------:R-:W-:Y:S02]  /*1880*/  MOV R5, 0x3f800000 ;  /* 0x3f80000000057802 */ /* 0x000fe40000000f00 */
[----:B--2---:R-:W-:Y:S01]  /*1890*/  FSETP.GE.FTZ.AND P0, PT, R14, 1, PT ;  /* 0x3f8000000e00780b */ /* 0x004fe20003f16000 */
[----:B------:R-:W-:-:S12]  /*18a0*/  FFMA.FTZ R11, -R11, R14, R6 ;  /* 0x0000000e0b0b7223 */ /* 0x000fd80000010106 */
[----:B------:R-:W-:Y:S05]  /*18b0*/  @!P0 BRA `(.L_x_632) ;  /* 0x0000000000508947 */ /* 0x000fea0003800000 */
[----:B------:R-:W-:-:S06]  /*18c0*/  FMUL.FTZ R14, R14, 1 ;  /* 0x3f8000000e0e7820 */ /* 0x000fcc0000410000 */
[----:B------:R-:W0:Y:S08]  /*18d0*/  F2F.F64.F32 R14, R14 ;  /* 0x0000000e000e7310 */ /* 0x000e300000201800 */
[----:B01----:R-:W0:Y:S01]  /*18e0*/  MUFU.RCP64H R17, R15 ;  /* 0x0000000f00117308 */ /* 0x003e220000001800 */
        /* <DEDUP_REMOVED lines=11> */
[----:B---3--:R-:W-:Y:S05]  /*19a0*/  CALL.REL.NOINC `($__internal_6_$__cuda_sm20_dblrcp_rn_slowpath_v3) ;  /* 0x0000004c00507944 */ /* 0x008fea0003c00000 */
.L_x_633:
[----:B------:R-:W-:Y:S01]  /*19b0*/  UMOV UR4, 0xf0000000 ;  /* 0xf000000000047882 */ /* 0x000fe20000000000 */
[----:B------:R-:W-:Y:S01]  /*19c0*/  UMOV UR5, 0x380fffff ;  /* 0x380fffff00057882 */ /* 0x000fe20000000000 */
[----:B------:R-:W0:Y:S01]  /*19d0*/  F2F.F32.F64 R5, R20 ;  /* 0x0000001400057310 */ /* 0x000e220000301000 */
[----:B------:R-:W-:-:S14]  /*19e0*/  DSETP.GEU.AND P0, PT, |R20|, UR4, PT ;  /* 0x0000000414007e2a */ /* 0x000fdc000bf0e200 */
[----:B0-----:R-:W-:-:S07]  /*19f0*/  @!P0 FMUL R5, R5, 1.175494350822287508e-38 ;  /* 0x0080000005058820 */ /* 0x001fce0000400000 */
.L_x_632:
[----:B------:R-:W-:Y:S01]  /*1a00*/  ISETP.GE.AND P0, PT, R4, 0x1, PT ;  /* 0x000000010400780c */ /* 0x000fe20003f06270 */
[----:B------:R-:W-:Y:S01]  /*1a10*/  BSSY.RECONVERGENT B2, `(.L_x_634) ;  /* 0x0000098000027945 */ /* 0x000fe20003800200 */
[----:B------:R-:W-:-:S11]  /*1a20*/  MOV R6, RZ ;  /* 0x000000ff00067202 */ /* 0x000fd60000000f00 */
[----:B------:R-:W-:Y:S05]  /*1a30*/  @!P0 BRA `(.L_x_635) ;  /* 0x0000000800548947 */ /* 0x000fea0003800000 */
[----:B------:R-:W-:Y:S01]  /*1a40*/  IADD3 R6, PT, PT, R0, -R19, RZ ;  /* 0x8000001300067210 */ /* 0x000fe20007ffe0ff */
[----:B------:R-:W-:Y:S01]  /*1a50*/  BSSY.RECONVERGENT B1, `(.L_x_636) ;  /* 0x0000072000017945 */ /* 0x000fe20003800200 */
[----:B------:R-:W-:Y:S01]  /*1a60*/  HFMA2 R15, -RZ, RZ, 0, 0 ;  /* 0x00000000ff0f7431 */ /* 0x000fe200000001ff */
[----:B---3--:R-:W-:Y:S02]  /*1a70*/  LOP3.LUT R12, R4, 0x3, RZ, 0xc0, !PT ;  /* 0x00000003040c7812 */ /* 0x008fe400078ec0ff */
[----:B------:R-:W-:Y:S02]  /*1a80*/  ISETP.GT.U32.AND P0, PT, R6, -0x4, PT ;  /* 0xfffffffc0600780c */ /* 0x000fe40003f04070 */
[----:B------:R-:W-:-:S11]  /*1a90*/  MOV R6, RZ ;  /* 0x000000ff00067202 */ /* 0x000fd60000000f00 */
[----:B------:R-:W-:Y:S05]  /*1aa0*/  @P0 BRA `(.L_x_637) ;  /* 0x0000000400b00947 */ /* 0x000fea0003800000 */
[----:B------:R-:W-:Y:S02]  /*1ab0*/  LOP3.LUT R15, R4, 0x7ffffffc, RZ, 0xc0, !PT ;  /* 0x7ffffffc040f7812 */ /* 0x000fe400078ec0ff */
[----:B------:R-:W-:Y:S02]  /*1ac0*/  MOV R6, RZ ;  /* 0x000000ff00067202 */ /* 0x000fe40000000f00 */
[----:B------:R-:W-:-:S07]  /*1ad0*/  MOV R14, RZ ;  /* 0x000000ff000e7202 */ /* 0x000fce0000000f00 */
.L_x_649:
[----:B------:R-:W-:Y:S01]  /*1ae0*/  I2FP.F32.U32 R16, R14 ;  /* 0x0000000e00107245 */ /* 0x000fe20000201000 */
[----:B------:R-:W-:Y:S01]  /*1af0*/  BSSY.RECONVERGENT B3, `(.L_x_638) ;  /* 0x0000017000037945 */ /* 0x000fe20003800200 */
[----:B01----:R-:W-:-:S03]  /*1b00*/  IADD3 R17, PT, PT, R14, 0x1, RZ ;  /* 0x000000010e117810 */ /* 0x003fc60007ffe0ff */
        /* <DEDUP_REMOVED lines=21> */
.L_x_639:
[----:B------:R-:W-:Y:S05]  /*1c60*/  BSYNC.RECONVERGENT B3 ;  /* 0x0000000000037941 */ /* 0x000fea0003800200 */
.L_x_638:
        /* <DEDUP_REMOVED lines=17> */
.L_x_641:
[----:B------:R-:W-:-:S05]  /*1d80*/  HFMA2 R17, -RZ, RZ, 1.9375, 0 ;  /* 0x3fc00000ff117431 */ /* 0x000fca00000001ff */
[----:B------:R-:W-:-:S04]  /*1d90*/  FFMA.FTZ R17, R22, R17, -2.5 ;  /* 0xc020000016117423 */ /* 0x000fc80000010011 */
[----:B------:R-:W-:-:S04]  /*1da0*/  FMUL.FTZ R17, R22, R17 ;  /* 0x0000001116117220 */ /* 0x000fc80000410000 */
[----:B------:R-:W-:-:S07]  /*1db0*/  FFMA.FTZ R6, R22, R17, 1 ;  /* 0x3f80000016067423 */ /* 0x000fce0000010011 */
.L_x_642:
[----:B------:R-:W-:Y:S05]  /*1dc0*/  BSYNC.RECONVERGENT B3 ;  /* 0x0000000000037941 */ /* 0x000fea0003800200 */
.L_x_640:
        /* <DEDUP_REMOVED lines=21> */
.L_x_644:
[----:B------:R-:W-:-:S05]  /*1f20*/  HFMA2 R17, -RZ, RZ, 1.9375, 0 ;  /* 0x3fc00000ff117431 */ /* 0x000fca00000001ff */
[----:B------:R-:W-:-:S04]  /*1f30*/  FFMA.FTZ R17, R20, R17, -2.5 ;  /* 0xc020000014117423 */ /* 0x000fc80000010011 */
[----:B------:R-:W-:-:S04]  /*1f40*/  FMUL.FTZ R17, R20, R17 ;  /* 0x0000001114117220 */ /* 0x000fc80000410000 */
[----:B------:R-:W-:-:S07]  /*1f50*/  FFMA.FTZ R6, R20, R17, 1 ;  /* 0x3f80000014067423 */ /* 0x000fce0000010011 */
.L_x_645:
[----:B------:R-:W-:Y:S05]  /*1f60*/  BSYNC.RECONVERGENT B3 ;  /* 0x0000000000037941 */ /* 0x000fea0003800200 */
.L_x_643:
        /* <DEDUP_REMOVED lines=21> */
.L_x_647:
[----:B------:R-:W-:-:S05]  /*20c0*/  HFMA2 R17, -RZ, RZ, 1.9375, 0 ;  /* 0x3fc00000ff117431 */ /* 0x000fca00000001ff */
[----:B------:R-:W-:-:S04]  /*20d0*/  FFMA.FTZ R17, R20, R17, -2.5 ;  /* 0xc020000014117423 */ /* 0x000fc80000010011 */
[----:B------:R-:W-:-:S04]  /*20e0*/  FMUL.FTZ R17, R20, R17 ;  /* 0x0000001114117220 */ /* 0x000fc80000410000 */
[----:B------:R-:W-:-:S07]  /*20f0*/  FFMA.FTZ R6, R20, R17, 1 ;  /* 0x3f80000014067423 */ /* 0x000fce0000010011 */
.L_x_648:
[----:B------:R-:W-:Y:S05]  /*2100*/  BSYNC.RECONVERGENT B3 ;  /* 0x0000000000037941 */ /* 0x000fea0003800200 */
.L_x_646:
[----:B------:R-:W-:Y:S01]  /*2110*/  F2FP.F16.F32.PACK_AB R17, RZ, R6 ;  /* 0x00000006ff11723e */ /* 0x000fe200000000ff */
[----:B------:R-:W-:Y:S01]  /*2120*/  FADD.FTZ R6, R21, R6 ;  /* 0x0000000615067221 */ /* 0x000fe20000010000 */
[----:B------:R-:W-:-:S03]  /*2130*/  IADD3 R14, PT, PT, R14, 0x4, RZ ;  /* 0x000000040e0e7810 */ /* 0x000fc60007ffe0ff */
[----:B------:R2:W-:Y:S01]  /*2140*/  STS.U16 [R16+0x6], R17 ;  /* 0x0000061110007388 */ /* 0x0005e20000000400 */
[----:B------:R-:W-:-:S13]  /*2150*/  ISETP.NE.AND P0, PT, R14, R15, PT ;  /* 0x0000000f0e00720c */ /* 0x000fda0003f05270 */
[----:B--2---:R-:W-:Y:S05]  /*2160*/  @P0 BRA `(.L_x_649) ;  /* 0xfffffff8005c0947 */ /* 0x004fea000383ffff */
.L_x_637:
[----:B------:R-:W-:Y:S05]  /*2170*/  BSYNC.RECONVERGENT B1 ;  /* 0x0000000000017941 */ /* 0x000fea0003800200 */
.L_x_636:
[----:B------:R-:W-:-:S13]  /*2180*/  ISETP.NE.AND P0, PT, R12, RZ, PT ;  /* 0x000000ff0c00720c */ /* 0x000fda0003f05270 */
[----:B------:R-:W-:Y:S05]  /*2190*/  @!P0 BRA `(.L_x_635) ;  /* 0x00000000007c8947 */ /* 0x000fea0003800000 */
[----:B01----:R-:W-:-:S07]  /*21a0*/  MOV R17, RZ ;  /* 0x000000ff00117202 */ /* 0x003fce0000000f00 */
.L_x_653:
        /* <DEDUP_REMOVED lines=17> */
.L_x_651:
[----:B------:R-:W-:-:S05]  /*22c0*/  MOV R21, 0x3fc00000 ;  /* 0x3fc0000000157802 */ /* 0x000fca0000000f00 */
[----:B------:R-:W-:-:S04]  /*22d0*/  FFMA.FTZ R21, R14, R21, -2.5 ;  /* 0xc02000000e157423 */ /* 0x000fc80000010015 */
[----:B------:R-:W-:-:S04]  /*22e0*/  FMUL.FTZ R21, R14, R21 ;  /* 0x000000150e157220 */ /* 0x000fc80000410000 */
[----:B------:R-:W-:-:S07]  /*22f0*/  FFMA.FTZ R21, R14, R21, 1 ;  /* 0x3f8000000e157423 */ /* 0x000fce0000010015 */
.L_x_652:
[----:B------:R-:W-:Y:S05]  /*2300*/  BSYNC.RECONVERGENT B1 ;  /* 0x0000000000017941 */ /* 0x000fea0003800200 */
.L_x_650:
[----:B------:R-:W-:Y:S01]  /*2310*/  F2FP.F16.F32.PACK_AB R14, RZ, R21 ;  /* 0x00000015ff0e723e */ /* 0x000fe200000000ff */
[----:B------:R-:W-:Y:S01]  /*2320*/  FADD.FTZ R6, R21, R6 ;  /* 0x0000000615067221 */ /* 0x000fe20000010000 */
[----:B------:R-:W-:Y:S02]  /*2330*/  LEA R16, R15, R2, 0x1 ;  /* 0x000000020f107211 */ /* 0x000fe400078e08ff */
[----:B------:R-:W-:Y:S02]  /*2340*/  IADD3 R17, PT, PT, R17, 0x1, RZ ;  /* 0x0000000111117810 */ /* 0x000fe40007ffe0ff */
[----:B------:R-:W-:Y:S01]  /*2350*/  IADD3 R15, PT, PT, R15, 0x1, RZ ;  /* 0x000000010f0f7810 */ /* 0x000fe20007ffe0ff */
[----:B------:R2:W-:Y:S01]  /*2360*/  STS.U16 [R16], R14 ;  /* 0x0000000e10007388 */ /* 0x0005e20000000400 */
[----:B------:R-:W-:-:S13]  /*2370*/  ISETP.NE.AND P0, PT, R17, R12, PT ;  /* 0x0000000c1100720c */ /* 0x000fda0003f05270 */
[----:B--2---:R-:W-:Y:S05]  /*2380*/  @P0 BRA `(.L_x_653) ;  /* 0xfffffffc00880947 */ /* 0x004fea000383ffff */
.L_x_635:
[----:B------:R-:W-:Y:S05]  /*2390*/  BSYNC.RECONVERGENT B2 ;  /* 0x0000000000027941 */ /* 0x000fea0003800200 */
.L_x_634:
[----:B------:R-:W-:Y:S01]  /*23a0*/  ISETP.GE.AND P0, PT, R4, 0x1, PT ;  /* 0x000000010400780c */ /* 0x000fe20003f06270 */
[----:B------:R-:W-:Y:S01]  /*23b0*/  BSSY.RECONVERGENT B1, `(.L_x_654) ;  /* 0x000003f000017945 */ /* 0x000fe20003800200 */
[----:B------:R-:W-:-:S11]  /*23c0*/  HFMA2 R5, -RZ, RZ, 0, 0 ;  /* 0x00000000ff057431 */ /* 0x000fd600000001ff */
        /* <DEDUP_REMOVED lines=9> */
[----:B---3--:R-:W-:-:S09]  /*2460*/  MOV R12, RZ ;  /* 0x000000ff000c7202 */ /* 0x008fd20000000f00 */
.L_x_660:
[----:B------:R-:W-:Y:S04]  /*2470*/  BSSY.RECONVERGENT B3, `(.L_x_658) ;  /* 0x000001a000037945 */ /* 0x000fe80003800200 */
[----:B--2---:R-:W-:Y:S05]  /*2480*/  @!P1 BRA `(.L_x_659) ;  /* 0x0000000000609947 */ /* 0x004fea0003800000 */
[----:B------:R-:W-:Y:S02]  /*2490*/  LEA R14, R12, R2, 0x1 ;  /* 0x000000020c0e7211 */ /* 0x000fe400078e08ff */
[----:B------:R-:W-:-:S03]  /*24a0*/  F2FP.F16.F32.PACK_AB R15, RZ, R6 ;  /* 0x00000006ff0f723e */ /* 0x000fc600000000ff */
[----:B------:R-:W2:Y:S02]  /*24b0*/  LDS.U16 R16, [R14] ;  /* 0x000000000e107984 */ /* 0x000ea40000000400 */
[----:B------:R-:W-:Y:S02]  /*24c0*/  HADD2.F32 R15, -RZ, R15.H0_H0 ;  /* 0x2000000fff0f7230 */ /* 0x000fe40000004100 */
[----:B01----:R-:W0:Y:S04]  /*24d0*/  LDS.U16 R17, [R14+0x2] ;  /* 0x000002000e117984 */ /* 0x003e280000000400 */
[----:B------:R-:W1:Y:S01]  /*24e0*/  LDS.U16 R20, [R14+0x4] ;  /* 0x000004000e147984 */ /* 0x000e620000000400 */
[----:B------:R-:W3:Y:S03]  /*24f0*/  MUFU.RCP R15, R15 ;  /* 0x0000000f000f7308 */ /* 0x000ee60000001000 */
[----:B------:R-:W4:Y:S01]  /*2500*/  LDS.U16 R21, [R14+0x6] ;  /* 0x000006000e157984 */ /* 0x000f220000000400 */
[----:B--2---:R-:W-:-:S02]  /*2510*/  HADD2.F32 R16, -RZ, R16.H0_H0 ;  /* 0x20000010ff107230 */ /* 0x004fc40000004100 */
[----:B0-----:R-:W-:-:S03]  /*2520*/  HADD2.F32 R17, -RZ, R17.H0_H0 ;  /* 0x20000011ff117230 */ /* 0x001fc60000004100 */
[-C--:B---3--:R-:W-:Y:S01]  /*2530*/  FMUL.FTZ R16, R16, R15.reuse ;  /* 0x0000000f10107220 */ /* 0x088fe20000410000 */
[----:B-1----:R-:W-:Y:S02]  /*2540*/  HADD2.F32 R20, -RZ, R20.H0_H0 ;  /* 0x20000014ff147230 */ /* 0x002fe40000004100 */
        /* <DEDUP_REMOVED lines=12> */
.L_x_659:
[----:B------:R-:W-:Y:S05]  /*2610*/  BSYNC.RECONVERGENT B3 ;  /* 0x0000000000037941 */ /* 0x000fea0003800200 */
.L_x_658:
[----:B------:R-:W-:-:S04]  /*2620*/  IADD3 R12, PT, PT, R12, 0x4, RZ ;  /* 0x000000040c0c7810 */ /* 0x000fc80007ffe0ff */
[----:B------:R-:W-:-:S13]  /*2630*/  ISETP.NE.AND P0, PT, R12, R5, PT ;  /* 0x000000050c00720c */ /* 0x000fda0003f05270 */
[----:B------:R-:W-:Y:S05]  /*2640*/  @P0 BRA `(.L_x_660) ;  /* 0xfffffffc00880947 */ /* 0x000fea000383ffff */
.L_x_657:
[----:B------:R-:W-:Y:S05]  /*2650*/  BSYNC.RECONVERGENT B2 ;  /* 0x0000000000027941 */ /* 0x000fea0003800200 */
.L_x_656:
[----:B------:R-:W-:-:S13]  /*2660*/  ISETP.NE.AND P0, PT, R11, RZ, PT ;  /* 0x000000ff0b00720c */ /* 0x000fda0003f05270 */
[----:B------:R-:W-:Y:S05]  /*2670*/  @!P0 BRA `(.L_x_655) ;  /* 0x0000000000488947 */ /* 0x000fea0003800000 */
[----:B---3--:R-:W-:Y:S01]  /*2680*/  HFMA2 R12, -RZ, RZ, 0, 0 ;  /* 0x00000000ff0c7431 */ /* 0x008fe200000001ff */
[----:B------:R-:W-:-:S13]  /*2690*/  FSETP.NEU.FTZ.AND P1, PT, R6, RZ, PT ;  /* 0x000000ff0600720b */ /* 0x000fda0003f3d000 */
.L_x_663:
[----:B------:R-:W-:Y:S01]  /*26a0*/  IADD3 R12, PT, PT, R12, 0x1, RZ ;  /* 0x000000010c0c7810 */ /* 0x000fe20007ffe0ff */
[----:B------:R-:W-:Y:S03]  /*26b0*/  BSSY.RECONVERGENT B2, `(.L_x_661) ;  /* 0x000000c000027945 */ /* 0x000fe60003800200 */
[----:B------:R-:W-:Y:S01]  /*26c0*/  ISETP.NE.AND P0, PT, R12, R11, PT ;  /* 0x0000000b0c00720c */ /* 0x000fe20003f05270 */
[----:B---3--:R-:W-:-:S12]  /*26d0*/  @!P1 BRA `(.L_x_662) ;  /* 0x0000000000249947 */ /* 0x008fd80003800000 */
[----:B--2---:R-:W-:Y:S02]  /*26e0*/  LEA R14, R5, R2, 0x1 ;  /* 0x00000002050e7211 */ /* 0x004fe400078e08ff */
[----:B------:R-:W-:-:S03]  /*26f0*/  F2FP.F16.F32.PACK_AB R16, RZ, R6 ;  /* 0x00000006ff10723e */ /* 0x000fc600000000ff */
[----:B------:R-:W2:Y:S02]  /*2700*/  LDS.U16 R15, [R14] ;  /* 0x000000000e0f7984 */ /* 0x000ea40000000400 */
[----:B------:R-:W-:-:S06]  /*2710*/  HADD2.F32 R16, -RZ, R16.H0_H0 ;  /* 0x20000010ff107230 */ /* 0x000fcc0000004100 */
[----:B------:R-:W3:Y:S01]  /*2720*/  MUFU.RCP R16, R16 ;  /* 0x0000001000107308 */ /* 0x000ee20000001000 */
[----:B--2---:R-:W-:-:S05]  /*2730*/  HADD2.F32 R15, -RZ, R15.H0_H0 ;  /* 0x2000000fff0f7230 */ /* 0x004fca0000004100 */
[----:B---3--:R-:W-:-:S05]  /*2740*/  FMUL.FTZ R15, R15, R16 ;  /* 0x000000100f0f7220 */ /* 0x008fca0000410000 */
[----:B------:R-:W-:-:S05]  /*2750*/  F2FP.F16.F32.PACK_AB R15, RZ, R15 ;  /* 0x0000000fff0f723e */ /* 0x000fca00000000ff */
[----:B------:R3:W-:Y:S02]  /*2760*/  STS.U16 [R14], R15 ;  /* 0x0000000f0e007388 */ /* 0x0007e40000000400 */
.L_x_662:
[----:B------:R-:W-:Y:S05]  /*2770*/  BSYNC.RECONVERGENT B2 ;  /* 0x0000000000027941 */ /* 0x000fea0003800200 */
.L_x_661:
[----:B------:R-:W-:Y:S01]  /*2780*/  IADD3 R5, PT, PT, R5, 0x1, RZ ;  /* 0x0000000105057810 */ /* 0x000fe20007ffe0ff */
[----:B------:R-:W-:Y:S06]  /*2790*/  @P0 BRA `(.L_x_663) ;  /* 0xfffffffc00c00947 */ /* 0x000fec000383ffff */
.L_x_655:
[----:B------:R-:W-:Y:S05]  /*27a0*/  BSYNC.RECONVERGENT B1 ;  /* 0x0000000000017941 */ /* 0x000fea0003800200 */
.L_x_654:
        /* <DEDUP_REMOVED lines=10> */
[----:B----4-:R-:W-:-:S04]  /*2850*/  LEA R6, R6, 0x1, 0x1 ;  /* 0x0000000106067811 */ /* 0x010fc800078e08ff */
[----:B---3--:R-:W-:-:S04]  /*2860*/  IADD3 R12, PT, PT, -R5, R6, RZ ;  /* 0x00000006050c7210 */ /* 0x008fc80007ffe1ff */
[----:B--2---:R-:W-:-:S04]  /*2870*/  LOP3.LUT R14, R12, 0xf, RZ, 0xc0, !PT ;  /* 0x0000000f0c0e7812 */ /* 0x004fc800078ec0ff */
[----:B------:R-:W-:Y:S01]  /*2880*/  ISETP.NE.AND P1, PT, R14, RZ, PT ;  /* 0x000000ff0e00720c */ /* 0x000fe20003f25270 */
[----:B------:R-:W-:-:S12]  /*2890*/  @!P0 BRA `(.L_x_665) ;  /* 0x00000000005c8947 */ /* 0x000fd80003800000 */
[----:B------:R-:W-:Y:S02]  /*28a0*/  LOP3.LUT R13, R12, 0xfffffff0, RZ, 0xc0, !PT ;  /* 0xfffffff00c0d7812 */ /* 0x000fe400078ec0ff */
[----:B------:R-:W-:-:S07]  /*28b0*/  MOV R6, RZ ;  /* 0x000000ff00067202 */ /* 0x000fce0000000f00 */
.L_x_666:
[C---:B--2---:R-:W-:Y:S02]  /*28c0*/  LEA R11, R5.reuse, R2, 0x1 ;  /* 0x00000002050b7211 */ /* 0x044fe400078e08ff */
        /* <DEDUP_REMOVED lines=20> */
.L_x_665:
[----:B------:R-:W-:Y:S05]  /*2a10*/  BSYNC.RECONVERGENT B1 ;  /* 0x0000000000017941 */ /* 0x000fea0003800200 */
.L_x_664:
        /* <DEDUP_REMOVED lines=16> */
.L_x_668:
[----:B------:R-:W-:Y:S05]  /*2b20*/  BSYNC.RECONVERGENT B1 ;  /* 0x0000000000017941 */ /* 0x000fea0003800200 */
.L_x_667:
        /* <DEDUP_REMOVED lines=11> */
[----:B----4-:R-:W-:-:S07]  /*2be0*/  HFMA2 R6, -RZ, RZ, 0, 0 ;  /* 0x00000000ff067431 */ /* 0x010fce00000001ff */
.L_x_669:
[C---:B------:R-:W-:Y:S02]  /*2bf0*/  LEA R12, R5.reuse, R2, 0x1 ;  /* 0x00000002050c7211 */ /* 0x040fe400078e08ff */
[----:B------:R-:W-:Y:S02]  /*2c00*/  IADD3 R6, PT, PT, R6, 0x1, RZ ;  /* 0x0000000106067810 */ /* 0x000fe40007ffe0ff */
[----:B------:R-:W-:Y:S01]  /*2c10*/  IADD3 R5, PT, PT, R5, 0x1, RZ ;  /* 0x0000000105057810 */ /* 0x000fe20007ffe0ff */
[----:B------:R2:W-:Y:S01]  /*2c20*/  STS.U16 [R12], RZ ;  /* 0x000000ff0c007388 */ /* 0x0005e20000000400 */
[----:B------:R-:W-:-:S13]  /*2c30*/  ISETP.NE.AND P0, PT, R6, R11, PT ;  /* 0x0000000b0600720c */ /* 0x000fda0003f05270 */
[----:B--2---:R-:W-:Y:S05]  /*2c40*/  @P0 BRA `(.L_x_669) ;  /* 0xfffffffc00e80947 */ /* 0x004fea000383ffff */
.L_x_631:
[----:B------:R-:W-:Y:S05]  /*2c50*/  BSYNC.RECONVERGENT B0 ;  /* 0x0000000000007941 */ /* 0x000fea0003800200 */
.L_x_630:
        /* <DEDUP_REMOVED lines=11> */
[----:B--2-4-:R-:W-:Y:S02]  /*2d10*/  LOP3.LUT R6, RZ, R0, RZ, 0x33, !PT ;  /* 0x00000000ff067212 */ /* 0x014fe400078e33ff */
[----:B---3--:R-:W-:Y:S01]  /*2d20*/  IADD3 R14, PT, PT, R24, R5, RZ ;  /* 0x00000005180e7210 */ /* 0x008fe20007ffe0ff */
[----:B------:R-:W2:Y:S01]  /*2d30*/  LDCU.64 UR10, c[0x0][0x3c8] ;  /* 0x00007900ff0a77ac */ /* 0x000ea20008000a00 */
[----:B------:R-:W-:Y:S02]  /*2d40*/  SHF.R.S32.HI R5, RZ, 0x1f, R18 ;  /* 0x0000001fff057819 */ /* 0x000fe40000011412 */
[----:B------:R-:W-:Y:S01]  /*2d50*/  IADD3 R15, PT, PT, R19, R6, RZ ;  /* 0x00000006130f7210 */ /* 0x000fe20007ffe0ff */
[----:B------:R-:W-:Y:S01]  /*2d60*/  UMOV UR5, 0x400 ;  /* 0x0000040000057882 */ /* 0x000fe20000000000 */
[----:B------:R-:W-:Y:S01]  /*2d70*/  LOP3.LUT R6, R14, 0x7, RZ, 0xc0, !PT ;  /* 0x000000070e067812 */ /* 0x000fe200078ec0ff */
[----:B------:R-:W3:Y:S01]  /*2d80*/  LDCU UR7, c[0x0][0x378] ;  /* 0x00006f00ff0777ac */ /* 0x000ee20008000800 */
[----:B------:R-:W-:-:S02]  /*2d90*/  IADD3 R24, PT, PT, R24, -0x2, -R7 ;  /* 0xfffffffe18187810 */ /* 0x000fc40007ffe807 */
[----:B------:R-:W-:Y:S01]  /*2da0*/  LOP3.LUT R16, R14, 0xfffffff0, RZ, 0xc0, !PT ;  /* 0xfffffff00e107812 */ /* 0x000fe200078ec0ff */
[----:B0-----:R-:W-:Y:S01]  /*2db0*/  IMAD.WIDE.U32 R12, R10, UR12, RZ ;  /* 0x0000000c0a0c7c25 */ /* 0x001fe2000f8e00ff */
[----:B------:R-:W-:-:S03]  /*2dc0*/  ISETP.GE.U32.AND P0, PT, R24, 0xf, PT ;  /* 0x0000000f1800780c */ /* 0x000fc60003f06070 */
[----:B------:R-:W-:Y:S01]  /*2dd0*/  IMAD R11, R10, UR13, R13 ;  /* 0x0000000d0a0b7c24 */ /* 0x000fe2000f8e020d */
[----:B------:R-:W-:Y:S01]  /*2de0*/  IADD3 R10, PT, PT, R19, -0x2, -R0 ;  /* 0xfffffffe130a7810 */ /* 0x000fe20007ffe800 */
[----:B-1----:R-:W-:Y:S01]  /*2df0*/  IMAD R5, R5, UR14, RZ ;  /* 0x0000000e05057c24 */ /* 0x002fe2000f8e02ff */
[----:B-----5:R-:W-:Y:S01]  /*2e00*/  ULEA UR5, UR6, UR5, 0x18 ;  /* 0x0000000506057291 */ /* 0x020fe2000f8ec0ff */
[C---:B--2---:R-:W-:Y:S01]  /*2e10*/  IMAD.WIDE.U32 R20, R7.reuse, UR10, RZ ;  /* 0x0000000a07147c25 */ /* 0x044fe2000f8e00ff */
[----:B------:R-:W-:Y:S02]  /*2e20*/  ISETP.GE.U32.AND P1, PT, R10, 0xf, PT ;  /* 0x0000000f0a00780c */ /* 0x000fe40003f26070 */
[----:B------:R-:W-:Y:S01]  /*2e30*/  MOV R10, R12 ;  /* 0x0000000c000a7202 */ /* 0x000fe20000000f00 */
[----:B------:R-:W-:Y:S01]  /*2e40*/  IMAD R25, R18, UR15, R5 ;  /* 0x0000000f12197c24 */ /* 0x000fe2000f8e0205 */
[----:B------:R-:W-:Y:S01]  /*2e50*/  LOP3.LUT R5, R14, 0xf, RZ, 0xc0, !PT ;  /* 0x0000000f0e057812 */ /* 0x000fe200078ec0ff */
[----:B------:R-:W-:Y:S01]  /*2e60*/  IMAD R7, R7, UR11, R21 ;  /* 0x0000000b07077c24 */ /* 0x000fe2000f8e0215 */
[----:B------:R-:W-:Y:S01]  /*2e70*/  LOP3.LUT R12, R15, 0x7, RZ, 0xc0, !PT ;  /* 0x000000070f0c7812 */ /* 0x000fe200078ec0ff */
[----:B------:R-:W-:Y:S01]  /*2e80*/  IMAD.WIDE.U32 R18, R18, UR14, R10 ;  /* 0x0000000e12127c25 */ /* 0x000fe2000f8e000a */
[----:B------:R-:W-:-:S02]  /*2e90*/  IADD3 R10, PT, PT, R5, -0x1, RZ ;  /* 0xffffffff050a7810 */ /* 0x000fc40007ffe0ff */
[----:B------:R-:W-:Y:S02]  /*2ea0*/  IADD3 R11, PT, PT, R6, -0x1, RZ ;  /* 0xffffffff060b7810 */ /* 0x000fe40007ffe0ff */
[----:B------:R-:W-:Y:S02]  /*2eb0*/  ISETP.GE.U32.AND P2, PT, R10, 0x7, PT ;  /* 0x000000070a00780c */ /* 0x000fe40003f46070 */
[----:B------:R-:W-:Y:S02]  /*2ec0*/  ISETP.GE.U32.AND P3, PT, R11, 0x3, PT ;  /* 0x000000030b00780c */ /* 0x000fe40003f66070 */
[----:B------:R-:W-:Y:S02]  /*2ed0*/  LOP3.LUT R10, R14, 0x3, RZ, 0xc0, !PT ;  /* 0x000000030e0a7812 */ /* 0x000fe400078ec0ff */
[C---:B------:R-:W-:Y:S02]  /*2ee0*/  LOP3.LUT R11, R15.reuse, 0xf, RZ, 0xc0, !PT ;  /* 0x0000000f0f0b7812 */ /* 0x040fe400078ec0ff */
[----:B------:R-:W-:-:S02]  /*2ef0*/  LOP3.LUT R13, R15, 0xfffffff0, RZ, 0xc0, !PT ;  /* 0xfffffff00f0d7812 */ /* 0x000fc400078ec0ff */
[----:B------:R-:W-:Y:S02]  /*2f00*/  LOP3.LUT R14, R15, 0x3, RZ, 0xc0, !PT ;  /* 0x000000030f0e7812 */ /* 0x000fe400078ec0ff */
[----:B------:R-:W-:Y:S02]  /*2f10*/  LEA R8, R8, UR5, 0x1 ;  /* 0x0000000508087c11 */ /* 0x000fe4000f8e08ff */
[----:B------:R-:W-:Y:S02]  /*2f20*/  LEA R9, R9, UR5, 0x1 ;  /* 0x0000000509097c11 */ /* 0x000fe4000f8e08ff */
[----:B------:R-:W-:Y:S02]  /*2f30*/  IADD3 R15, PT, PT, -R16, RZ, RZ ;  /* 0x000000ff100f7210 */ /* 0x000fe40007ffe1ff */
[----:B---3--:R-:W-:-:S07]  /*2f40*/  IADD3 R25, PT, PT, R19, R25, RZ ;  /* 0x0000001913197210 */ /* 0x008fce0007ffe0ff */
.L_x_692:
        /* <DEDUP_REMOVED lines=9> */
[----:B0-----:R-:W-:Y:S01]  /*2fe0*/  HFMA2 R16, -RZ, RZ, 0, 0 ;  /* 0x00000000ff107431 */ /* 0x001fe200000001ff */
[----:B-1----:R-:W-:-:S05]  /*2ff0*/  IADD3 R24, PT, PT, RZ, -R17, RZ ;  /* 0x80000011ff187210 */ /* 0x002fca0007ffe0ff */
[----:B------:R-:W-:Y:S01]  /*3000*/  IMAD R27, R24, R23, RZ ;  /* 0x00000017181b7224 */ /* 0x000fe200078e02ff */
[----:B------:R-:W-:-:S03]  /*3010*/  IABS R24, UR4 ;  /* 0x0000000400187c13 */ /* 0x000fc60008000000 */
[----:B------:R-:W-:-:S06]  /*3020*/  IMAD.HI.U32 R17, R17, R27, R16 ;  /* 0x0000001b11117227 */ /* 0x000fcc00078e0010 */
[----:B------:R-:W-:-:S05]  /*3030*/  IMAD.HI.U32 R17, R17, R24, RZ ;  /* 0x0000001811117227 */ /* 0x000fca00078e00ff */
[----:B------:R-:W-:-:S05]  /*3040*/  IADD3 R22, PT, PT, -R17, RZ, RZ ;  /* 0x000000ff11167210 */ /* 0x000fca0007ffe1ff */
[----:B------:R-:W-:-:S05]  /*3050*/  IMAD R22, R23, R22, R24 ;  /* 0x0000001617167224 */ /* 0x000fca00078e0218 */
[----:B------:R-:W-:-:S13]  /*3060*/  ISETP.GT.U32.AND P6, PT, R23, R22, PT ;  /* 0x000000161700720c */ /* 0x000fda0003fc4070 */
[-C--:B------:R-:W-:Y:S02]  /*3070*/  @!P6 IADD3 R22, PT, PT, R22, -R23.reuse, RZ ;  /* 0x800000171616e210 */ /* 0x080fe40007ffe0ff */
[----:B------:R-:W-:Y:S02]  /*3080*/  @!P6 IADD3 R17, PT, PT, R17, 0x1, RZ ;  /* 0x000000011111e810 */ /* 0x000fe40007ffe0ff */
[----:B------:R-:W-:Y:S02]  /*3090*/  ISETP.GE.U32.AND P4, PT, R22, R23, PT ;  /* 0x000000171600720c */ /* 0x000fe40003f86070 */
[----:B------:R-:W-:-:S11]  /*30a0*/  ISETP.NE.AND P6, PT, RZ, UR6, PT ;  /* 0x00000006ff007c0c */ /* 0x000fd6000bfc5270 */
[----:B------:R-:W-:Y:S02]  /*30b0*/  @P4 IADD3 R17, PT, PT, R17, 0x1, RZ ;  /* 0x0000000111114810 */ /* 0x000fe40007ffe0ff */
[----:B------:R-:W-:Y:S02]  /*30c0*/  @!P6 LOP3.LUT R16, RZ, UR6, RZ, 0x33, !PT ;  /* 0x00000006ff10ec12 */ /* 0x000fe4000f8e33ff */
[----:B------:R-:W-:Y:S02]  /*30d0*/  @!P5 IADD3 R17, PT, PT, -R17, RZ, RZ ;  /* 0x000000ff1111d210 */ /* 0x000fe40007ffe1ff */
[----:B------:R-:W-:Y:S02]  /*30e0*/  ISETP.GE.AND P4, PT, R4, 0x1, PT ;  /* 0x000000010400780c */ /* 0x000fe40003f86270 */
[----:B------:R-:W-:Y:S02]  /*30f0*/  R2UR UR14, R17 ;  /* 0x00000000110e72ca */ /* 0x000fe400000e0000 */
[----:B------:R-:W-:-:S13]  /*3100*/  @!P6 R2UR UR14, R16 ;  /* 0x00000000100ee2ca */ /* 0x000fda00000e0000 */
[----:B------:R-:W-:-:S04]  /*3110*/  UIADD3 UR5, UPT, UPT, -UR14, URZ, URZ ;  /* 0x000000ff0e057290 */ /* 0x000fc8000fffe1ff */
[----:B------:R-:W-:Y:S01]  /*3120*/  UIMAD UR6, UR6, UR5, UR4 ;  /* 0x00000005060672a4 */ /* 0x000fe2000f8e0204 */
[----:B------:R-:W-:Y:S11]  /*3130*/  @!P4 BRA `(.L_x_671) ;  /* 0x0000001800c4c947 */ /* 0x000ff60003800000 */
[----:B------:R-:W-:Y:S02]  /*3140*/  MOV R24, UR6 ;  /* 0x0000000600187c02 */ /* 0x000fe40008000f00 */
[----:B------:R-:W-:Y:S02]  /*3150*/  MOV R27, RZ ;  /* 0x000000ff001b7202 */ /* 0x000fe40000000f00 */
[----:B------:R-:W-:-:S07]  /*3160*/  SHF.R.S32.HI R24, RZ, 0x1f, R24 ;  /* 0x0000001fff187819 */ /* 0x000fce0000011418 */
.L_x_682:
        /* <DEDUP_REMOVED lines=8> */
[----:B------:R-:W-:-:S05]  /*31f0*/  MOV R23, UR16 ;  /* 0x0000001000177c02 */ /* 0x000fca0008000f00 */
[----:B------:R-:W-:Y:S01]  /*3200*/  UIMAD UR5, UR5, UR18, URZ ;  /* 0x00000012050572a4 */ /* 0x000fe2000f8e02ff */
[----:B------:R-:W-:Y:S02]  /*3210*/  MOV R16, R20 ;  /* 0x0000001400107202 */ /* 0x000fe40000000f00 */
[----:B------:R-:W-:Y:S01]  /*3220*/  MOV R29, UR17 ;  /* 0x00000011001d7c02 */ /* 0x000fe20008000f00 */
[----:B------:R-:W-:Y:S02]  /*3230*/  UIMAD UR5, UR6, UR19, UR5 ;  /* 0x00000013060572a4 */ /* 0x000fe4000f8e0205 */
[----:B------:R-:W-:-:S04]  /*3240*/  IMAD.WIDE.U32 R22, R23, UR14, R16 ;  /* 0x0000000e17167c25 */ /* 0x000fc8000f8e0010 */
[----:B------:R-:W-:Y:S01]  /*3250*/  IMAD R17, R29, UR14, R26 ;  /* 0x0000000e1d117c24 */ /* 0x000fe2000f8e021a */
[----:B------:R-:W-:-:S04]  /*3260*/  MOV R29, UR18 ;  /* 0x00000012001d7c02 */ /* 0x000fc80008000f00 */
[----:B------:R-:W-:Y:S02]  /*3270*/  IADD3 R23, PT, PT, R23, R17, RZ ;  /* 0x0000001117177210 */ /* 0x000fe40007ffe0ff */
[----:B------:R-:W0:Y:S01]  /*3280*/  LDC.64 R16, c[0x0][0x388] ;  /* 0x0000e200ff107b82 */ /* 0x000e220000000a00 */
[----:B------:R-:W-:Y:S01]  /*3290*/  IMAD.WIDE.U32 R22, R29, UR6, R22 ;  /* 0x000000061d167c25 */ /* 0x000fe2000f8e0016 */
[----:B------:R-:W-:-:S04]  /*32a0*/  IADD3 R29, PT, PT, R0, R27, RZ ;  /* 0x0000001b001d7210 */ /* 0x000fc80007ffe0ff */
[----:B------:R-:W-:-:S03]  /*32b0*/  IADD3 R23, PT, PT, R23, UR5, RZ ;  /* 0x0000000517177c10 */ /* 0x000fc6000fffe0ff */
[----:B--2---:R-:W-:-:S04]  /*32c0*/  IMAD.WIDE.U32 R22, R29, UR10, R22 ;  /* 0x0000000a1d167c25 */ /* 0x004fc8000f8e0016 */
[----:B------:R-:W-:Y:S01]  /*32d0*/  IMAD R23, R29, UR11, R23 ;  /* 0x0000000b1d177c24 */ /* 0x000fe2000f8e0217 */
[----:B------:R-:W-:-:S04]  /*32e0*/  SHF.L.U32 R29, R22, 0x1, RZ ;  /* 0x00000001161d7819 */ /* 0x000fc800000006ff */
[----:B------:R-:W-:Y:S02]  /*32f0*/  SHF.L.U64.HI R30, R22, 0x1, R23 ;  /* 0x00000001161e7819 */ /* 0x000fe40000010217 */
[----:B0-----:R-:W-:-:S04]  /*3300*/  IADD3 R22, P4, PT, R29, R16, RZ ;  /* 0x000000101d167210 */ /* 0x001fc80007f9e0ff */
[----:B------:R-:W-:-:S05]  /*3310*/  IADD3.X R23, PT, PT, R30, R17, RZ, P4, !PT ;  /* 0x000000111e177210 */ /* 0x000fca00027fe4ff */
[----:B------:R-:W2:Y:S01]  /*3320*/  LDG.E.U16 R26, desc[UR8][R22.64] ;  /* 0x00000008161a7981 */ /* 0x000ea2000c1e1500 */
[----:B-1----:R-:W-:Y:S01]  /*3330*/  HADD2.F32 R31, -RZ, R28.H0_H0 ;  /* 0x2000001cff1f7230 */ /* 0x002fe20000004100 */
[----:B------:R-:W-:Y:S01]  /*3340*/  ISETP.GE.AND P4, PT, R3, 0x2, PT ;  /* 0x000000020300780c */ /* 0x000fe20003f86270 */
[----:B------:R-:W-:Y:S01]  /*3350*/  BSSY.RECONVERGENT B0, `(.L_x_672) ;  /* 0x0000189000007945 */ /* 0x000fe20003800200 */
[----:B--2---:R-:W-:-:S05]  /*3360*/  HADD2.F32 R26, -RZ, R26.H0_H0 ;  /* 0x2000001aff1a7230 */ /* 0x004fca0000004100 */
[----:B------:R-:W-:-:S05]  /*3370*/  F2FP.F16.F32.PACK_AB R26, R31, R26 ;  /* 0x0000001a1f1a723e */ /* 0x000fca00000000ff */
[--C-:B------:R-:W-:Y:S02]  /*3380*/  HADD2.F32 R28, -RZ, R26.reuse.H0_H0 ;  /* 0x2000001aff1c7230 */ /* 0x100fe40000004100 */
[----:B------:R-:W-:-:S05]  /*3390*/  HADD2.F32 R31, -RZ, R26.H1_H1 ;  /* 0x3000001aff1f7230 */ /* 0x000fca0000004100 */
[----:B------:R-:W-:-:S05]  /*33a0*/  FMUL.FTZ R28, R28, R31 ;  /* 0x0000001f1c1c7220 */ /* 0x000fca0000410000 */
[----:B------:R-:W-:-:S05]  /*33b0*/  F2FP.F16.F32.PACK_AB R28, RZ, R28 ;  /* 0x0000001cff1c723e */ /* 0x000fca00000000ff */
[----:B------:R-:W-:Y:S01]  /*33c0*/  HADD2.F32 R26, -RZ, R28.H0_H0 ;  /* 0x2000001cff1a7230 */ /* 0x000fe20000004100 */
[----:B------:R-:W-:Y:S06]  /*33d0*/  @!P4 BRA `(.L_x_673) ;  /* 0x000000180000c947 */ /* 0x000fec0003800000 */
[----:B------:R-:W-:Y:S01]  /*33e0*/  BSSY.RECONVERGENT B2, `(.L_x_674) ;  /* 0x00000c2000027945 */ /* 0x000fe20003800200 */
[----:B------:R-:W-:-:S03]  /*33f0*/  HFMA2 R28, -RZ, RZ, 0, 5.9604644775390625e-08 ;  /* 0x00000001ff1c7431 */ /* 0x000fc600000001ff */
[----:B------:R-:W-:Y:S05]  /*3400*/  @!P0 BRA `(.L_x_675) ;  /* 0x0000000800fc8947 */ /* 0x000fea0003800000 */
[----:B------:R-:W-:Y:S01]  /*3410*/  IADD3 R16, P4, P5, R29, 0x10, R16 ;  /* 0x000000101d107810 */ /* 0x000fe20007d9e010 */
[----:B------:R-:W-:Y:S01]  /*3420*/  BSSY.RECONVERGENT B3, `(.L_x_676) ;  /* 0x00000bc000037945 */ /* 0x000fe20003800200 */
[----:B------:R-:W-:Y:S02]  /*3430*/  IADD3 R29, PT, PT, R9, 0x10, RZ ;  /* 0x00000010091d7810 */ /* 0x000fe40007ffe0ff */
[----:B------:R-:W-:Y:S02]  /*3440*/  IADD3.X R17, PT, PT, R30, R17, RZ, P4, P5 ;  /* 0x000000111e117210 */ /* 0x000fe400027ea4ff */
[----:B------:R-:W-:Y:S02]  /*3450*/  MOV R28, RZ ;  /* 0x000000ff001c7202 */ /* 0x000fe40000000f00 */
[----:B------:R-:W-:-:S07]  /*3460*/  MOV R30, R15 ;  /* 0x0000000f001e7202 */ /* 0x000fce0000000f00 */
.L_x_677:
[----:B------:R-:W2:Y:S04]  /*3470*/  LDG.E.U16 R35, desc[UR8][R16.64+-0xe] ;  /* 0xfffff20810237981 */ /* 0x000ea8000c1e1500 */
[----:B------:R-:W3:Y:S04]  /*3480*/  LDG.E.U16 R33, desc[UR8][R16.64+-0xc] ;  /* 0xfffff40810217981 */ /* 0x000ee8000c1e1500 */
[----:B------:R-:W4:Y:S04]  /*3490*/  LDG.E.U16 R32, desc[UR8][R16.64+-0xa] ;  /* 0xfffff60810207981 */ /* 0x000f28000c1e1500 */
[----:B------:R-:W5:Y:S04]  /*34a0*/  LDG.E.U16 R31, desc[UR8][R16.64+-0x8] ;  /* 0xfffff808101f7981 */ /* 0x000f68000c1e1500 */
[----:B------:R-:W0:Y:S02]  /*34b0*/  LDS.U16 R34, [R29+-0xe] ;  /* 0xfffff2001d227984 */ /* 0x000e240000000400 */
[----:B0-----:R-:W-:-:S02]  /*34c0*/  HADD2.F32 R34, -RZ, R34.H0_H0 ;  /* 0x20000022ff227230 */ /* 0x001fc40000004100 */
[----:B--2---:R-:W-:Y:S02]  /*34d0*/  HADD2.F32 R35, -RZ, R35.H0_H0 ;  /* 0x20000023ff237230 */ /* 0x004fe40000004100 */
[----:B---3--:R-:W-:-:S03]  /*34e0*/  HADD2.F32 R36, -RZ, R33.H0_H0 ;  /* 0x20000021ff247230 */ /* 0x008fc60000004100 */
[----:B------:R-:W-:-:S05]  /*34f0*/  F2FP.F16.F32.PACK_AB R34, R35, R34 ;  /* 0x000000222322723e */ /* 0x000fca00000000ff */
[--C-:B------:R-:W-:Y:S02]  /*3500*/  HADD2.F32 R35, -RZ, R34.reuse.H1_H1 ;  /* 0x30000022ff237230 */ /* 0x100fe40000004100 */
[----:B------:R-:W-:-:S05]  /*3510*/  HADD2.F32 R34, -RZ, R34.H0_H0 ;  /* 0x20000022ff227230 */ /* 0x000fca0000004100 */
[----:B------:R-:W-:Y:S02]  /*3520*/  FMUL.FTZ R34, R35, R34 ;  /* 0x0000002223227220 */ /* 0x000fe40000410000 */
[----:B------:R-:W0:Y:S03]  /*3530*/  LDS.U16 R35, [R29+-0xc] ;  /* 0xfffff4001d237984 */ /* 0x000e260000000400 */
[----:B------:R-:W-:Y:S01]  /*3540*/  F2FP.F16.F32.PACK_AB R34, RZ, R34 ;  /* 0x00000022ff22723e */ /* 0x000fe200000000ff */
[----:B0-----:R-:W-:-:S05]  /*3550*/  HADD2.F32 R35, -RZ, R35.H0_H0 ;  /* 0x20000023ff237230 */ /* 0x001fca0000004100 */
[----:B------:R-:W-:Y:S01]  /*3560*/  F2FP.F16.F32.PACK_AB R33, R36, R35 ;  /* 0x000000232421723e */ /* 0x000fe200000000ff */
[----:B------:R-:W-:-:S04]  /*3570*/  HADD2.F32 R35, -RZ, R34.H0_H0 ;  /* 0x20000022ff237230 */ /* 0x000fc80000004100 */
[--C-:B------:R-:W-:Y:S02]  /*3580*/  HADD2.F32 R34, -RZ, R33.reuse.H1_H1 ;  /* 0x30000021ff227230 */ /* 0x100fe40000004100 */
[----:B------:R-:W-:Y:S01]  /*3590*/  FADD.FTZ R26, R35, R26 ;  /* 0x0000001a231a7221 */ /* 0x000fe20000010000 */
[----:B------:R-:W-:Y:S02]  /*35a0*/  HADD2.F32 R33, -RZ, R33.H0_H0 ;  /* 0x20000021ff217230 */ /* 0x000fe40000004100 */
[----:B----4-:R-:W-:Y:S02]  /*35b0*/  HADD2.F32 R35, -RZ, R32.H0_H0 ;  /* 0x20000020ff237230 */ /* 0x010fe40000004100 */
[----:B------:R-:W0:Y:S01]  /*35c0*/  LDS.U16 R32, [R29+-0x8] ;  /* 0xfffff8001d207984 */ /* 0x000e220000000400 */
[----:B------:R-:W-:-:S03]  /*35d0*/  FMUL.FTZ R33, R34, R33 ;  /* 0x0000002122217220 */ /* 0x000fc60000410000 */
[----:B------:R-:W1:Y:S02]  /*35e0*/  LDS.U16 R34, [R29+-0xa] ;  /* 0xfffff6001d227984 */ /* 0x000e640000000400 */
[----:B------:R-:W-:-:S05]  /*35f0*/  F2FP.F16.F32.PACK_AB R33, RZ, R33 ;  /* 0x00000021ff21723e */ /* 0x000fca00000000ff */
[----:B------:R-:W-:-:S05]  /*3600*/  HADD2.F32 R33, -RZ, R33.H0_H0 ;  /* 0x20000021ff217230 */ /* 0x000fca0000004100 */
[----:B------:R-:W-:Y:S02]  /*3610*/  FADD.FTZ R33, R26, R33 ;  /* 0x000000211a217221 */ /* 0x000fe40000010000 */
[----:B------:R-:W2:Y:S01]  /*3620*/  LDG.E.U16 R26, desc[UR8][R16.64+-0x6] ;  /* 0xfffffa08101a7981 */ /* 0x000ea2000c1e1500 */
[----:B-----5:R-:W-:Y:S02]  /*3630*/  HADD2.F32 R31, -RZ, R31.H0_H0 ;  /* 0x2000001fff1f7230 */ /* 0x020fe40000004100 */
[----:B0-----:R-:W-:Y:S02]  /*3640*/  HADD2.F32 R32, -RZ, R32.H0_H0 ;  /* 0x20000020ff207230 */ /* 0x001fe40000004100 */
[----:B-1----:R-:W-:-:S03]  /*3650*/  HADD2.F32 R34, -RZ, R34.H0_H0 ;  /* 0x20000022ff227230 */ /* 0x002fc60000004100 */
[----:B------:R-:W-:Y:S02]  /*3660*/  F2FP.F16.F32.PACK_AB R32, R31, R32 ;  /* 0x000000201f20723e */ /* 0x000fe400000000ff */
[----:B------:R-:W-:-:S05]  /*3670*/  F2FP.F16.F32.PACK_AB R34, R35, R34 ;  /* 0x000000222322723e */ /* 0x000fca00000000ff */
[--C-:B------:R-:W-:Y:S02]  /*3680*/  HADD2.F32 R31, -RZ, R34.reuse.H1_H1 ;  /* 0x30000022ff1f7230 */ /* 0x100fe40000004100 */
[----:B------:R-:W-:-:S05]  /*3690*/  HADD2.F32 R34, -RZ, R34.H0_H0 ;  /* 0x20000022ff227230 */ /* 0x000fca0000004100 */
[----:B------:R-:W-:Y:S02]  /*36a0*/  FMUL.FTZ R34, R31, R34 ;  /* 0x000000221f227220 */ /* 0x000fe40000410000 */
[----:B------:R-:W3:Y:S03]  /*36b0*/  LDG.E.U16 R31, desc[UR8][R16.64+-0x4] ;  /* 0xfffffc08101f7981 */ /* 0x000ee6000c1e1500 */
[----:B------:R-:W-:-:S05]  /*36c0*/  F2FP.F16.F32.PACK_AB R34, RZ, R34 ;  /* 0x00000022ff22723e */ /* 0x000fca00000000ff */
[----:B------:R-:W-:-:S05]  /*36d0*/  HADD2.F32 R34, -RZ, R34.H0_H0 ;  /* 0x20000022ff227230 */ /* 0x000fca0000004100 */
[----:B------:R-:W-:Y:S01]  /*36e0*/  FADD.FTZ R34, R33, R34 ;  /* 0x0000002221227221 */ /* 0x000fe20000010000 */
[--C-:B------:R-:W-:Y:S02]  /*36f0*/  HADD2.F32 R33, -RZ, R32.reuse.H1_H1 ;  /* 0x30000020ff217230 */ /* 0x100fe40000004100 */
[----:B------:R-:W-:-:S05]  /*3700*/  HADD2.F32 R32, -RZ, R32.H0_H0 ;  /* 0x20000020ff207230 */ /* 0x000fca0000004100 */
[----:B------:R-:W-:Y:S02]  /*3710*/  FMUL.FTZ R32, R33, R32 ;  /* 0x0000002021207220 */ /* 0x000fe40000410000 */
[----:B------:R-:W4:Y:S03]  /*3720*/  LDG.E.U16 R33, desc[UR8][R16.64+-0x2] ;  /* 0xfffffe0810217981 */ /* 0x000f26000c1e1500 */
[----:B------:R-:W-:-:S05]  /*3730*/  F2FP.F16.F32.PACK_AB R32, RZ, R32 ;  /* 0x00000020ff20723e */ /* 0x000fca00000000ff */
[----:B------:R-:W-:Y:S02]  /*3740*/  HADD2.F32 R35, -RZ, R32.H0_H0 ;  /* 0x20000020ff237230 */ /* 0x000fe40000004100 */
[----:B------:R-:W5:Y:S03]  /*3750*/  LDG.E.U16 R32, desc[UR8][R16.64] ;  /* 0x0000000810207981 */ /* 0x000f66000c1e1500 */
[----:B------:R-:W-:Y:S02]  /*3760*/  FADD.FTZ R34, R34, R35 ;  /* 0x0000002322227221 */ /* 0x000fe40000010000 */
[----:B------:R-:W0:Y:S02]  /*3770*/  LDS.U16 R35, [R29+-0x6] ;  /* 0xfffffa001d237984 */ /* 0x000e240000000400 */
[----:B0-----:R-:W-:Y:S02]  /*3780*/  HADD2.F32 R35, -RZ, R35.H0_H0 ;  /* 0x20000023ff237230 */ /* 0x001fe40000004100 */
[----:B--2---:R-:W-:-:S05]  /*3790*/  HADD2.F32 R26, -RZ, R26.H0_H0 ;  /* 0x2000001aff1a7230 */ /* 0x004fca0000004100 */
[----:B------:R-:W-:-:S05]  /*37a0*/  F2FP.F16.F32.PACK_AB R35, R26, R35 ;  /* 0x000000231a23723e */ /* 0x000fca00000000ff */
[--C-:B------:R-:W-:Y:S02]  /*37b0*/  HADD2.F32 R26, -RZ, R35.reuse.H1_H1 ;  /* 0x30000023ff1a7230 */ /* 0x100fe40000004100 */
[----:B------:R-:W-:-:S05]  /*37c0*/  HADD2.F32 R35, -RZ, R35.H0_H0 ;  /* 0x20000023ff237230 */ /* 0x000fca0000004100 */
[----:B------:R-:W-:Y:S02]  /*37d0*/  FMUL.FTZ R26, R26, R35 ;  /* 0x000000231a1a7220 */ /* 0x000fe40000410000 */
[----:B------:R-:W0:Y:S03]  /*37e0*/  LDS.U16 R35, [R29+-0x4] ;  /* 0xfffffc001d237984 */ /* 0x000e260000000400 */
[----:B------:R-:W-:Y:S01]  /*37f0*/  F2FP.F16.F32.PACK_AB R26, RZ, R26 ;  /* 0x0000001aff1a723e */ /* 0x000fe200000000ff */
[----:B---3--:R-:W-:Y:S02]  /*3800*/  HADD2.F32 R36, -RZ, R31.H0_H0 ;  /* 0x2000001fff247230 */ /* 0x008fe40000004100 */
[----:B0-----:R-:W-:-:S05]  /*3810*/  HADD2.F32 R35, -RZ, R35.H0_H0 ;  /* 0x20000023ff237230 */ /* 0x001fca0000004100 */
[----:B------:R-:W-:Y:S01]  /*3820*/  F2FP.F16.F32.PACK_AB R31, R36, R35 ;  /* 0x00000023241f723e */ /* 0x000fe200000000ff */
[----:B------:R-:W-:-:S04]  /*3830*/  HADD2.F32 R35, -RZ, R26.H0_H0 ;  /* 0x2000001aff237230 */ /* 0x000fc80000004100 */
[--C-:B------:R-:W-:Y:S02]  /*3840*/  HADD2.F32 R26, -RZ, R31.reuse.H1_H1 ;  /* 0x3000001fff1a7230 */ /* 0x100fe40000004100 */
[----:B------:R-:W-:-:S05]  /*3850*/  HADD2.F32 R31, -RZ, R31.H0_H0 ;  /* 0x2000001fff1f7230 */ /* 0x000fca0000004100 */
[----:B------:R-:W-:Y:S01]  /*3860*/  FMUL.FTZ R26, R26, R31 ;  /* 0x0000001f1a1a7220 */ /* 0x000fe20000410000 */
[----:B----4-:R-:W-:Y:S02]  /*3870*/  HADD2.F32 R36, -RZ, R33.H0_H0 ;  /* 0x20000021ff247230 */ /* 0x010fe40000004100 */
[----:B------:R-:W-:Y:S01]  /*3880*/  FADD.FTZ R34, R34, R35 ;  /* 0x0000002322227221 */ /* 0x000fe20000010000 */
[----:B------:R-:W0:Y:S01]  /*3890*/  LDS.U16 R31, [R29+-0x2] ;  /* 0xfffffe001d1f7984 */ /* 0x000e220000000400 */
[----:B------:R-:W-:Y:S01]  /*38a0*/  F2FP.F16.F32.PACK_AB R26, RZ, R26 ;  /* 0x0000001aff1a723e */ /* 0x000fe200000000ff */
[----:B-----5:R-:W-:Y:S02]  /*38b0*/  HADD2.F32 R32, -RZ, R32.H0_H0 ;  /* 0x20000020ff207230 */ /* 0x020fe40000004100 */
[----:B------:R-:W-:Y:S02]  /*38c0*/  LDS.U16 R35, [R29+0x2] ;  /* 0x000002001d237984 */ /* 0x000fe40000000400 */
[----:B------:R-:W-:-:S02]  /*38d0*/  HADD2.F32 R33, -RZ, R26.H0_H0 ;  /* 0x2000001aff217230 */ /* 0x000fc40000004100 */
[----:B------:R-:W2:Y:S03]  /*38e0*/  LDG.E.U16 R26, desc[UR8][R16.64+0x2] ;  /* 0x00000208101a7981 */ /* 0x000ea6000c1e1500 */
[----:B------:R-:W-:Y:S02]  /*38f0*/  FADD.FTZ R34, R34, R33 ;  /* 0x0000002122227221 */ /* 0x000fe40000010000 */
[----:B------:R-:W1:Y:S01]  /*3900*/  LDS.U16 R33, [R29] ;  /* 0x000000001d217984 */ /* 0x000e620000000400 */
[----:B0-----:R-:W-:-:S05]  /*3910*/  HADD2.F32 R31, -RZ, R31.H0_H0 ;  /* 0x2000001fff1f7230 */ /* 0x001fca0000004100 */
[----:B------:R-:W-:Y:S01]  /*3920*/  F2FP.F16.F32.PACK_AB R31, R36, R31 ;  /* 0x0000001f241f723e */ /* 0x000fe200000000ff */
[----:B-1----:R-:W-:-:S04]  /*3930*/  HADD2.F32 R33, -RZ, R33.H0_H0 ;  /* 0x20000021ff217230 */ /* 0x002fc80000004100 */
[--C-:B------:R-:W-:Y:S01]  /*3940*/  HADD2.F32 R36, -RZ, R31.reuse.H0_H0 ;  /* 0x2000001fff247230 */ /* 0x100fe20000004100 */
[----:B------:R-:W-:Y:S01]  /*3950*/  F2FP.F16.F32.PACK_AB R32, R32, R33 ;  /* 0x000000212020723e */ /* 0x000fe200000000ff */
[----:B------:R-:W-:Y:S02]  /*3960*/  HADD2.F32 R33, -RZ, R31.H1_H1 ;  /* 0x3000001fff217230 */ /* 0x000fe40000004100 */
[----:B------:R-:W3:Y:S03]  /*3970*/  LDG.E.U16 R31, desc[UR8][R16.64+0x4] ;  /* 0x00000408101f7981 */ /* 0x000ee6000c1e1500 */
[----:B------:R-:W-:-:S05]  /*3980*/  FMUL.FTZ R33, R33, R36 ;  /* 0x0000002421217220 */ /* 0x000fca0000410000 */
        /* <DEDUP_REMOVED lines=8> */
[----:B------:R-:W-:-:S05]  /*3a10*/  HADD2.F32 R33, -RZ, R33.H0_H0 ;  /* 0x20000021ff217230 */ /* 0x000fca0000004100 */
[----:B------:R-:W-:Y:S02]  /*3a20*/  FADD.FTZ R34, R34, R33 ;  /* 0x0000002122227221 */ /* 0x000fe40000010000 */
[----:B------:R-:W5:Y:S01]  /*3a30*/  LDG.E.U16 R33, desc[UR8][R16.64+0x8] ;  /* 0x0000080810217981 */ /* 0x000f62000c1e1500 */
[----:B------:R-:W-:Y:S02]  /*3a40*/  HADD2.F32 R35, -RZ, R35.H0_H0 ;  /* 0x20000023ff237230 */ /* 0x000fe40000004100 */
[----:B--2---:R-:W-:-:S05]  /*3a50*/  HADD2.F32 R26, -RZ, R26.H0_H0 ;  /* 0x2000001aff1a7230 */ /* 0x004fca0000004100 */
[----:B------:R-:W-:-:S05]  /*3a60*/  F2FP.F16.F32.PACK_AB R35, R26, R35 ;  /* 0x000000231a23723e */ /* 0x000fca00000000ff */
[--C-:B------:R-:W-:Y:S02]  /*3a70*/  HADD2.F32 R26, -RZ, R35.reuse.H1_H1 ;  /* 0x30000023ff1a7230 */ /* 0x100fe40000004100 */
[----:B------:R-:W-:-:S05]  /*3a80*/  HADD2.F32 R35, -RZ, R35.H0_H0 ;  /* 0x20000023ff237230 */ /* 0x000fca0000004100 */
[----:B------:R-:W-:Y:S02]  /*3a90*/  FMUL.FTZ R26, R26, R35 ;  /* 0x000000231a1a7220 */ /* 0x000fe40000410000 */
[----:B------:R-:W0:Y:S03]  /*3aa0*/  LDS.U16 R35, [R29+0x4] ;  /* 0x000004001d237984 */ /* 0x000e260000000400 */
[----:B------:R-:W-:Y:S01]  /*3ab0*/  F2FP.F16.F32.PACK_AB R26, RZ, R26 ;  /* 0x0000001aff1a723e */ /* 0x000fe200000000ff */
[----:B---3--:R-:W-:Y:S02]  /*3ac0*/  HADD2.F32 R36, -RZ, R31.H0_H0 ;  /* 0x2000001fff247230 */ /* 0x008fe40000004100 */
[----:B0-----:R-:W-:-:S05]  /*3ad0*/  HADD2.F32 R35, -RZ, R35.H0_H0 ;  /* 0x20000023ff237230 */ /* 0x001fca0000004100 */
[----:B------:R-:W-:Y:S01]  /*3ae0*/  F2FP.F16.F32.PACK_AB R31, R36, R35 ;  /* 0x00000023241f723e */ /* 0x000fe200000000ff */
[----:B------:R-:W-:-:S04]  /*3af0*/  HADD2.F32 R35, -RZ, R26.H0_H0 ;  /* 0x2000001aff237230 */ /* 0x000fc80000004100 */
[--C-:B------:R-:W-:Y:S02]  /*3b00*/  HADD2.F32 R26, -RZ, R31.reuse.H1_H1 ;  /* 0x3000001fff1a7230 */ /* 0x100fe40000004100 */
[----:B------:R-:W-:-:S05]  /*3b10*/  HADD2.F32 R31, -RZ, R31.H0_H0 ;  /* 0x2000001fff1f7230 */ /* 0x000fca0000004100 */
[----:B------:R-:W-:Y:S02]  /*3b20*/  FMUL.FTZ R26, R26, R31 ;  /* 0x0000001f1a1a7220 */ /* 0x000fe40000410000 */
[----:B------:R-:W0:Y:S03]  /*3b30*/  LDS.U16 R31, [R29+0x6] ;  /* 0x000006001d1f7984 */ /* 0x000e260000000400 */
[----:B------:R-:W-:Y:S01]  /*3b40*/  F2FP.F16.F32.PACK_AB R26, RZ, R26 ;  /* 0x0000001aff1a723e */ /* 0x000fe200000000ff */
[----:B------:R-:W-:-:S04]  /*3b50*/  FADD.FTZ R34, R34, R35 ;  /* 0x0000002322227221 */ /* 0x000fc80000010000 */
[----:B------:R-:W-:Y:S02]  /*3b60*/  HADD2.F32 R35, -RZ, R26.H0_H0 ;  /* 0x2000001aff237230 */ /* 0x000fe40000004100 */
[----:B------:R-:W2:Y:S01]  /*3b70*/  LDG.E.U16 R26, desc[UR8][R16.64+0xa] ;  /* 0x00000a08101a7981 */ /* 0x000ea2000c1e1500 */
[----:B----4-:R-:W-:Y:S02]  /*3b80*/  HADD2.F32 R32, -RZ, R32.H0_H0 ;  /* 0x20000020ff207230 */ /* 0x010fe40000004100 */
[----:B0-----:R-:W-:-:S05]  /*3b90*/  HADD2.F32 R31, -RZ, R31.H0_H0 ;  /* 0x2000001fff1f7230 */ /* 0x001fca0000004100 */
[----:B------:R-:W-:Y:S02]  /*3ba0*/  F2FP.F16.F32.PACK_AB R31, R32, R31 ;  /* 0x0000001f201f723e */ /* 0x000fe400000000ff */
[----:B------:R-:W0:Y:S01]  /*3bb0*/  LDS.U16 R32, [R29+0x8] ;  /* 0x000008001d207984 */ /* 0x000e220000000400 */
[----:B-----5:R-:W-:Y:S02]  /*3bc0*/  HADD2.F32 R33, -RZ, R33.H0_H0 ;  /* 0x20000021ff217230 */ /* 0x020fe40000004100 */
[----:B------:R-:W-:Y:S02]  /*3bd0*/  HADD2.F32 R36, -RZ, R31.H0_H0 ;  /* 0x2000001fff247230 */ /* 0x000fe40000004100 */
[----:B0-----:R-:W-:-:S05]  /*3be0*/  HADD2.F32 R32, -RZ, R32.H0_H0 ;  /* 0x20000020ff207230 */ /* 0x001fca0000004100 */
[----:B------:R-:W-:Y:S01]  /*3bf0*/  F2FP.F16.F32.PACK_AB R32, R33, R32 ;  /* 0x000000202120723e */ /* 0x000fe200000000ff */
[----:B------:R-:W-:Y:S02]  /*3c00*/  HADD2.F32 R33, -RZ, R31.H1_H1 ;  /* 0x3000001fff217230 */ /* 0x000fe40000004100 */
[----:B------:R-:W3:Y:S03]  /*3c10*/  LDG.E.U16 R31, desc[UR8][R16.64+0xc] ;  /* 0x00000c08101f7981 */ /* 0x000ee6000c1e1500 */
[----:B------:R-:W-:-:S05]  /*3c20*/  FMUL.FTZ R33, R33, R36 ;  /* 0x0000002421217220 */ /* 0x000fca0000410000 */
[----:B------:R-:W-:Y:S01]  /*3c30*/  F2FP.F16.F32.PACK_AB R33, RZ, R33 ;  /* 0x00000021ff21723e */ /* 0x000fe200000000ff */
[----:B------:R-:W-:-:S04]  /*3c40*/  FADD.FTZ R34, R34, R35 ;  /* 0x0000002322227221 */ /* 0x000fc80000010000 */
        /* <DEDUP_REMOVED lines=10> */
[----:B------:R-:W0:Y:S02]  /*3cf0*/  LDS.U16 R35, [R29+0xa] ;  /* 0x00000a001d237984 */ /* 0x000e240000000400 */
[----:B0-----:R-:W-:Y:S02]  /*3d00*/  HADD2.F32 R35, -RZ, R35.H0_H0 ;  /* 0x20000023ff237230 */ /* 0x001fe40000004100 */
[----:B--2---:R-:W-:-:S05]  /*3d10*/  HADD2.F32 R26, -RZ, R26.H0_H0 ;  /* 0x2000001aff1a7230 */ /* 0x004fca0000004100 */
[----:B------:R-:W-:-:S05]  /*3d20*/  F2FP.F16.F32.PACK_AB R35, R26, R35 ;  /* 0x000000231a23723e */ /* 0x000fca00000000ff */
[--C-:B------:R-:W-:Y:S02]  /*3d30*/  HADD2.F32 R26, -RZ, R35.reuse.H1_H1 ;  /* 0x30000023ff1a7230 */ /* 0x100fe40000004100 */
[----:B------:R-:W-:-:S05]  /*3d40*/  HADD2.F32 R35, -RZ, R35.H0_H0 ;  /* 0x20000023ff237230 */ /* 0x000fca0000004100 */
[----:B------:R-:W-:-:S05]  /*3d50*/  FMUL.FTZ R26, R26, R35 ;  /* 0x000000231a1a7220 */ /* 0x000fca0000410000 */
[----:B------:R-:W-:-:S05]  /*3d60*/  F2FP.F16.F32.PACK_AB R26, RZ, R26 ;  /* 0x0000001aff1a723e */ /* 0x000fca00000000ff */
[----:B------:R-:W-:Y:S02]  /*3d70*/  HADD2.F32 R35, -RZ, R26.H0_H0 ;  /* 0x2000001aff237230 */ /* 0x000fe40000004100 */
[----:B------:R-:W0:Y:S02]  /*3d80*/  LDS.U16 R26, [R29+0xc] ;  /* 0x00000c001d1a7984 */ /* 0x000e240000000400 */
[----:B0-----:R-:W-:Y:S02]  /*3d90*/  HADD2.F32 R26, -RZ, R26.H0_H0 ;  /* 0x2000001aff1a7230 */ /* 0x001fe40000004100 */
[----:B---3--:R-:W-:-:S05]  /*3da0*/  HADD2.F32 R31, -RZ, R31.H0_H0 ;  /* 0x2000001fff1f7230 */ /* 0x008fca0000004100 */
[----:B------:R-:W-:Y:S02]  /*3db0*/  F2FP.F16.F32.PACK_AB R26, R31, R26 ;  /* 0x0000001a1f1a723e */ /* 0x000fe400000000ff */
[----:B------:R-:W0:Y:S01]  /*3dc0*/  LDS.U16 R31, [R29+0xe] ;  /* 0x00000e001d1f7984 */ /* 0x000e220000000400 */
[----:B----4-:R-:W-:Y:S02]  /*3dd0*/  HADD2.F32 R36, -RZ, R33.H0_H0 ;  /* 0x20000021ff247230 */ /* 0x010fe40000004100 */
[----:B0-----:R-:W-:-:S05]  /*3de0*/  HADD2.F32 R31, -RZ, R31.H0_H0 ;  /* 0x2000001fff1f7230 */ /* 0x001fca0000004100 */
[----:B------:R-:W-:Y:S01]  /*3df0*/  F2FP.F16.F32.PACK_AB R33, R36, R31 ;  /* 0x0000001f2421723e */ /* 0x000fe200000000ff */
[--C-:B------:R-:W-:Y:S02]  /*3e00*/  HADD2.F32 R31, -RZ, R26.reuse.H1_H1 ;  /* 0x3000001aff1f7230 */ /* 0x100fe40000004100 */
[----:B------:R-:W-:Y:S02]  /*3e10*/  HADD2.F32 R26, -RZ, R26.H0_H0 ;  /* 0x2000001aff1a7230 */ /* 0x000fe40000004100 */
[----:B------:R-:W-:-:S03]  /*3e20*/  HADD2.F32 R36, -RZ, R33.H0_H0 ;  /* 0x20000021ff247230 */ /* 0x000fc60000004100 */
[----:B------:R-:W-:Y:S01]  /*3e30*/  FMUL.FTZ R26, R31, R26 ;  /* 0x0000001a1f1a7220 */ /* 0x000fe20000410000 */
[----:B------:R-:W-:Y:S02]  /*3e40*/  HADD2.F32 R31, -RZ, R33.H1_H1 ;  /* 0x30000021ff1f7230 */ /* 0x000fe40000004100 */
[----:B------:R-:W0:Y:S01]  /*3e50*/  LDS.U16 R33, [R29+0x10] ;  /* 0x000010001d217984 */ /* 0x000e220000000400 */
[----:B-----5:R-:W-:Y:S02]  /*3e60*/  HADD2.F32 R32, -RZ, R32.H0_H0 ;  /* 0x20000020ff207230 */ /* 0x020fe40000004100 */
[----:B------:R-:W-:Y:S01]  /*3e70*/  FADD.FTZ R34, R34, R35 ;  /* 0x0000002322227221 */ /* 0x000fe20000010000 */
[----:B------:R-:W-:Y:S01]  /*3e80*/  FMUL.FTZ R31, R31, R36 ;  /* 0x000000241f1f7220 */ /* 0x000fe20000410000 */
[----:B------:R-:W-:Y:S02]  /*3e90*/  IADD3 R30, PT, PT, R30, 0x10, RZ ;  /* 0x000000101e1e7810 */ /* 0x000fe40007ffe0ff */
[----:B------:R-:W-:-:S02]  /*3ea0*/  F2FP.F16.F32.PACK_AB R26, RZ, R26 ;  /* 0x0000001aff1a723e */ /* 0x000fc400000000ff */
[----:B------:R-:W-:Y:S02]  /*3eb0*/  ISETP.NE.AND P4, PT, R30, RZ, PT ;  /* 0x000000ff1e00720c */ /* 0x000fe40003f85270 */
[----:B------:R-:W-:Y:S02]  /*3ec0*/  F2FP.F16.F32.PACK_AB R31, RZ, R31 ;  /* 0x0000001fff1f723e */ /* 0x000fe400000000ff */
[----:B------:R-:W-:Y:S01]  /*3ed0*/  IADD3 R16, P5, PT, R16, 0x20, RZ ;  /* 0x0000002010107810 */ /* 0x000fe20007fbe0ff */
[----:B0-----:R-:W-:-:S05]  /*3ee0*/  HADD2.F32 R33, -RZ, R33.H0_H0 ;  /* 0x20000021ff217230 */ /* 0x001fca0000004100 */
[----:B------:R-:W-:-:S05]  /*3ef0*/  F2FP.F16.F32.PACK_AB R33, R32, R33 ;  /* 0x000000212021723e */ /* 0x000fca00000000ff */
[--C-:B------:R-:W-:Y:S02]  /*3f00*/  HADD2.F32 R32, -RZ, R33.reuse.H1_H1 ;  /* 0x30000021ff207230 */ /* 0x100fe40000004100 */
[----:B------:R-:W-:Y:S02]  /*3f10*/  HADD2.F32 R35, -RZ, R33.H0_H0 ;  /* 0x20000021ff237230 */ /* 0x000fe40000004100 */
[----:B------:R-:W-:-:S03]  /*3f20*/  HADD2.F32 R33, -RZ, R26.H0_H0 ;  /* 0x2000001aff217230 */ /* 0x000fc60000004100 */
[----:B------:R-:W-:Y:S01]  /*3f30*/  FMUL.FTZ R32, R32, R35 ;  /* 0x0000002320207220 */ /* 0x000fe20000410000 */
[----:B------:R-:W-:Y:S02]  /*3f40*/  HADD2.F32 R26, -RZ, R31.H0_H0 ;  /* 0x2000001fff1a7230 */ /* 0x000fe40000004100 */
[----:B------:R-:W-:Y:S02]  /*3f50*/  FADD.FTZ R33, R34, R33 ;  /* 0x0000002122217221 */ /* 0x000fe40000010000 */
[----:B------:R-:W-:Y:S02]  /*3f60*/  F2FP.F16.F32.PACK_AB R32, RZ, R32 ;  /* 0x00000020ff20723e */ /* 0x000fe400000000ff */
[----:B------:R-:W-:-:S03]  /*3f70*/  FADD.FTZ R26, R33, R26 ;  /* 0x0000001a211a7221 */ /* 0x000fc60000010000 */
[----:B------:R-:W-:Y:S01]  /*3f80*/  HADD2.F32 R31, -RZ, R32.H0_H0 ;  /* 0x20000020ff1f7230 */ /* 0x000fe20000004100 */
[----:B------:R-:W-:Y:S02]  /*3f90*/  IADD3.X R17, PT, PT, RZ, R17, RZ, P5, !PT ;  /* 0x00000011ff117210 */ /* 0x000fe40002ffe4ff */
[----:B------:R-:W-:Y:S02]  /*3fa0*/  IADD3 R28, PT, PT, R28, 0x10, RZ ;  /* 0x000000101c1c7810 */ /* 0x000fe40007ffe0ff */
[----:B------:R-:W-:Y:S01]  /*3fb0*/  FADD.FTZ R26, R26, R31 ;  /* 0x0000001f1a1a7221 */ /* 0x000fe20000010000 */
[----:B------:R-:W-:Y:S01]  /*3fc0*/  IADD3 R29, PT, PT, R29, 0x20, RZ ;  /* 0x000000201d1d7810 */ /* 0x000fe20007ffe0ff */
[----:B------:R-:W-:Y:S06]  /*3fd0*/  @P4 BRA `(.L_x_677) ;  /* 0xfffffff400244947 */ /* 0x000fec000383ffff */
[----:B------:R-:W-:Y:S05]  /*3fe0*/  BSYNC.RECONVERGENT B3 ;  /* 0x0000000000037941 */ /* 0x000fea0003800200 */
.L_x_676:
[----:B------:R-:W-:-:S07]  /*3ff0*/  IADD3 R28, PT, PT, R28, 0x1, RZ ;  /* 0x000000011c1c7810 */ /* 0x000fce0007ffe0ff */
.L_x_675:
[----:B------:R-:W-:Y:S05]  /*4000*/  BSYNC.RECONVERGENT B2 ;  /* 0x0000000000027941 */ /* 0x000fea0003800200 */
.L_x_674:
        /* <DEDUP_REMOVED lines=9> */
[----:B------:R-:W5:Y:S01]  /*40a0*/  LDG.E.U16 R30, desc[UR8][R16.64+0x6] ;  /* 0x00000608101e7981 */ /* 0x000f62000c1e1500 */
[----:B------:R-:W-:-:S05]  /*40b0*/  LEA R29, R28, R9, 0x1 ;  /* 0x000000091c1d7211 */ /* 0x000fca00078e08ff */
[----:B------:R-:W0:Y:S02]  /*40c0*/  LDS.U16 R33, [R29] ;  /* 0x000000001d217984 */ /* 0x000e240000000400 */
[----:B0-----:R-:W-:Y:S02]  /*40d0*/  HADD2.F32 R33, -RZ, R33.H0_H0 ;  /* 0x20000021ff217230 */ /* 0x001fe40000004100 */
[----:B--2---:R-:W-:Y:S02]  /*40e0*/  HADD2.F32 R34, -RZ, R34.H0_H0 ;  /* 0x20000022ff227230 */ /* 0x004fe40000004100 */
[----:B---3--:R-:W-:-:S03]  /*40f0*/  HADD2.F32 R35, -RZ, R32.H0_H0 ;  /* 0x20000020ff237230 */ /* 0x008fc60000004100 */
        /* <DEDUP_REMOVED lines=8> */
[----:B------:R-:W-:Y:S02]  /*4180*/  FMUL.FTZ R33, R34, R33 ;  /* 0x0000002122217220 */ /* 0x000fe40000410000 */
[----:B------:R-:W0:Y:S03]  /*4190*/  LDS.U16 R34, [R29+0x4] ;  /* 0x000004001d227984 */ /* 0x000e260000000400 */
[----:B------:R-:W-:-:S05]  /*41a0*/  F2FP.F16.F32.PACK_AB R33, RZ, R33 ;  /* 0x00000021ff21723e */ /* 0x000fca00000000ff */
[----:B------:R-:W-:-:S05]  /*41b0*/  HADD2.F32 R33, -RZ, R33.H0_H0 ;  /* 0x20000021ff217230 */ /* 0x000fca0000004100 */
[----:B------:R-:W-:Y:S01]  /*41c0*/  FADD.FTZ R33, R26, R33 ;  /* 0x000000211a217221 */ /* 0x000fe20000010000 */
[----:B------:R-:W-:-:S05]  /*41d0*/  HADD2.F32 R26, -RZ, R32.H1_H1 ;  /* 0x30000020ff1a7230 */ /* 0x000fca0000004100 */
[----:B------:R-:W-:Y:S02]  /*41e0*/  FMUL.FTZ R35, R26, R35 ;  /* 0x000000231a237220 */ /* 0x000fe40000410000 */
[----:B------:R-:W2:Y:S01]  /*41f0*/  LDG.E.U16 R26, desc[UR8][R16.64+0x8] ;  /* 0x00000808101a7981 */ /* 0x000ea2000c1e1500 */
[----:B0-----:R-:W-:-:S05]  /*4200*/  HADD2.F32 R34, -RZ, R34.H0_H0 ;  /* 0x20000022ff227230 */ /* 0x001fca0000004100 */
[----:B------:R-:W-:Y:S02]  /*4210*/  F2FP.F16.F32.PACK_AB R31, R31, R34 ;  /* 0x000000221f1f723e */ /* 0x000fe400000000ff */
[----:B------:R-:W0:Y:S01]  /*4220*/  LDS.U16 R34, [R29+0x6] ;  /* 0x000006001d227984 */ /* 0x000e220000000400 */
[----:B------:R-:W-:-:S05]  /*4230*/  F2FP.F16.F32.PACK_AB R35, RZ, R35 ;  /* 0x00000023ff23723e */ /* 0x000fca00000000ff */
[----:B------:R-:W-:Y:S02]  /*4240*/  HADD2.F32 R32, -RZ, R35.H0_H0 ;  /* 0x20000023ff207230 */ /* 0x000fe40000004100 */
[----:B-----5:R-:W-:Y:S02]  /*4250*/  HADD2.F32 R35, -RZ, R30.H0_H0 ;  /* 0x2000001eff237230 */ /* 0x020fe40000004100 */
[--C-:B------:R-:W-:Y:S02]  /*4260*/  HADD2.F32 R30, -RZ, R31.reuse.H1_H1 ;  /* 0x3000001fff1e7230 */ /* 0x100fe40000004100 */
[----:B------:R-:W-:Y:S02]  /*4270*/  HADD2.F32 R31, -RZ, R31.H0_H0 ;  /* 0x2000001fff1f7230 */ /* 0x000fe40000004100 */
[----:B------:R-:W-:Y:S02]  /*4280*/  FADD.FTZ R33, R33, R32 ;  /* 0x0000002021217221 */ /* 0x000fe40000010000 */
[----:B------:R-:W3:Y:S01]  /*4290*/  LDG.E.U16 R32, desc[UR8][R16.64+0xe] ;  /* 0x00000e0810207981 */ /* 0x000ee2000c1e1500 */
[----:B0-----:R-:W-:-:S05]  /*42a0*/  HADD2.F32 R34, -RZ, R34.H0_H0 ;  /* 0x20000022ff227230 */ /* 0x001fca0000004100 */
[----:B------:R-:W-:Y:S01]  /*42b0*/  F2FP.F16.F32.PACK_AB R34, R35, R34 ;  /* 0x000000222322723e */ /* 0x000fe200000000ff */
[----:B------:R-:W-:Y:S02]  /*42c0*/  FMUL.FTZ R35, R30, R31 ;  /* 0x0000001f1e237220 */ /* 0x000fe40000410000 */
[----:B------:R-:W4:Y:S04]  /*42d0*/  LDG.E.U16 R30, desc[UR8][R16.64+0xa] ;  /* 0x00000a08101e7981 */ /* 0x000f28000c1e1500 */
[----:B------:R0:W5:Y:S01]  /*42e0*/  LDG.E.U16 R31, desc[UR8][R16.64+0xc] ;  /* 0x00000c08101f7981 */ /* 0x000162000c1e1500 */
[----:B------:R-:W-:-:S05]  /*42f0*/  F2FP.F16.F32.PACK_AB R35, RZ, R35 ;  /* 0x00000023ff23723e */ /* 0x000fca00000000ff */
[----:B------:R-:W-:Y:S02]  /*4300*/  HADD2.F32 R36, -RZ, R35.H0_H0 ;  /* 0x20000023ff247230 */ /* 0x000fe40000004100 */
[--C-:B------:R-:W-:Y:S02]  /*4310*/  HADD2.F32 R35, -RZ, R34.reuse.H1_H1 ;  /* 0x30000022ff237230 */ /* 0x100fe40000004100 */
[----:B------:R-:W-:Y:S01]  /*4320*/  HADD2.F32 R34, -RZ, R34.H0_H0 ;  /* 0x20000022ff227230 */ /* 0x000fe20000004100 */
[----:B0-----:R-:W-:Y:S04]  /*4330*/  LDS.U16 R16, [R29+0xe] ;  /* 0x00000e001d107984 */ /* 0x001fe80000000400 */
[----:B------:R-:W-:Y:S02]  /*4340*/  FMUL.FTZ R34, R35, R34 ;  /* 0x0000002223227220 */ /* 0x000fe40000410000 */
[----:B------:R-:W0:Y:S03]  /*4350*/  LDS.U16 R35, [R29+0x8] ;  /* 0x000008001d237984 */ /* 0x000e260000000400 */
[----:B------:R-:W-:Y:S01]  /*4360*/  F2FP.F16.F32.PACK_AB R34, RZ, R34 ;  /* 0x00000022ff22723e */ /* 0x000fe200000000ff */
[----:B------:R-:W-:-:S04]  /*4370*/  FADD.FTZ R33, R33, R36 ;  /* 0x0000002421217221 */ /* 0x000fc80000010000 */
[----:B------:R-:W-:-:S05]  /*4380*/  HADD2.F32 R34, -RZ, R34.H0_H0 ;  /* 0x20000022ff227230 */ /* 0x000fca0000004100 */
[----:B------:R-:W-:Y:S02]  /*4390*/  FADD.FTZ R33, R33, R34 ;  /* 0x0000002221217221 */ /* 0x000fe40000010000 */
[----:B------:R-:W-:Y:S01]  /*43a0*/  LDS.U16 R34, [R29+0xc] ;  /* 0x00000c001d227984 */ /* 0x000fe20000000400 */
[----:B0-----:R-:W-:Y:S01]  /*43b0*/  HADD2.F32 R35, -RZ, R35.H0_H0 ;  /* 0x20000023ff237230 */ /* 0x001fe20000004100 */
[----:B------:R-:W-:Y:S01]  /*43c0*/  IADD3 R28, PT, PT, R28, 0x8, RZ ;  /* 0x000000081c1c7810 */ /* 0x000fe20007ffe0ff */
[----:B--2---:R-:W-:-:S05]  /*43d0*/  HADD2.F32 R26, -RZ, R26.H0_H0 ;  /* 0x2000001aff1a7230 */ /* 0x004fca0000004100 */
[----:B------:R-:W-:Y:S02]  /*43e0*/  F2FP.F16.F32.PACK_AB R17, R26, R35 ;  /* 0x000000231a11723e */ /* 0x000fe400000000ff */
[----:B------:R-:W0:Y:S02]  /*43f0*/  LDS.U16 R26, [R29+0xa] ;  /* 0x00000a001d1a7984 */ /* 0x000e240000000400 */
[----:B0-----:R-:W-:Y:S02]  /*4400*/  HADD2.F32 R26, -RZ, R26.H0_H0 ;  /* 0x2000001aff1a7230 */ /* 0x001fe40000004100 */
[----:B---3--:R-:W-:Y:S02]  /*4410*/  HADD2.F32 R32, -RZ, R32.H0_H0 ;  /* 0x20000020ff207230 */ /* 0x008fe40000004100 */
[----:B----4-:R-:W-:Y:S02]  /*4420*/  HADD2.F32 R35, -RZ, R30.H0_H0 ;  /* 0x2000001eff237230 */ /* 0x010fe40000004100 */
[----:B------:R-:W-:-:S02]  /*4430*/  HADD2.F32 R30, -RZ, R34.H0_H0 ;  /* 0x20000022ff1e7230 */ /* 0x000fc40000004100 */
[----:B-----5:R-:W-:Y:S01]  /*4440*/  HADD2.F32 R31, -RZ, R31.H0_H0 ;  /* 0x2000001fff1f7230 */ /* 0x020fe20000004100 */
[----:B------:R-:W-:Y:S01]  /*4450*/  F2FP.F16.F32.PACK_AB R26, R35, R26 ;  /* 0x0000001a231a723e */ /* 0x000fe200000000ff */
[----:B------:R-:W-:-:S03]  /*4460*/  HADD2.F32 R34, -RZ, R17.H0_H0 ;  /* 0x20000011ff227230 */ /* 0x000fc60000004100 */
[----:B------:R-:W-:Y:S01]  /*4470*/  F2FP.F16.F32.PACK_AB R30, R31, R30 ;  /* 0x0000001e1f1e723e */ /* 0x000fe200000000ff */
[----:B------:R-:W-:Y:S02]  /*4480*/  HADD2.F32 R31, -RZ, R17.H1_H1 ;  /* 0x30000011ff1f7230 */ /* 0x000fe40000004100 */
[----:B------:R-:W-:Y:S02]  /*4490*/  HADD2.F32 R35, -RZ, R16.H0_H0 ;  /* 0x20000010ff237230 */ /* 0x000fe40000004100 */
[--C-:B------:R-:W-:Y:S02]  /*44a0*/  HADD2.F32 R16, -RZ, R26.reuse.H1_H1 ;  /* 0x3000001aff107230 */ /* 0x100fe40000004100 */
[----:B------:R-:W-:Y:S01]  /*44b0*/  FMUL.FTZ R31, R31, R34 ;  /* 0x000000221f1f7220 */ /* 0x000fe20000410000 */
[----:B------:R-:W-:Y:S01]  /*44c0*/  HADD2.F32 R17, -RZ, R26.H0_H0 ;  /* 0x2000001aff117230 */ /* 0x000fe20000004100 */
[----:B------:R-:W-:Y:S01]  /*44d0*/  F2FP.F16.F32.PACK_AB R35, R32, R35 ;  /* 0x000000232023723e */ /* 0x000fe200000000ff */
[----:B------:R-:W-:-:S02]  /*44e0*/  HADD2.F32 R26, -RZ, R30.H1_H1 ;  /* 0x3000001eff1a7230 */ /* 0x000fc40000004100 */
[----:B------:R-:W-:Y:S02]  /*44f0*/  HADD2.F32 R29, -RZ, R30.H0_H0 ;  /* 0x2000001eff1d7230 */ /* 0x000fe40000004100 */
[----:B------:R-:W-:Y:S01]  /*4500*/  FMUL.FTZ R16, R16, R17 ;  /* 0x0000001110107220 */ /* 0x000fe20000410000 */
[----:B------:R-:W-:Y:S01]  /*4510*/  F2FP.F16.F32.PACK_AB R31, RZ, R31 ;  /* 0x0000001fff1f723e */ /* 0x000fe200000000ff */
[--C-:B------:R-:W-:Y:S02]  /*4520*/  HADD2.F32 R30, -RZ, R35.reuse.H1_H1 ;  /* 0x30000023ff1e7230 */ /* 0x100fe40000004100 */
[----:B------:R-:W-:Y:S02]  /*4530*/  HADD2.F32 R35, -RZ, R35.H0_H0 ;  /* 0x20000023ff237230 */ /* 0x000fe40000004100 */
[----:B------:R-:W-:Y:S01]  /*4540*/  FMUL.FTZ R26, R26, R29 ;  /* 0x0000001d1a1a7220 */ /* 0x000fe20000410000 */
[----:B------:R-:W-:Y:S01]  /*4550*/  F2FP.F16.F32.PACK_AB R17, RZ, R16 ;  /* 0x00000010ff11723e */ /* 0x000fe200000000ff */
[----:B------:R-:W-:-:S02]  /*4560*/  HADD2.F32 R16, -RZ, R31.H0_H0 ;  /* 0x2000001fff107230 */ /* 0x000fc40000004100 */
[----:B------:R-:W-:Y:S01]  /*4570*/  FMUL.FTZ R30, R30, R35 ;  /* 0x000000231e1e7220 */ /* 0x000fe20000410000 */
[----:B------:R-:W-:Y:S01]  /*4580*/  F2FP.F16.F32.PACK_AB R26, RZ, R26 ;  /* 0x0000001aff1a723e */ /* 0x000fe200000000ff */
[----:B------:R-:W-:Y:S02]  /*4590*/  HADD2.F32 R17, -RZ, R17.H0_H0 ;  /* 0x20000011ff117230 */ /* 0x000fe40000004100 */
[----:B------:R-:W-:Y:S01]  /*45a0*/  FADD.FTZ R16, R33, R16 ;  /* 0x0000001021107221 */ /* 0x000fe20000010000 */
[----:B------:R-:W-:Y:S01]  /*45b0*/  F2FP.F16.F32.PACK_AB R30, RZ, R30 ;  /* 0x0000001eff1e723e */ /* 0x000fe200000000ff */
[----:B------:R-:W-:Y:S02]  /*45c0*/  HADD2.F32 R29, -RZ, R26.H0_H0 ;  /* 0x2000001aff1d7230 */ /* 0x000fe40000004100 */
[----:B------:R-:W-:Y:S02]  /*45d0*/  FADD.FTZ R16, R16, R17 ;  /* 0x0000001110107221 */ /* 0x000fe40000010000 */
[----:B------:R-:W-:-:S02]  /*45e0*/  HADD2.F32 R17, -RZ, R30.H0_H0 ;  /* 0x2000001eff117230 */ /* 0x000fc40000004100 */
[----:B------:R-:W-:-:S04]  /*45f0*/  FADD.FTZ R16, R16, R29 ;  /* 0x0000001d10107221 */ /* 0x000fc80000010000 */
[----:B------:R-:W-:-:S07]  /*4600*/  FADD.FTZ R26, R16, R17 ;  /* 0x00000011101a7221 */ /* 0x000fce0000010000 */
.L_x_679:
[----:B------:R-:W-:Y:S05]  /*4610*/  BSYNC.RECONVERGENT B2 ;  /* 0x0000000000027941 */ /* 0x000fea0003800200 */
.L_x_678:
        /* <DEDUP_REMOVED lines=11> */
[----:B------:R-:W1:Y:S02]  /*46d0*/  LDS.U16 R32, [R33] ;  /* 0x0000000021207984 */ /* 0x000e640000000400 */
[----:B-1----:R-:W-:Y:S02]  /*46e0*/  HADD2.F32 R32, -RZ, R32.H0_H0 ;  /* 0x20000020ff207230 */ /* 0x002fe40000004100 */
[----:B--2---:R-:W-:Y:S02]  /*46f0*/  HADD2.F32 R35, -RZ, R34.H0_H0 ;  /* 0x20000022ff237230 */ /* 0x004fe40000004100 */
[----:B------:R-:W1:Y:S01]  /*4700*/  LDS.U16 R34, [R33+0x2] ;  /* 0x0000020021227984 */ /* 0x000e620000000400 */
[----:B---3--:R-:W-:Y:S02]  /*4710*/  HADD2.F32 R29, -RZ, R29.H0_H0 ;  /* 0x2000001dff1d7230 */ /* 0x008fe40000004100 */
[----:B0-----:R-:W-:Y:S02]  /*4720*/  F2FP.F16.F32.PACK_AB R17, R35, R32 ;  /* 0x000000202311723e */ /* 0x001fe400000000ff */
[----:B------:R-:W0:Y:S01]  /*4730*/  LDS.U16 R35, [R33+0x4] ;  /* 0x0000040021237984 */ /* 0x000e220000000400 */
[----:B----4-:R-:W-:-:S03]  /*4740*/  HADD2.F32 R30, -RZ, R30.H0_H0 ;  /* 0x2000001eff1e7230 */ /* 0x010fc60000004100 */
[----:B------:R-:W2:Y:S01]  /*4750*/  LDS.U16 R32, [R33+0x6] ;  /* 0x0000060021207984 */ /* 0x000ea20000000400 */
[----:B-1----:R-:W-:Y:S02]  /*4760*/  HADD2.F32 R34, -RZ, R34.H0_H0 ;  /* 0x20000022ff227230 */ /* 0x002fe40000004100 */
[----:B0-----:R-:W-:-:S03]  /*4770*/  HADD2.F32 R35, -RZ, R35.H0_H0 ;  /* 0x20000023ff237230 */ /* 0x001fc60000004100 */
[----:B------:R-:W-:Y:S01]  /*4780*/  F2FP.F16.F32.PACK_AB R16, R29, R34 ;  /* 0x000000221d10723e */ /* 0x000fe200000000ff */
[----:B--2---:R-:W-:Y:S01]  /*4790*/  HADD2.F32 R32, -RZ, R32.H0_H0 ;  /* 0x20000020ff207230 */ /* 0x004fe20000004100 */
[----:B------:R-:W-:Y:S01]  /*47a0*/  F2FP.F16.F32.PACK_AB R29, R30, R35 ;  /* 0x000000231e1d723e */ /* 0x000fe200000000ff */
[--C-:B------:R-:W-:Y:S02]  /*47b0*/  HADD2.F32 R30, -RZ, R17.reuse.H1_H1 ;  /* 0x30000011ff1e7230 */ /* 0x100fe40000004100 */
[----:B------:R-:W-:Y:S02]  /*47c0*/  HADD2.F32 R17, -RZ, R17.H0_H0 ;  /* 0x20000011ff117230 */ /* 0x000fe40000004100 */
[----:B-----5:R-:W-:Y:S02]  /*47d0*/  HADD2.F32 R35, -RZ, R31.H0_H0 ;  /* 0x2000001fff237230 */ /* 0x020fe40000004100 */
[--C-:B------:R-:W-:Y:S02]  /*47e0*/  HADD2.F32 R31, -RZ, R16.reuse.H0_H0 ;  /* 0x20000010ff1f7230 */ /* 0x100fe40000004100 */
[----:B------:R-:W-:Y:S01]  /*47f0*/  FMUL.FTZ R17, R30, R17 ;  /* 0x000000111e117220 */ /* 0x000fe20000410000 */
[----:B------:R-:W-:Y:S01]  /*4800*/  HADD2.F32 R30, -RZ, R16.H1_H1 ;  /* 0x30000010ff1e7230 */ /* 0x000fe20000004100 */
        /* <DEDUP_REMOVED lines=20> */
.L_x_681:
[----:B------:R-:W-:Y:S05]  /*4950*/  BSYNC.RECONVERGENT B2 ;  /* 0x0000000000027941 */ /* 0x000fea0003800200 */
.L_x_680:
[----:B------:R-:W-:Y:S05]  /*4960*/  @!P4 BRA `(.L_x_673) ;  /* 0x00000000009cc947 */ /* 0x000fea0003800000 */
[----:B------:R-:W-:-:S05]  /*4970*/  IMAD.WIDE.U32 R22, R28, 0x2, R22 ;  /* 0x000000021c167825 */ /* 0x000fca00078e0016 */
[----:B------:R-:W2:Y:S01]  /*4980*/  LDG.E.U16 R17, desc[UR8][R22.64] ;  /* 0x0000000816117981 */ /* 0x000ea2000c1e1500 */
[----:B------:R-:W-:Y:S02]  /*4990*/  LEA R28, R28, R9, 0x1 ;  /* 0x000000091c1c7211 */ /* 0x000fe400078e08ff */
[----:B------:R-:W-:-:S03]  /*49a0*/  ISETP.NE.AND P4, PT, R10, 0x1, PT ;  /* 0x000000010a00780c */ /* 0x000fc60003f85270 */
[----:B------:R-:W0:Y:S02]  /*49b0*/  LDS.U16 R16, [R28] ;  /* 0x000000001c107984 */ /* 0x000e240000000400 */
[----:B0-----:R-:W-:Y:S02]  /*49c0*/  HADD2.F32 R16, -RZ, R16.H0_H0 ;  /* 0x20000010ff107230 */ /* 0x001fe40000004100 */
[----:B--2---:R-:W-:-:S05]  /*49d0*/  HADD2.F32 R17, -RZ, R17.H0_H0 ;  /* 0x20000011ff117230 */ /* 0x004fca0000004100 */
[----:B------:R-:W-:-:S05]  /*49e0*/  F2FP.F16.F32.PACK_AB R16, R17, R16 ;  /* 0x000000101110723e */ /* 0x000fca00000000ff */
[--C-:B------:R-:W-:Y:S02]  /*49f0*/  HADD2.F32 R17, -RZ, R16.reuse.H1_H1 ;  /* 0x30000010ff117230 */ /* 0x100fe40000004100 */
[----:B------:R-:W-:-:S05]  /*4a00*/  HADD2.F32 R16, -RZ, R16.H0_H0 ;  /* 0x20000010ff107230 */ /* 0x000fca0000004100 */
[----:B------:R-:W-:-:S05]  /*4a10*/  FMUL.FTZ R16, R17, R16 ;  /* 0x0000001011107220 */ /* 0x000fca0000410000 */
[----:B------:R-:W-:-:S05]  /*4a20*/  F2FP.F16.F32.PACK_AB R16, RZ, R16 ;  /* 0x00000010ff10723e */ /* 0x000fca00000000ff */
[----:B------:R-:W-:-:S05]  /*4a30*/  HADD2.F32 R17, -RZ, R16.H0_H0 ;  /* 0x20000010ff117230 */ /* 0x000fca0000004100 */
[----:B------:R-:W-:Y:S01]  /*4a40*/  FADD.FTZ R26, R26, R17 ;  /* 0x000000111a1a7221 */ /* 0x000fe20000010000 */
[----:B------:R-:W-:Y:S06]  /*4a50*/  @!P4 BRA `(.L_x_673) ;  /* 0x000000000060c947 */ /* 0x000fec0003800000 */
[----:B------:R-:W-:Y:S01]  /*4a60*/  ISETP.NE.AND P4, PT, R10, 0x2, PT ;  /* 0x000000020a00780c */ /* 0x000fe20003f85270 */
[----:B------:R-:W2:Y:S04]  /*4a70*/  LDG.E.U16 R17, desc[UR8][R22.64+0x2] ;  /* 0x0000020816117981 */ /* 0x000ea8000c1e1500 */
[----:B------:R-:W0:Y:S08]  /*4a80*/  LDS.U16 R16, [R28+0x2] ;  /* 0x000002001c107984 */ /* 0x000e300000000400 */
[----:B------:R-:W3:Y:S04]  /*4a90*/  @P4 LDG.E.U16 R30, desc[UR8][R22.64+0x4] ;  /* 0x00000408161e4981 */ /* 0x000ee8000c1e1500 */
[----:B------:R-:W1:Y:S01]  /*4aa0*/  @P4 LDS.U16 R29, [R28+0x4] ;  /* 0x000004001c1d4984 */ /* 0x000e620000000400 */
[----:B0-----:R-:W-:-:S02]  /*4ab0*/  HADD2.F32 R16, -RZ, R16.H0_H0 ;  /* 0x20000010ff107230 */ /* 0x001fc40000004100 */
[----:B-1----:R-:W-:-:S05]  /*4ac0*/  @P4 HADD2.F32 R29, -RZ, R29.H0_H0 ;  /* 0x2000001dff1d4230 */ /* 0x002fca0000004100 */
[----:B------:R-:W-:-:S05]  /*4ad0*/  @P4 F2FP.F16.F32.PACK_AB R29, RZ, R29 ;  /* 0x0000001dff1d423e */ /* 0x000fca00000000ff */
[----:B------:R-:W-:Y:S02]  /*4ae0*/  @P4 HADD2.F32 R29, -RZ, R29.H0_H0 ;  /* 0x2000001dff1d4230 */ /* 0x000fe40000004100 */
[----:B--2---:R-:W-:-:S05]  /*4af0*/  HADD2.F32 R17, -RZ, R17.H0_H0 ;  /* 0x20000011ff117230 */ /* 0x004fca0000004100 */
[----:B------:R-:W-:-:S05]  /*4b00*/  F2FP.F16.F32.PACK_AB R16, R17, R16 ;  /* 0x000000101110723e */ /* 0x000fca00000000ff */
[----:B------:R-:W-:Y:S02]  /*4b10*/  HADD2.F32 R17, -RZ, R16.H1_H1 ;  /* 0x30000010ff117230 */ /* 0x000fe40000004100 */
[----:B---3--:R-:W-:Y:S02]  /*4b20*/  @P4 HADD2.F32 R30, -RZ, R30.H0_H0 ;  /* 0x2000001eff1e4230 */ /* 0x008fe40000004100 */
[----:B------:R-:W-:-:S03]  /*4b30*/  HADD2.F32 R16, -RZ, R16.H0_H0 ;  /* 0x20000010ff107230 */ /* 0x000fc60000004100 */
[----:B------:R-:W-:Y:S02]  /*4b40*/  @P4 F2FP.F16.F32.PACK_AB R30, RZ, R30 ;  /* 0x0000001eff1e423e */ /* 0x000fe400000000ff */
[----:B------:R-:W-:-:S03]  /*4b50*/  FMUL.FTZ R16, R17, R16 ;  /* 0x0000001011107220 */ /* 0x000fc60000410000 */
[----:B------:R-:W-:Y:S02]  /*4b60*/  @P4 HADD2.F32 R30, -RZ, R30.H0_H0 ;  /* 0x2000001eff1e4230 */ /* 0x000fe40000004100 */
[----:B------:R-:W-:-:S03]  /*4b70*/  F2FP.F16.F32.PACK_AB R16, RZ, R16 ;  /* 0x00000010ff10723e */ /* 0x000fc600000000ff */
[----:B------:R-:W-:Y:S02]  /*4b80*/  @P4 FMUL.FTZ R29, R30, R29 ;  /* 0x0000001d1e1d4220 */ /* 0x000fe40000410000 */
[----:B------:R-:W-:-:S03]  /*4b90*/  HADD2.F32 R17, -RZ, R16.H0_H0 ;  /* 0x20000010ff117230 */ /* 0x000fc60000004100 */
[----:B------:R-:W-:Y:S02]  /*4ba0*/  @P4 F2FP.F16.F32.PACK_AB R29, RZ, R29 ;  /* 0x0000001dff1d423e */ /* 0x000fe400000000ff */
[----:B------:R-:W-:-:S03]  /*4bb0*/  FADD.FTZ R26, R26, R17 ;  /* 0x000000111a1a7221 */ /* 0x000fc60000010000 */
[----:B------:R-:W-:-:S05]  /*4bc0*/  @P4 HADD2.F32 R29, -RZ, R29.H0_H0 ;  /* 0x2000001dff1d4230 */ /* 0x000fca0000004100 */
[----:B------:R-:W-:-:S07]  /*4bd0*/  @P4 FADD.FTZ R26, R26, R29 ;  /* 0x0000001d1a1a4221 */ /* 0x000fce0000010000 */
.L_x_673:
[----:B------:R-:W-:Y:S05]  /*4be0*/  BSYNC.RECONVERGENT B0 ;  /* 0x0000000000007941 */ /* 0x000fea0003800200 */
.L_x_672:
[----:B------:R-:W-:Y:S02]  /*4bf0*/  F2FP.F16.F32.PACK_AB R26, RZ, R26 ;  /* 0x0000001aff1a723e */ /* 0x000fe400000000ff */
[C---:B------:R-:W-:Y:S02]  /*4c00*/  LEA R16, R27.reuse, R8, 0x1 ;  /* 0x000000081b107211 */ /* 0x040fe400078e08ff */
[----:B------:R-:W-:-:S03]  /*4c10*/  IADD3 R27, PT, PT, R27, 0x1, RZ ;  /* 0x000000011b1b7810 */ /* 0x000fc60007ffe0ff */
[----:B------:R0:W-:Y:S01]  /*4c20*/  STS.U16 [R16], R26 ;  /* 0x0000001a10007388 */ /* 0x0001e20000000400 */
[----:B------:R-:W-:-:S13]  /*4c30*/  ISETP.NE.AND P4, PT, R27, R4, PT ;  /* 0x000000041b00720c */ /* 0x000fda0003f85270 */
[----:B0-----:R-:W-:Y:S05]  /*4c40*/  @P4 BRA `(.L_x_682) ;  /* 0xffffffe400484947 */ /* 0x001fea000383ffff */
.L_x_671:
[----:B------:R-:W-:Y:S05]  /*4c50*/  BSYNC.RECONVERGENT B1 ;  /* 0x0000000000017941 */ /* 0x000fea0003800200 */
.L_x_670:
[----:B------:R-:W0:Y:S01]  /*4c60*/  LDS.U16 R16, [R8] ;  /* 0x0000000008107984 */ /* 0x000e220000000400 */
[----:B------:R-:W-:Y:S01]  /*4c70*/  ISETP.GE.AND P4, PT, R4, 0x2, PT ;  /* 0x000000020400780c */ /* 0x000fe20003f86270 */
[----:B------:R-:W-:Y:S02]  /*4c80*/  BSSY.RECONVERGENT B0, `(.L_x_683) ;  /* 0x0000189000007945 */ /* 0x000fe40003800200 */
[----:B------:R-:W1:Y:S01]  /*4c90*/  LDS.U16 R17, [R2] ;  /* 0x0000000002117984 */ /* 0x000e620000000400 */
[----:B0-----:R-:W-:Y:S02]  /*4ca0*/  HADD2.F32 R16, -RZ, R16.H0_H0 ;  /* 0x20000010ff107230 */ /* 0x001fe40000004100 */
[----:B-1----:R-:W-:-:S05]  /*4cb0*/  HADD2.F32 R17, -RZ, R17.H0_H0 ;  /* 0x20000011ff117230 */ /* 0x002fca0000004100 */
        /* <DEDUP_REMOVED lines=8> */
[----:B------:R-:W-:-:S03]  /*4d40*/  MOV R17, 0x1 ;  /* 0x0000000100117802 */ /* 0x000fc60000000f00 */
[----:B------:R-:W-:Y:S05]  /*4d50*/  @!P1 BRA `(.L_x_686) ;  /* 0x0000000800e49947 */ /* 0x000fea0003800000 */
[----:B------:R-:W-:Y:S01]  /*4d60*/  HFMA2 R17, -RZ, RZ, 0, 5.9604644775390625e-08 ;  /* 0x00000001ff117431 */ /* 0x000fe200000001ff */
[----:B------:R-:W-:Y:S06]  /*4d70*/  BSSY.RECONVERGENT B2, `(.L_x_686) ;  /* 0x00000b7000027945 */ /* 0x000fec0003800200 */
.L_x_687:
[C---:B------:R-:W-:Y:S02]  /*4d80*/  LEA R23, R17.reuse, R2, 0x1 ;  /* 0x0000000211177211 */ /* 0x040fe400078e08ff */
[----:B------:R-:W-:-:S03]  /*4d90*/  LEA R22, R17, R8, 0x1 ;  /* 0x0000000811167211 */ /* 0x000fc600078e08ff */
        /* <DEDUP_REMOVED lines=8> */
[----:B0-----:R-:W-:-:S02]  /*4e20*/  HADD2.F32 R24, -RZ, R24.H0_H0 ;  /* 0x20000018ff187230 */ /* 0x001fc40000004100 */
[----:B-1----:R-:W-:Y:S02]  /*4e30*/  HADD2.F32 R33, -RZ, R26.H0_H0 ;  /* 0x2000001aff217230 */ /* 0x002fe40000004100 */
[----:B------:R-:W0:Y:S01]  /*4e40*/  LDS.U16 R26, [R22+0x8] ;  /* 0x00000800161a7984 */ /* 0x000e220000000400 */
[----:B--2---:R-:W-:Y:S02]  /*4e50*/  HADD2.F32 R34, -RZ, R34.H0_H0 ;  /* 0x20000022ff227230 */ /* 0x004fe40000004100 */
[----:B------:R-:W-:Y:S02]  /*4e60*/  F2FP.F16.F32.PACK_AB R32, R33, R24 ;  /* 0x000000182120723e */ /* 0x000fe400000000ff */
[----:B------:R-:W1:Y:S01]  /*4e70*/  LDS.U16 R24, [R23+0x8] ;  /* 0x0000080017187984 */ /* 0x000e620000000400 */
[----:B---3--:R-:W-:Y:S02]  /*4e80*/  HADD2.F32 R31, -RZ, R31.H0_H0 ;  /* 0x2000001fff1f7230 */ /* 0x008fe40000004100 */
[----:B------:R-:W-:-:S02]  /*4e90*/  HADD2.F32 R33, -RZ, R32.H1_H1 ;  /* 0x30000020ff217230 */ /* 0x000fc40000004100 */
[----:B------:R-:W-:Y:S01]  /*4ea0*/  HADD2.F32 R32, -RZ, R32.H0_H0 ;  /* 0x20000020ff207230 */ /* 0x000fe20000004100 */
[----:B------:R-:W-:Y:S01]  /*4eb0*/  F2FP.F16.F32.PACK_AB R31, R31, R34 ;  /* 0x000000221f1f723e */ /* 0x000fe200000000ff */
[----:B----4-:R-:W-:Y:S02]  /*4ec0*/  HADD2.F32 R29, -RZ, R29.H0_H0 ;  /* 0x2000001dff1d7230 */ /* 0x010fe40000004100 */
[----:B-----5:R-:W-:Y:S02]  /*4ed0*/  HADD2.F32 R30, -RZ, R30.H0_H0 ;  /* 0x2000001eff1e7230 */ /* 0x020fe40000004100 */
[----:B------:R-:W-:Y:S01]  /*4ee0*/  FMUL.FTZ R32, R33, R32 ;  /* 0x0000002021207220 */ /* 0x000fe20000410000 */
[----:B------:R-:W-:Y:S02]  /*4ef0*/  HADD2.F32 R27, -RZ, R27.H0_H0 ;  /* 0x2000001bff1b7230 */ /* 0x000fe40000004100 */
[----:B------:R-:W-:Y:S01]  /*4f00*/  F2FP.F16.F32.PACK_AB R33, R30, R29 ;  /* 0x0000001d1e21723e */ /* 0x000fe200000000ff */
[--C-:B------:R-:W-:Y:S01]  /*4f10*/  HADD2.F32 R29, -RZ, R31.reuse.H1_H1 ;  /* 0x3000001fff1d7230 */ /* 0x100fe20000004100 */
[----:B------:R-:W-:Y:S01]  /*4f20*/  F2FP.F16.F32.PACK_AB R32, RZ, R32 ;  /* 0x00000020ff20723e */ /* 0x000fe200000000ff */
[----:B------:R-:W-:-:S04]  /*4f30*/  HADD2.F32 R30, -RZ, R31.H0_H0 ;  /* 0x2000001fff1e7230 */ /* 0x000fc80000004100 */
[----:B------:R-:W-:Y:S02]  /*4f40*/  HADD2.F32 R31, -RZ, R32.H0_H0 ;  /* 0x20000020ff1f7230 */ /* 0x000fe40000004100 */
[----:B------:R-:W-:Y:S01]  /*4f50*/  FMUL.FTZ R29, R29, R30 ;  /* 0x0000001e1d1d7220 */ /* 0x000fe20000410000 */
[--C-:B------:R-:W-:Y:S02]  /*4f60*/  HADD2.F32 R30, -RZ, R33.reuse.H1_H1 ;  /* 0x30000021ff1e7230 */ /* 0x100fe40000004100 */
[----:B------:R-:W-:Y:S02]  /*4f70*/  HADD2.F32 R33, -RZ, R33.H0_H0 ;  /* 0x20000021ff217230 */ /* 0x000fe40000004100 */
[----:B------:R-:W-:Y:S02]  /*4f80*/  HADD2.F32 R32, -RZ, R28.H0_H0 ;  /* 0x2000001cff207230 */ /* 0x000fe40000004100 */
[----:B------:R-:W-:Y:S01]  /*4f90*/  FADD.FTZ R28, R31, R16 ;  /* 0x000000101f1c7221 */ /* 0x000fe20000010000 */
[----:B------:R-:W-:Y:S01]  /*4fa0*/  FMUL.FTZ R33, R30, R33 ;  /* 0x000000211e217220 */ /* 0x000fe20000410000 */
[----:B------:R-:W-:Y:S01]  /*4fb0*/  F2FP.F16.F32.PACK_AB R30, RZ, R29 ;  /* 0x0000001dff1e723e */ /* 0x000fe200000000ff */
[----:B------:R-:W2:Y:S01]  /*4fc0*/  LDS.U16 R16, [R23+0xa] ;  /* 0x00000a0017107984 */ /* 0x000ea20000000400 */
[----:B------:R-:W-:Y:S01]  /*4fd0*/  F2FP.F16.F32.PACK_AB R29, R32, R27 ;  /* 0x0000001b201d723e */ /* 0x000fe200000000ff */
[----:B0-----:R-:W-:-:S02]  /*4fe0*/  HADD2.F32 R35, -RZ, R26.H0_H0 ;  /* 0x2000001aff237230 */ /* 0x001fc40000004100 */
[----:B------:R-:W0:Y:S01]  /*4ff0*/  LDS.U16 R27, [R22+0xa] ;  /* 0x00000a00161b7984 */ /* 0x000e220000000400 */
[----:B------:R-:W-:Y:S01]  /*5000*/  HADD2.F32 R31, -RZ, R30.H0_H0 ;  /* 0x2000001eff1f7230 */ /* 0x000fe20000004100 */
[----:B------:R-:W-:Y:S01]  /*5010*/  F2FP.F16.F32.PACK_AB R33, RZ, R33 ;  /* 0x00000021ff21723e */ /* 0x000fe200000000ff */
[----:B------:R-:W-:Y:S01]  /*5020*/  HADD2.F32 R26, -RZ, R29.H1_H1 ;  /* 0x3000001dff1a7230 */ /* 0x000fe20000004100 */
[----:B------:R-:W3:Y:S01]  /*5030*/  LDS.U16 R32, [R22+0x10] ;  /* 0x0000100016207984 */ /* 0x000ee20000000400 */
[----:B-1----:R-:W-:Y:S02]  /*5040*/  HADD2.F32 R24, -RZ, R24.H0_H0 ;  /* 0x20000018ff187230 */ /* 0x002fe40000004100 */
[----:B------:R-:W-:Y:S02]  /*5050*/  HADD2.F32 R33, -RZ, R33.H0_H0 ;  /* 0x20000021ff217230 */ /* 0x000fe40000004100 */
[----:B------:R-:W-:Y:S01]  /*5060*/  HADD2.F32 R29, -RZ, R29.H0_H0 ;  /* 0x2000001dff1d7230 */ /* 0x000fe20000004100 */
[----:B------:R-:W-:Y:S01]  /*5070*/  F2FP.F16.F32.PACK_AB R30, R35, R24 ;  /* 0x00000018231e723e */ /* 0x000fe200000000ff */
[----:B------:R-:W-:-:S04]  /*5080*/  FADD.FTZ R24, R28, R31 ;  /* 0x0000001f1c187221 */ /* 0x000fc80000010000 */
[--C-:B------:R-:W-:Y:S02]  /*5090*/  HADD2.F32 R28, -RZ, R30.reuse.H1_H1 ;  /* 0x3000001eff1c7230 */ /* 0x100fe40000004100 */
[----:B------:R-:W-:Y:S01]  /*50a0*/  FADD.FTZ R24, R24, R33 ;  /* 0x0000002118187221 */ /* 0x000fe20000010000 */
[----:B------:R-:W-:Y:S02]  /*50b0*/  HADD2.F32 R31, -RZ, R30.H0_H0 ;  /* 0x2000001eff1f7230 */ /* 0x000fe40000004100 */
[----:B------:R-:W-:Y:S01]  /*50c0*/  FMUL.FTZ R33, R26, R29 ;  /* 0x0000001d1a217220 */ /* 0x000fe20000410000 */
[----:B------:R-:W-:Y:S02]  /*50d0*/  LDS.U16 R30, [R22+0xe] ;  /* 0x00000e00161e7984 */ /* 0x000fe40000000400 */
[----:B------:R-:W-:Y:S02]  /*50e0*/  FMUL.FTZ R34, R28, R31 ;  /* 0x0000001f1c227220 */ /* 0x000fe40000410000 */
[----:B------:R-:W1:Y:S01]  /*50f0*/  LDS.U16 R29, [R23+0xe] ;  /* 0x00000e00171d7984 */ /* 0x000e620000000400 */
[----:B------:R-:W-:-:S03]  /*5100*/  F2FP.F16.F32.PACK_AB R33, RZ, R33 ;  /* 0x00000021ff21723e */ /* 0x000fc600000000ff */
[----:B------:R-:W4:Y:S01]  /*5110*/  LDS.U16 R28, [R22+0xc] ;  /* 0x00000c00161c7984 */ /* 0x000f220000000400 */
[----:B------:R-:W-:Y:S01]  /*5120*/  F2FP.F16.F32.PACK_AB R34, RZ, R34 ;  /* 0x00000022ff22723e */ /* 0x000fe200000000ff */
[----:B------:R-:W-:Y:S02]  /*5130*/  HADD2.F32 R33, -RZ, R33.H0_H0 ;  /* 0x20000021ff217230 */ /* 0x000fe40000004100 */
[----:B------:R-:W5:Y:S04]  /*5140*/  LDS.U16 R26, [R23+0xc] ;  /* 0x00000c00171a7984 */ /* 0x000f680000000400 */
[----:B------:R-:W5:Y:S01]  /*5150*/  LDS.U16 R31, [R23+0x10] ;  /* 0x00001000171f7984 */ /* 0x000f620000000400 */
[----:B--2---:R-:W-:Y:S02]  /*5160*/  HADD2.F32 R16, -RZ, R16.H0_H0 ;  /* 0x20000010ff107230 */ /* 0x004fe40000004100 */
[----:B0-----:R-:W-:-:S02]  /*5170*/  HADD2.F32 R35, -RZ, R27.H0_H0 ;  /* 0x2000001bff237230 */ /* 0x001fc40000004100 */
[----:B------:R-:W-:Y:S02]  /*5180*/  HADD2.F32 R27, -RZ, R34.H0_H0 ;  /* 0x20000022ff1b7230 */ /* 0x000fe40000004100 */
[----:B---3--:R-:W-:Y:S01]  /*5190*/  HADD2.F32 R34, -RZ, R32.H0_H0 ;  /* 0x20000020ff227230 */ /* 0x008fe20000004100 */
[----:B------:R-:W-:Y:S01]  /*51a0*/  F2FP.F16.F32.PACK_AB R35, R35, R16 ;  /* 0x000000102323723e */ /* 0x000fe200000000ff */
[----:B------:R-:W-:-:S04]  /*51b0*/  FADD.FTZ R16, R24, R33 ;  /* 0x0000002118107221 */ /* 0x000fc80000010000 */
[--C-:B------:R-:W-:Y:S02]  /*51c0*/  HADD2.F32 R24, -RZ, R35.reuse.H1_H1 ;  /* 0x30000023ff187230 */ /* 0x100fe40000004100 */
[----:B------:R-:W-:Y:S01]  /*51d0*/  FADD.FTZ R16, R16, R27 ;  /* 0x0000001b10107221 */ /* 0x000fe20000010000 */
[----:B------:R-:W-:-:S05]  /*51e0*/  HADD2.F32 R35, -RZ, R35.H0_H0 ;  /* 0x20000023ff237230 */ /* 0x000fca0000004100 */
[----:B------:R-:W-:Y:S02]  /*51f0*/  FMUL.FTZ R24, R24, R35 ;  /* 0x0000002318187220 */ /* 0x000fe40000410000 */
[----:B------:R-:W-:Y:S01]  /*5200*/  LDS.U16 R35, [R22+0x1e] ;  /* 0x00001e0016237984 */ /* 0x000fe20000000400 */
[----:B-1----:R-:W-:Y:S02]  /*5210*/  HADD2.F32 R29, -RZ, R29.H0_H0 ;  /* 0x2000001dff1d7230 */ /* 0x002fe40000004100 */
[----:B----4-:R-:W-:Y:S02]  /*5220*/  HADD2.F32 R27, -RZ, R28.H0_H0 ;  /* 0x2000001cff1b7230 */ /* 0x010fe40000004100 */
[----:B------:R-:W-:Y:S01]  /*5230*/  HADD2.F32 R28, -RZ, R30.H0_H0 ;  /* 0x2000001eff1c7230 */ /* 0x000fe20000004100 */
[----:B------:R-:W-:Y:S01]  /*5240*/  F2FP.F16.F32.PACK_AB R30, RZ, R24 ;  /* 0x00000018ff1e723e */ /* 0x000fe200000000ff */
[----:B-----5:R-:W-:Y:S02]  /*5250*/  HADD2.F32 R26, -RZ, R26.H0_H0 ;  /* 0x2000001aff1a7230 */ /* 0x020fe40000004100 */
[----:B------:R-:W-:Y:S01]  /*5260*/  HADD2.F32 R33, -RZ, R31.H0_H0 ;  /* 0x2000001fff217230 */ /* 0x000fe20000004100 */
[----:B------:R-:W-:-:S02]  /*5270*/  F2FP.F16.F32.PACK_AB R31, R28, R29 ;  /* 0x0000001d1c1f723e */ /* 0x000fc400000000ff */
[----:B------:R-:W-:Y:S01]  /*5280*/  F2FP.F16.F32.PACK_AB R32, R27, R26 ;  /* 0x0000001a1b20723e */ /* 0x000fe200000000ff */
[----:B------:R-:W0:Y:S01]  /*5290*/  LDS.U16 R28, [R22+0x12] ;  /* 0x00001200161c7984 */ /* 0x000e220000000400 */
[----:B------:R-:W-:-:S03]  /*52a0*/  F2FP.F16.F32.PACK_AB R24, R34, R33 ;  /* 0x000000212218723e */ /* 0x000fc600000000ff */
[----:B------:R-:W1:Y:S01]  /*52b0*/  LDS.U16 R26, [R23+0x14] ;  /* 0x00001400171a7984 */ /* 0x000e620000000400 */
[--C-:B------:R-:W-:Y:S02]  /*52c0*/  HADD2.F32 R33, -RZ, R32.reuse.H1_H1 ;  /* 0x30000020ff217230 */ /* 0x100fe40000004100 */
[----:B------:R-:W-:Y:S01]  /*52d0*/  HADD2.F32 R32, -RZ, R32.H0_H0 ;  /* 0x20000020ff207230 */ /* 0x000fe20000004100 */
[----:B------:R-:W2:Y:S04]  /*52e0*/  LDS.U16 R27, [R22+0x14] ;  /* 0x00001400161b7984 */ /* 0x000ea80000000400 */
[----:B------:R-:W3:Y:S01]  /*52f0*/  LDS.U16 R29, [R23+0x12] ;  /* 0x00001200171d7984 */ /* 0x000ee20000000400 */
[----:B------:R-:W-:Y:S01]  /*5300*/  FMUL.FTZ R32, R33, R32 ;  /* 0x0000002021207220 */ /* 0x000fe20000410000 */
[----:B------:R-:W-:-:S02]  /*5310*/  HADD2.F32 R33, -RZ, R30.H0_H0 ;  /* 0x2000001eff217230 */ /* 0x000fc40000004100 */
[--C-:B------:R-:W-:Y:S01]  /*5320*/  HADD2.F32 R30, -RZ, R31.reuse.H1_H1 ;  /* 0x3000001fff1e7230 */ /* 0x100fe20000004100 */
[----:B------:R-:W-:Y:S01]  /*5330*/  LDS.U16 R34, [R22+0x1c] ;  /* 0x00001c0016227984 */ /* 0x000fe20000000400 */
[----:B------:R-:W-:Y:S02]  /*5340*/  HADD2.F32 R31, -RZ, R31.H0_H0 ;  /* 0x2000001fff1f7230 */ /* 0x000fe40000004100 */
[----:B------:R-:W-:Y:S01]  /*5350*/  FADD.FTZ R16, R16, R33 ;  /* 0x0000002110107221 */ /* 0x000fe20000010000 */
[----:B------:R-:W-:Y:S01]  /*5360*/  F2FP.F16.F32.PACK_AB R32, RZ, R32 ;  /* 0x00000020ff20723e */ /* 0x000fe200000000ff */
[--C-:B------:R-:W-:Y:S02]  /*5370*/  HADD2.F32 R33, -RZ, R24.reuse.H1_H1 ;  /* 0x30000018ff217230 */ /* 0x100fe40000004100 */
[----:B------:R-:W-:Y:S01]  /*5380*/  FMUL.FTZ R30, R30, R31 ;  /* 0x0000001f1e1e7220 */ /* 0x000fe20000410000 */
[----:B------:R-:W-:Y:S02]  /*5390*/  HADD2.F32 R24, -RZ, R24.H0_H0 ;  /* 0x20000018ff187230 */ /* 0x000fe40000004100 */
[----:B------:R-:W-:-:S02]  /*53a0*/  HADD2.F32 R31, -RZ, R32.H0_H0 ;  /* 0x20000020ff1f7230 */ /* 0x000fc40000004100 */
[----:B------:R-:W-:Y:S01]  /*53b0*/  F2FP.F16.F32.PACK_AB R30, RZ, R30 ;  /* 0x0000001eff1e723e */ /* 0x000fe200000000ff */
[----:B------:R-:W-:Y:S02]  /*53c0*/  FMUL.FTZ R24, R33, R24 ;  /* 0x0000001821187220 */ /* 0x000fe40000410000 */
[----:B------:R-:W-:Y:S02]  /*53d0*/  FADD.FTZ R16, R16, R31 ;  /* 0x0000001f10107221 */ /* 0x000fe40000010000 */
[----:B------:R-:W-:Y:S01]  /*53e0*/  HADD2.F32 R31, -RZ, R30.H0_H0 ;  /* 0x2000001eff1f7230 */ /* 0x000fe20000004100 */
[----:B------:R-:W-:-:S04]  /*53f0*/  F2FP.F16.F32.PACK_AB R24, RZ, R24 ;  /* 0x00000018ff18723e */ /* 0x000fc800000000ff */
[----:B------:R-:W-:Y:S01]  /*5400*/  FADD.FTZ R32, R16, R31 ;  /* 0x0000001f10207221 */ /* 0x000fe20000010000 */
[----:B------:R-:W-:Y:S01]  /*5410*/  HADD2.F32 R31, -RZ, R24.H0_H0 ;  /* 0x20000018ff1f7230 */ /* 0x000fe20000004100 */
[----:B------:R-:W4:Y:S01]  /*5420*/  LDS.U16 R16, [R23+0x16] ;  /* 0x0000160017107984 */ /* 0x000f220000000400 */
[----:B0-----:R-:W-:-:S03]  /*5430*/  HADD2.F32 R30, -RZ, R28.H0_H0 ;  /* 0x2000001cff1e7230 */ /* 0x001fc60000004100 */
[----:B------:R-:W0:Y:S01]  /*5440*/  LDS.U16 R24, [R22+0x16] ;  /* 0x0000160016187984 */ /* 0x000e220000000400 */
[----:B-1----:R-:W-:Y:S02]  /*5450*/  HADD2.F32 R28, -RZ, R26.H0_H0 ;  /* 0x2000001aff1c7230 */ /* 0x002fe40000004100 */
[----:B------:R-:W-:Y:S01]  /*5460*/  FADD.FTZ R32, R32, R31 ;  /* 0x0000001f20207221 */ /* 0x000fe20000010000 */
[----:B--2---:R-:W-:Y:S01]  /*5470*/  HADD2.F32 R33, -RZ, R27.H0_H0 ;  /* 0x2000001bff217230 */ /* 0x004fe20000004100 */
[----:B------:R-:W1:Y:S01]  /*5480*/  LDS.U16 R26, [R22+0x18] ;  /* 0x00001800161a7984 */ /* 0x000e620000000400 */
[----:B---3--:R-:W-:-:S03]  /*5490*/  HADD2.F32 R29, -RZ, R29.H0_H0 ;  /* 0x2000001dff1d7230 */ /* 0x008fc60000004100 */
[----:B------:R-:W2:Y:S01]  /*54a0*/  LDS.U16 R27, [R23+0x18] ;  /* 0x00001800171b7984 */ /* 0x000ea20000000400 */
[----:B------:R-:W-:Y:S02]  /*54b0*/  F2FP.F16.F32.PACK_AB R33, R33, R28 ;  /* 0x0000001c2121723e */ /* 0x000fe400000000ff */
[----:B------:R-:W-:Y:S01]  /*54c0*/  F2FP.F16.F32.PACK_AB R30, R30, R29 ;  /* 0x0000001d1e1e723e */ /* 0x000fe200000000ff */
[----:B------:R3:W5:Y:S04]  /*54d0*/  LDS.U16 R28, [R22+0x1a] ;  /* 0x00001a00161c7984 */ /* 0x0007680000000400 */
[----:B------:R-:W5:Y:S01]  /*54e0*/  LDS.U16 R29, [R23+0x1a] ;  /* 0x00001a00171d7984 */ /* 0x000f620000000400 */
[--C-:B------:R-:W-:Y:S02]  /*54f0*/  HADD2.F32 R36, -RZ, R30.reuse.H1_H1 ;  /* 0x3000001eff247230 */ /* 0x100fe40000004100 */
[----:B------:R-:W-:-:S02]  /*5500*/  HADD2.F32 R31, -RZ, R30.H0_H0 ;  /* 0x2000001eff1f7230 */ /* 0x000fc40000004100 */
[--C-:B------:R-:W-:Y:S02]  /*5510*/  HADD2.F32 R30, -RZ, R33.reuse.H1_H1 ;  /* 0x30000021ff1e7230 */ /* 0x100fe40000004100 */
[----:B------:R-:W-:Y:S02]  /*5520*/  HADD2.F32 R33, -RZ, R33.H0_H0 ;  /* 0x20000021ff217230 */ /* 0x000fe40000004100 */
[----:B------:R-:W-:-:S03]  /*5530*/  FMUL.FTZ R36, R36, R31 ;  /* 0x0000001f24247220 */ /* 0x000fc60000410000 */
[----:B------:R-:W-:Y:S02]  /*5540*/  FMUL.FTZ R31, R30, R33 ;  /* 0x000000211e1f7220 */ /* 0x000fe40000410000 */
[----:B------:R-:W-:Y:S01]  /*5550*/  F2FP.F16.F32.PACK_AB R36, RZ, R36 ;  /* 0x00000024ff24723e */ /* 0x000fe200000000ff */
[----:B------:R-:W5:Y:S02]  /*5560*/  LDS.U16 R30, [R23+0x1c] ;  /* 0x00001c00171e7984 */ /* 0x000f640000000400 */
[----:B------:R-:W-:Y:S02]  /*5570*/  F2FP.F16.F32.PACK_AB R31, RZ, R31 ;  /* 0x0000001fff1f723e */ /* 0x000fe400000000ff */
[----:B------:R3:W5:Y:S01]  /*5580*/  LDS.U16 R33, [R23+0x1e] ;  /* 0x00001e0017217984 */ /* 0x0007620000000400 */
[----:B----4-:R-:W-:Y:S02]  /*5590*/  HADD2.F32 R16, -RZ, R16.H0_H0 ;  /* 0x20000010ff107230 */ /* 0x010fe40000004100 */
[----:B------:R-:W-:-:S02]  /*55a0*/  HADD2.F32 R37, -RZ, R36.H0_H0 ;  /* 0x20000024ff257230 */ /* 0x000fc40000004100 */
[----:B0-----:R-:W-:Y:S02]  /*55b0*/  HADD2.F32 R24, -RZ, R24.H0_H0 ;  /* 0x20000018ff187230 */ /* 0x001fe40000004100 */
[----:B------:R-:W-:Y:S02]  /*55c0*/  HADD2.F32 R31, -RZ, R31.H0_H0 ;  /* 0x2000001fff1f7230 */ /* 0x000fe40000004100 */
[----:B------:R-:W-:Y:S01]  /*55d0*/  FADD.FTZ R32, R32, R37 ;  /* 0x0000002520207221 */ /* 0x000fe20000010000 */
[----:B-1----:R-:W-:Y:S01]  /*55e0*/  HADD2.F32 R26, -RZ, R26.H0_H0 ;  /* 0x2000001aff1a7230 */ /* 0x002fe20000004100 */
[----:B------:R-:W-:Y:S02]  /*55f0*/  F2FP.F16.F32.PACK_AB R16, R24, R16 ;  /* 0x000000101810723e */ /* 0x000fe400000000ff */
[----:B------:R-:W-:Y:S01]  /*5600*/  FADD.FTZ R32, R32, R31 ;  /* 0x0000001f20207221 */ /* 0x000fe20000010000 */
[----:B--2---:R-:W-:Y:S02]  /*5610*/  HADD2.F32 R27, -RZ, R27.H0_H0 ;  /* 0x2000001bff1b7230 */ /* 0x004fe40000004100 */
[----:B---3--:R-:W-:-:S02]  /*5620*/  HADD2.F32 R22, -RZ, R16.H1_H1 ;  /* 0x30000010ff167230 */ /* 0x008fc40000004100 */
[----:B------:R-:W-:Y:S01]  /*5630*/  HADD2.F32 R23, -RZ, R16.H0_H0 ;  /* 0x20000010ff177230 */ /* 0x000fe20000004100 */
[----:B------:R-:W-:Y:S01]  /*5640*/  F2FP.F16.F32.PACK_AB R27, R26, R27 ;  /* 0x0000001b1a1b723e */ /* 0x000fe200000000ff */
[----:B-----5:R-:W-:Y:S02]  /*5650*/  HADD2.F32 R28, -RZ, R28.H0_H0 ;  /* 0x2000001cff1c7230 */ /* 0x020fe40000004100 */
[----:B------:R-:W-:Y:S02]  /*5660*/  HADD2.F32 R26, -RZ, R35.H0_H0 ;  /* 0x20000023ff1a7230 */ /* 0x000fe40000004100 */
[----:B------:R-:W-:Y:S01]  /*5670*/  FMUL.FTZ R24, R22, R23 ;  /* 0x0000001716187220 */ /* 0x000fe20000410000 */
[----:B------:R-:W-:Y:S02]  /*5680*/  HADD2.F32 R29, -RZ, R29.H0_H0 ;  /* 0x2000001dff1d7230 */ /* 0x000fe40000004100 */
[--C-:B------:R-:W-:Y:S02]  /*5690*/  HADD2.F32 R22, -RZ, R27.reuse.H1_H1 ;  /* 0x3000001bff167230 */ /* 0x100fe40000004100 */
[----:B------:R-:W-:Y:S01]  /*56a0*/  HADD2.F32 R27, -RZ, R27.H0_H0 ;  /* 0x2000001bff1b7230 */ /* 0x000fe20000004100 */
[----:B------:R-:W-:-:S02]  /*56b0*/  F2FP.F16.F32.PACK_AB R29, R28, R29 ;  /* 0x0000001d1c1d723e */ /* 0x000fc400000000ff */
[----:B------:R-:W-:Y:S02]  /*56c0*/  F2FP.F16.F32.PACK_AB R24, RZ, R24 ;  /* 0x00000018ff18723e */ /* 0x000fe400000000ff */
[----:B------:R-:W-:Y:S01]  /*56d0*/  FMUL.FTZ R22, R22, R27 ;  /* 0x0000001b16167220 */ /* 0x000fe20000410000 */
[--C-:B------:R-:W-:Y:S02]  /*56e0*/  HADD2.F32 R16, -RZ, R29.reuse.H1_H1 ;  /* 0x3000001dff107230 */ /* 0x100fe40000004100 */
[----:B------:R-:W-:Y:S02]  /*56f0*/  HADD2.F32 R23, -RZ, R29.H0_H0 ;  /* 0x2000001dff177230 */ /* 0x000fe40000004100 */
[----:B------:R-:W-:Y:S01]  /*5700*/  HADD2.F32 R30, -RZ, R30.H0_H0 ;  /* 0x2000001eff1e7230 */ /* 0x000fe20000004100 */
[----:B------:R-:W-:Y:S01]  /*5710*/  F2FP.F16.F32.PACK_AB R22, RZ, R22 ;  /* 0x00000016ff16723e */ /* 0x000fe200000000ff */
[----:B------:R-:W-:Y:S02]  /*5720*/  HADD2.F32 R29, -RZ, R34.H0_H0 ;  /* 0x20000022ff1d7230 */ /* 0x000fe40000004100 */
[----:B------:R-:W-:Y:S01]  /*5730*/  FMUL.FTZ R16, R16, R23 ;  /* 0x0000001710107220 */ /* 0x000fe20000410000 */
[----:B------:R-:W-:-:S02]  /*5740*/  HADD2.F32 R33, -RZ, R33.H0_H0 ;  /* 0x20000021ff217230 */ /* 0x000fc40000004100 */
[----:B------:R-:W-:Y:S01]  /*5750*/  HADD2.F32 R23, -RZ, R24.H0_H0 ;  /* 0x20000018ff177230 */ /* 0x000fe20000004100 */
[----:B------:R-:W-:Y:S01]  /*5760*/  F2FP.F16.F32.PACK_AB R30, R29, R30 ;  /* 0x0000001e1d1e723e */ /* 0x000fe200000000ff */
[----:B------:R-:W-:Y:S01]  /*5770*/  HADD2.F32 R22, -RZ, R22.H0_H0 ;  /* 0x20000016ff167230 */ /* 0x000fe20000004100 */
[----:B------:R-:W-:Y:S02]  /*5780*/  F2FP.F16.F32.PACK_AB R33, R26, R33 ;  /* 0x000000211a21723e */ /* 0x000fe400000000ff */
[----:B------:R-:W-:Y:S01]  /*5790*/  FADD.FTZ R23, R32, R23 ;  /* 0x0000001720177221 */ /* 0x000fe20000010000 */
[----:B------:R-:W-:Y:S01]  /*57a0*/  F2FP.F16.F32.PACK_AB R16, RZ, R16 ;  /* 0x00000010ff10723e */ /* 0x000fe200000000ff */
[--C-:B------:R-:W-:Y:S02]  /*57b0*/  HADD2.F32 R24, -RZ, R30.reuse.H1_H1 ;  /* 0x3000001eff187230 */ /* 0x100fe40000004100 */
[----:B------:R-:W-:Y:S02]  /*57c0*/  HADD2.F32 R27, -RZ, R30.H0_H0 ;  /* 0x2000001eff1b7230 */ /* 0x000fe40000004100 */
[----:B------:R-:W-:Y:S01]  /*57d0*/  FADD.FTZ R22, R23, R22 ;  /* 0x0000001617167221 */ /* 0x000fe20000010000 */
[----:B------:R-:W-:-:S02]  /*57e0*/  HADD2.F32 R26, -RZ, R33.H1_H1 ;  /* 0x30000021ff1a7230 */ /* 0x000fc40000004100 */
[----:B------:R-:W-:Y:S02]  /*57f0*/  HADD2.F32 R33, -RZ, R33.H0_H0 ;  /* 0x20000021ff217230 */ /* 0x000fe40000004100 */
[----:B------:R-:W-:Y:S01]  /*5800*/  FMUL.FTZ R24, R24, R27 ;  /* 0x0000001b18187220 */ /* 0x000fe20000410000 */
[----:B------:R-:W-:Y:S01]  /*5810*/  HADD2.F32 R23, -RZ, R16.H0_H0 ;  /* 0x20000010ff177230 */ /* 0x000fe20000004100 */
[C---:B------:R-:W-:Y:S01]  /*5820*/  IADD3 R16, PT, PT, R17.reuse, 0xf, RZ ;  /* 0x0000000f11107810 */ /* 0x040fe20007ffe0ff */
[----:B------:R-:W-:Y:S02]  /*5830*/  FMUL.FTZ R26, R26, R33 ;  /* 0x000000211a1a7220 */ /* 0x000fe40000410000 */
[----:B------:R-:W-:Y:S01]  /*5840*/  F2FP.F16.F32.PACK_AB R24, RZ, R24 ;  /* 0x00000018ff18723e */ /* 0x000fe200000000ff */
[----:B------:R-:W-:Y:S01]  /*5850*/  FADD.FTZ R22, R22, R23 ;  /* 0x0000001716167221 */ /* 0x000fe20000010000 */
[----:B------:R-:W-:Y:S02]  /*5860*/  ISETP.NE.AND P4, PT, R16, R13, PT ;  /* 0x0000000d1000720c */ /* 0x000fe40003f85270 */
[----:B------:R-:W-:Y:S01]  /*5870*/  F2FP.F16.F32.PACK_AB R26, RZ, R26 ;  /* 0x0000001aff1a723e */ /* 0x000fe200000000ff */
[----:B------:R-:W-:Y:S01]  /*5880*/  HADD2.F32 R27, -RZ, R24.H0_H0 ;  /* 0x20000018ff1b7230 */ /* 0x000fe20000004100 */
[----:B------:R-:W-:-:S03]  /*5890*/  IADD3 R17, PT, PT, R17, 0x10, RZ ;  /* 0x0000001011117810 */ /* 0x000fc60007ffe0ff */
[----:B------:R-:W-:Y:S02]  /*58a0*/  HADD2.F32 R23, -RZ, R26.H0_H0 ;  /* 0x2000001aff177230 */ /* 0x000fe40000004100 */
[----:B------:R-:W-:-:S04]  /*58b0*/  FADD.FTZ R22, R22, R27 ;  /* 0x0000001b16167221 */ /* 0x000fc80000010000 */
[----:B------:R-:W-:Y:S01]  /*58c0*/  FADD.FTZ R16, R22, R23 ;  /* 0x0000001716107221 */ /* 0x000fe20000010000 */
[----:B------:R-:W-:Y:S06]  /*58d0*/  @P4 BRA `(.L_x_687) ;  /* 0xfffffff400284947 */ /* 0x000fec000383ffff */
[----:B------:R-:W-:Y:S05]  /*58e0*/  BSYNC.RECONVERGENT B2 ;  /* 0x0000000000027941 */ /* 0x000fea0003800200 */
.L_x_686:
[----:B------:R-:W-:Y:S05]  /*58f0*/  BSYNC.RECONVERGENT B1 ;  /* 0x0000000000017941 */ /* 0x000fea0003800200 */
.L_x_685:
[----:B------:R-:W-:-:S13]  /*5900*/  ISETP.NE.AND P4, PT, R11, RZ, PT ;  /* 0x000000ff0b00720c */ /* 0x000fda0003f85270 */
[----:B------:R-:W-:Y:S05]  /*5910*/  @!P4 BRA `(.L_x_684) ;  /* 0x0000000800fcc947 */ /* 0x000fea0003800000 */
[----:B------:R-:W-:Y:S01]  /*5920*/  IADD3 R22, PT, PT, R11, -0x1, RZ ;  /* 0xffffffff0b167810 */ /* 0x000fe20007ffe0ff */
[----:B------:R-:W-:Y:S01]  /*5930*/  BSSY.RECONVERGENT B1, `(.L_x_688) ;  /* 0x000005f000017945 */ /* 0x000fe20003800200 */
[----:B------:R-:W-:Y:S02]  /*5940*/  ISETP.NE.AND P5, PT, R12, RZ, PT ;  /* 0x000000ff0c00720c */ /* 0x000fe40003fa5270 */
        /* <DEDUP_REMOVED lines=11> */
[----:B------:R-:W5:Y:S01]  /*5a00*/  LDS.U16 R34, [R24+0xe] ;  /* 0x00000e0018227984 */ /* 0x000f620000000400 */
[----:B0-----:R-:W-:-:S02]  /*5a10*/  HADD2.F32 R22, -RZ, R22.H0_H0 ;  /* 0x20000016ff167230 */ /* 0x001fc40000004100 */
[----:B-1----:R-:W-:Y:S02]  /*5a20*/  HADD2.F32 R23, -RZ, R23.H0_H0 ;  /* 0x20000017ff177230 */ /* 0x002fe40000004100 */
[----:B--2---:R-:W-:-:S03]  /*5a30*/  HADD2.F32 R29, -RZ, R29.H0_H0 ;  /* 0x2000001dff1d7230 */ /* 0x004fc60000004100 */
[----:B------:R-:W-:Y:S01]  /*5a40*/  F2FP.F16.F32.PACK_AB R22, R23, R22 ;  /* 0x000000161716723e */ /* 0x000fe200000000ff */
[----:B---3--:R-:W-:-:S04]  /*5a50*/  HADD2.F32 R30, -RZ, R30.H0_H0 ;  /* 0x2000001eff1e7230 */ /* 0x008fc80000004100 */
[--C-:B------:R-:W-:Y:S02]  /*5a60*/  HADD2.F32 R23, -RZ, R22.reuse.H1_H1 ;  /* 0x30000016ff177230 */ /* 0x100fe40000004100 */
[----:B------:R-:W-:Y:S01]  /*5a70*/  HADD2.F32 R22, -RZ, R22.H0_H0 ;  /* 0x20000016ff167230 */ /* 0x000fe20000004100 */
[----:B------:R-:W-:Y:S01]  /*5a80*/  F2FP.F16.F32.PACK_AB R29, R30, R29 ;  /* 0x0000001d1e1d723e */ /* 0x000fe200000000ff */
[----:B----4-:R-:W-:Y:S02]  /*5a90*/  HADD2.F32 R27, -RZ, R27.H0_H0 ;  /* 0x2000001bff1b7230 */ /* 0x010fe40000004100 */
[----:B-----5:R-:W-:Y:S02]  /*5aa0*/  HADD2.F32 R28, -RZ, R28.H0_H0 ;  /* 0x2000001cff1c7230 */ /* 0x020fe40000004100 */
[----:B------:R-:W-:Y:S01]  /*5ab0*/  FMUL.FTZ R31, R23, R22 ;  /* 0x00000016171f7220 */ /* 0x000fe20000410000 */
[--C-:B------:R-:W-:Y:S01]  /*5ac0*/  HADD2.F32 R36, -RZ, R29.reuse.H1_H1 ;  /* 0x3000001dff247230 */ /* 0x100fe20000004100 */
[----:B------:R-:W0:Y:S01]  /*5ad0*/  LDS.U16 R22, [R26+0x6] ;  /* 0x000006001a167984 */ /* 0x000e220000000400 */
[----:B------:R-:W-:-:S02]  /*5ae0*/  HADD2.F32 R29, -RZ, R29.H0_H0 ;  /* 0x2000001dff1d7230 */ /* 0x000fc40000004100 */
[----:B------:R-:W-:Y:S01]  /*5af0*/  F2FP.F16.F32.PACK_AB R32, RZ, R31 ;  /* 0x0000001fff20723e */ /* 0x000fe200000000ff */
[----:B------:R-:W1:Y:S01]  /*5b00*/  LDS.U16 R23, [R24+0x6] ;  /* 0x0000060018177984 */ /* 0x000e620000000400 */
[----:B------:R-:W-:Y:S01]  /*5b10*/  F2FP.F16.F32.PACK_AB R31, R28, R27 ;  /* 0x0000001b1c1f723e */ /* 0x000fe200000000ff */
[----:B------:R-:W-:Y:S01]  /*5b20*/  FMUL.FTZ R36, R36, R29 ;  /* 0x0000001d24247220 */ /* 0x000fe20000410000 */
[----:B------:R-:W-:Y:S01]  /*5b30*/  HADD2.F32 R34, -RZ, R34.H0_H0 ;  /* 0x20000022ff227230 */ /* 0x000fe20000004100 */
[----:B------:R-:W2:Y:S01]  /*5b40*/  LDS.U16 R27, [R26+0x8] ;  /* 0x000008001a1b7984 */ /* 0x000ea20000000400 */
[----:B------:R-:W-:Y:S02]  /*5b50*/  HADD2.F32 R33, -RZ, R32.H0_H0 ;  /* 0x20000020ff217230 */ /* 0x000fe40000004100 */
[--C-:B------:R-:W-:Y:S01]  /*5b60*/  HADD2.F32 R35, -RZ, R31.reuse.H1_H1 ;  /* 0x3000001fff237230 */ /* 0x100fe20000004100 */
[----:B------:R-:W3:Y:S01]  /*5b70*/  LDS.U16 R28, [R24+0x8] ;  /* 0x00000800181c7984 */ /* 0x000ee20000000400 */
[----:B------:R-:W-:-:S02]  /*5b80*/  HADD2.F32 R30, -RZ, R31.H0_H0 ;  /* 0x2000001fff1e7230 */ /* 0x000fc40000004100 */
[----:B------:R-:W-:Y:S01]  /*5b90*/  FADD.FTZ R16, R16, R33 ;  /* 0x0000002110107221 */ /* 0x000fe20000010000 */
[----:B------:R-:W-:Y:S01]  /*5ba0*/  F2FP.F16.F32.PACK_AB R36, RZ, R36 ;  /* 0x00000024ff24723e */ /* 0x000fe200000000ff */
[----:B------:R-:W4:Y:S01]  /*5bb0*/  LDS.U16 R31, [R26+0xa] ;  /* 0x00000a001a1f7984 */ /* 0x000f220000000400 */
[----:B------:R-:W-:-:S03]  /*5bc0*/  FMUL.FTZ R35, R35, R30 ;  /* 0x0000001e23237220 */ /* 0x000fc60000410000 */
[----:B------:R-:W5:Y:S01]  /*5bd0*/  LDS.U16 R32, [R24+0xa] ;  /* 0x00000a0018207984 */ /* 0x000f620000000400 */
[----:B------:R-:W-:Y:S01]  /*5be0*/  HADD2.F32 R36, -RZ, R36.H0_H0 ;  /* 0x20000024ff247230 */ /* 0x000fe20000004100 */
[----:B------:R-:W-:Y:S02]  /*5bf0*/  F2FP.F16.F32.PACK_AB R35, RZ, R35 ;  /* 0x00000023ff23723e */ /* 0x000fe400000000ff */
[----:B------:R-:W5:Y:S04]  /*5c00*/  LDS.U16 R29, [R26+0xc] ;  /* 0x00000c001a1d7984 */ /* 0x000f680000000400 */
[----:B------:R3:W5:Y:S04]  /*5c10*/  LDS.U16 R30, [R24+0xc] ;  /* 0x00000c00181e7984 */ /* 0x0007680000000400 */
[----:B------:R-:W5:Y:S01]  /*5c20*/  LDS.U16 R33, [R26+0xe] ;  /* 0x00000e001a217984 */ /* 0x000f620000000400 */
[----:B0-----:R-:W-:-:S02]  /*5c30*/  HADD2.F32 R22, -RZ, R22.H0_H0 ;  /* 0x20000016ff167230 */ /* 0x001fc40000004100 */
[----:B-1----:R-:W-:Y:S02]  /*5c40*/  HADD2.F32 R23, -RZ, R23.H0_H0 ;  /* 0x20000017ff177230 */ /* 0x002fe40000004100 */
[----:B--2---:R-:W-:-:S03]  /*5c50*/  HADD2.F32 R27, -RZ, R27.H0_H0 ;  /* 0x2000001bff1b7230 */ /* 0x004fc60000004100 */
[----:B------:R-:W-:Y:S01]  /*5c60*/  F2FP.F16.F32.PACK_AB R22, R23, R22 ;  /* 0x000000161716723e */ /* 0x000fe200000000ff */
[----:B------:R-:W-:Y:S02]  /*5c70*/  HADD2.F32 R23, -RZ, R35.H0_H0 ;  /* 0x20000023ff177230 */ /* 0x000fe40000004100 */
[----:B---3--:R-:W-:Y:S02]  /*5c80*/  HADD2.F32 R28, -RZ, R28.H0_H0 ;  /* 0x2000001cff1c7230 */ /* 0x008fe40000004100 */
[--C-:B------:R-:W-:Y:S02]  /*5c90*/  HADD2.F32 R24, -RZ, R22.reuse.H1_H1 ;  /* 0x30000016ff187230 */ /* 0x100fe40000004100 */
[----:B------:R-:W-:Y:S01]  /*5ca0*/  FADD.FTZ R23, R16, R23 ;  /* 0x0000001710177221 */ /* 0x000fe20000010000 */
[----:B----4-:R-:W-:Y:S01]  /*5cb0*/  HADD2.F32 R31, -RZ, R31.H0_H0 ;  /* 0x2000001fff1f7230 */ /* 0x010fe20000004100 */
[----:B------:R-:W-:Y:S01]  /*5cc0*/  F2FP.F16.F32.PACK_AB R16, R28, R27 ;  /* 0x0000001b1c10723e */ /* 0x000fe200000000ff */
[----:B------:R-:W-:-:S02]  /*5cd0*/  HADD2.F32 R27, -RZ, R22.H0_H0 ;  /* 0x20000016ff1b7230 */ /* 0x000fc40000004100 */
[----:B------:R-:W-:Y:S01]  /*5ce0*/  FADD.FTZ R22, R23, R36 ;  /* 0x0000002417167221 */ /* 0x000fe20000010000 */
[----:B-----5:R-:W-:Y:S02]  /*5cf0*/  HADD2.F32 R32, -RZ, R32.H0_H0 ;  /* 0x20000020ff207230 */ /* 0x020fe40000004100 */
[----:B------:R-:W-:Y:S01]  /*5d00*/  FMUL.FTZ R23, R24, R27 ;  /* 0x0000001b18177220 */ /* 0x000fe20000410000 */
[----:B------:R-:W-:Y:S02]  /*5d10*/  HADD2.F32 R29, -RZ, R29.H0_H0 ;  /* 0x2000001dff1d7230 */ /* 0x000fe40000004100 */
[----:B------:R-:W-:Y:S01]  /*5d20*/  F2FP.F16.F32.PACK_AB R31, R32, R31 ;  /* 0x0000001f201f723e */ /* 0x000fe200000000ff */
[----:B------:R-:W-:Y:S02]  /*5d30*/  HADD2.F32 R24, -RZ, R16.H1_H1 ;  /* 0x30000010ff187230 */ /* 0x000fe40000004100 */
[----:B------:R-:W-:Y:S01]  /*5d40*/  HADD2.F32 R30, -RZ, R30.H0_H0 ;  /* 0x2000001eff1e7230 */ /* 0x000fe20000004100 */
[----:B------:R-:W-:Y:S01]  /*5d50*/  F2FP.F16.F32.PACK_AB R23, RZ, R23 ;  /* 0x00000017ff17723e */ /* 0x000fe200000000ff */
[----:B------:R-:W-:-:S02]  /*5d60*/  HADD2.F32 R27, -RZ, R16.H0_H0 ;  /* 0x20000010ff1b7230 */ /* 0x000fc40000004100 */
[----:B------:R-:W-:Y:S01]  /*5d70*/  HADD2.F32 R33, -RZ, R33.H0_H0 ;  /* 0x20000021ff217230 */ /* 0x000fe20000004100 */
[----:B------:R-:W-:Y:S01]  /*5d80*/  F2FP.F16.F32.PACK_AB R29, R30, R29 ;  /* 0x0000001d1e1d723e */ /* 0x000fe200000000ff */
[--C-:B------:R-:W-:Y:S02]  /*5d90*/  HADD2.F32 R16, -RZ, R31.reuse.H1_H1 ;  /* 0x3000001fff107230 */ /* 0x100fe40000004100 */
[----:B------:R-:W-:Y:S01]  /*5da0*/  FMUL.FTZ R24, R24, R27 ;  /* 0x0000001b18187220 */ /* 0x000fe20000410000 */
[----:B------:R-:W-:Y:S01]  /*5db0*/  HADD2.F32 R31, -RZ, R31.H0_H0 ;  /* 0x2000001fff1f7230 */ /* 0x000fe20000004100 */
[----:B------:R-:W-:Y:S01]  /*5dc0*/  F2FP.F16.F32.PACK_AB R33, R34, R33 ;  /* 0x000000212221723e */ /* 0x000fe200000000ff */
[--C-:B------:R-:W-:Y:S02]  /*5dd0*/  HADD2.F32 R26, -RZ, R29.reuse.H1_H1 ;  /* 0x3000001dff1a7230 */ /* 0x100fe40000004100 */
[----:B------:R-:W-:Y:S02]  /*5de0*/  HADD2.F32 R29, -RZ, R29.H0_H0 ;  /* 0x2000001dff1d7230 */ /* 0x000fe40000004100 */
[----:B------:R-:W-:Y:S01]  /*5df0*/  FMUL.FTZ R16, R16, R31 ;  /* 0x0000001f10107220 */ /* 0x000fe20000410000 */
[----:B------:R-:W-:Y:S01]  /*5e00*/  F2FP.F16.F32.PACK_AB R24, RZ, R24 ;  /* 0x00000018ff18723e */ /* 0x000fe200000000ff */
[----:B------:R-:W-:-:S02]  /*5e10*/  HADD2.F32 R23, -RZ, R23.H0_H0 ;  /* 0x20000017ff177230 */ /* 0x000fc40000004100 */
[--C-:B------:R-:W-:Y:S02]  /*5e20*/  HADD2.F32 R28, -RZ, R33.reuse.H1_H1 ;  /* 0x30000021ff1c7230 */ /* 0x100fe40000004100 */
[----:B------:R-:W-:Y:S01]  /*5e30*/  FMUL.FTZ R26, R26, R29 ;  /* 0x0000001d1a1a7220 */ /* 0x000fe20000410000 */
[----:B------:R-:W-:Y:S01]  /*5e40*/  HADD2.F32 R33, -RZ, R33.H0_H0 ;  /* 0x20000021ff217230 */ /* 0x000fe20000004100 */
[----:B------:R-:W-:Y:S01]  /*5e50*/  F2FP.F16.F32.PACK_AB R16, RZ, R16 ;  /* 0x00000010ff10723e */ /* 0x000fe200000000ff */
[----:B------:R-:W-:Y:S02]  /*5e60*/  HADD2.F32 R27, -RZ, R24.H0_H0 ;  /* 0x20000018ff1b7230 */ /* 0x000fe40000004100 */
[----:B------:R-:W-:Y:S01]  /*5e70*/  FADD.FTZ R22, R22, R23 ;  /* 0x0000001716167221 */ /* 0x000fe20000010000 */
[----:B------:R-:W-:Y:S01]  /*5e80*/  F2FP.F16.F32.PACK_AB R26, RZ, R26 ;  /* 0x0000001aff1a723e */ /* 0x000fe200000000ff */
[----:B------:R-:W-:Y:S01]  /*5e90*/  FMUL.FTZ R28, R28, R33 ;  /* 0x000000211c1c7220 */ /* 0x000fe20000410000 */
[----:B------:R-:W-:-:S02]  /*5ea0*/  HADD2.F32 R23, -RZ, R16.H0_H0 ;  /* 0x20000010ff177230 */ /* 0x000fc40000004100 */
[----:B------:R-:W-:Y:S01]  /*5eb0*/  FADD.FTZ R22, R22, R27 ;  /* 0x0000001b16167221 */ /* 0x000fe20000010000 */
[----:B------:R-:W-:Y:S01]  /*5ec0*/  HADD2.F32 R27, -RZ, R26.H0_H0 ;  /* 0x2000001aff1b7230 */ /* 0x000fe20000004100 */
[----:B------:R-:W-:Y:S02]  /*5ed0*/  F2FP.F16.F32.PACK_AB R28, RZ, R28 ;  /* 0x0000001cff1c723e */ /* 0x000fe400000000ff */
[----:B------:R-:W-:-:S03]  /*5ee0*/  FADD.FTZ R22, R22, R23 ;  /* 0x0000001716167221 */ /* 0x000fc60000010000 */
[----:B------:R-:W-:Y:S02]  /*5ef0*/  HADD2.F32 R23, -RZ, R28.H0_H0 ;  /* 0x2000001cff177230 */ /* 0x000fe40000004100 */
[----:B------:R-:W-:-:S04]  /*5f00*/  FADD.FTZ R22, R22, R27 ;  /* 0x0000001b16167221 */ /* 0x000fc80000010000 */
[----:B------:R-:W-:-:S07]  /*5f10*/  FADD.FTZ R16, R22, R23 ;  /* 0x0000001716107221 */ /* 0x000fce0000010000 */
.L_x_689:
[----:B------:R-:W-:Y:S05]  /*5f20*/  BSYNC.RECONVERGENT B1 ;  /* 0x0000000000017941 */ /* 0x000fea0003800200 */
.L_x_688:
        /* <DEDUP_REMOVED lines=19> */
[----:B--2---:R-:W-:-:S03]  /*6060*/  HADD2.F32 R32, -RZ, R32.H0_H0 ;  /* 0x20000020ff207230 */ /* 0x004fc60000004100 */
[----:B------:R-:W-:Y:S01]  /*6070*/  F2FP.F16.F32.PACK_AB R28, R31, R28 ;  /* 0x0000001c1f1c723e */ /* 0x000fe200000000ff */
[----:B---3--:R-:W-:Y:S02]  /*6080*/  HADD2.F32 R33, -RZ, R33.H0_H0 ;  /* 0x20000021ff217230 */ /* 0x008fe40000004100 */
[----:B----4-:R-:W-:-:S03]  /*6090*/  HADD2.F32 R30, -RZ, R23.H0_H0 ;  /* 0x20000017ff1e7230 */ /* 0x010fc60000004100 */
[----:B------:R-:W-:Y:S01]  /*60a0*/  F2FP.F16.F32.PACK_AB R32, R33, R32 ;  /* 0x000000202120723e */ /* 0x000fe200000000ff */
[----:B------:R-:W-:Y:S02]  /*60b0*/  HADD2.F32 R23, -RZ, R28.H1_H1 ;  /* 0x3000001cff177230 */ /* 0x000fe40000004100 */
[----:B-----5:R-:W-:Y:S02]  /*60c0*/  HADD2.F32 R31, -RZ, R24.H0_H0 ;  /* 0x20000018ff1f7230 */ /* 0x020fe40000004100 */
[----:B------:R-:W-:Y:S02]  /*60d0*/  HADD2.F32 R28, -RZ, R28.H0_H0 ;  /* 0x2000001cff1c7230 */ /* 0x000fe40000004100 */
[----:B------:R-:W-:Y:S01]  /*60e0*/  HADD2.F32 R24, -RZ, R22.H0_H0 ;  /* 0x20000016ff187230 */ /* 0x000fe20000004100 */
[----:B------:R-:W-:Y:S01]  /*60f0*/  F2FP.F16.F32.PACK_AB R30, R31, R30 ;  /* 0x0000001e1f1e723e */ /* 0x000fe200000000ff */
[----:B------:R-:W-:Y:S02]  /*6100*/  HADD2.F32 R22, -RZ, R32.H1_H1 ;  /* 0x30000020ff167230 */ /* 0x000fe40000004100 */
[----:B------:R-:W-:Y:S01]  /*6110*/  FMUL.FTZ R23, R23, R28 ;  /* 0x0000001c17177220 */ /* 0x000fe20000410000 */
[----:B------:R-:W-:-:S02]  /*6120*/  HADD2.F32 R29, -RZ, R26.H0_H0 ;  /* 0x2000001aff1d7230 */ /* 0x000fc40000004100 */
[----:B------:R-:W-:Y:S02]  /*6130*/  HADD2.F32 R27, -RZ, R32.H0_H0 ;  /* 0x20000020ff1b7230 */ /* 0x000fe40000004100 */
[----:B------:R-:W-:Y:S02]  /*6140*/  F2FP.F16.F32.PACK_AB R23, RZ, R23 ;  /* 0x00000017ff17723e */ /* 0x000fe400000000ff */
[----:B------:R-:W-:Y:S01]  /*6150*/  F2FP.F16.F32.PACK_AB R26, R29, R24 ;  /* 0x000000181d1a723e */ /* 0x000fe200000000ff */
[--C-:B------:R-:W-:Y:S02]  /*6160*/  HADD2.F32 R24, -RZ, R30.reuse.H1_H1 ;  /* 0x3000001eff187230 */ /* 0x100fe40000004100 */
[----:B------:R-:W-:Y:S01]  /*6170*/  FMUL.FTZ R22, R22, R27 ;  /* 0x0000001b16167220 */ /* 0x000fe20000410000 */
[----:B------:R-:W-:Y:S02]  /*6180*/  HADD2.F32 R29, -RZ, R30.H0_H0 ;  /* 0x2000001eff1d7230 */ /* 0x000fe40000004100 */
[----:B------:R-:W-:-:S02]  /*6190*/  HADD2.F32 R27, -RZ, R26.H1_H1 ;  /* 0x3000001aff1b7230 */ /* 0x000fc40000004100 */
[----:B------:R-:W-:Y:S02]  /*61a0*/  HADD2.F32 R26, -RZ, R26.H0_H0 ;  /* 0x2000001aff1a7230 */ /* 0x000fe40000004100 */
[----:B------:R-:W-:Y:S01]  /*61b0*/  FMUL.FTZ R24, R24, R29 ;  /* 0x0000001d18187220 */ /* 0x000fe20000410000 */
[----:B------:R-:W-:Y:S01]  /*61c0*/  F2FP.F16.F32.PACK_AB R22, RZ, R22 ;  /* 0x00000016ff16723e */ /* 0x000fe200000000ff */
[----:B------:R-:W-:Y:S02]  /*61d0*/  HADD2.F32 R23, -RZ, R23.H0_H0 ;  /* 0x20000017ff177230 */ /* 0x000fe40000004100 */
[----:B------:R-:W-:Y:S01]  /*61e0*/  FMUL.FTZ R26, R27, R26 ;  /* 0x0000001a1b1a7220 */ /* 0x000fe20000410000 */
[----:B------:R-:W-:Y:S01]  /*61f0*/  F2FP.F16.F32.PACK_AB R24, RZ, R24 ;  /* 0x00000018ff18723e */ /* 0x000fe200000000ff */
[----:B------:R-:W-:Y:S02]  /*6200*/  HADD2.F32 R22, -RZ, R22.H0_H0 ;  /* 0x20000016ff167230 */ /* 0x000fe40000004100 */
[----:B------:R-:W-:Y:S01]  /*6210*/  FADD.FTZ R23, R16, R23 ;  /* 0x0000001710177221 */ /* 0x000fe20000010000 */
[----:B------:R-:W-:Y:S01]  /*6220*/  F2FP.F16.F32.PACK_AB R26, RZ, R26 ;  /* 0x0000001aff1a723e */ /* 0x000fe200000000ff */
[----:B------:R-:W-:-:S02]  /*6230*/  HADD2.F32 R27, -RZ, R24.H0_H0 ;  /* 0x20000018ff1b7230 */ /* 0x000fc40000004100 */
[----:B------:R-:W-:Y:S02]  /*6240*/  FADD.FTZ R22, R23, R22 ;  /* 0x0000001617167221 */ /* 0x000fe40000010000 */
[----:B------:R-:W-:Y:S02]  /*6250*/  HADD2.F32 R23, -RZ, R26.H0_H0 ;  /* 0x2000001aff177230 */ /* 0x000fe40000004100 */
[----:B------:R-:W-:-:S04]  /*6260*/  FADD.FTZ R22, R22, R27 ;  /* 0x0000001b16167221 */ /* 0x000fc80000010000 */
[----:B------:R-:W-:-:S07]  /*6270*/  FADD.FTZ R16, R22, R23 ;  /* 0x0000001716107221 */ /* 0x000fce0000010000 */
.L_x_691:
[----:B------:R-:W-:Y:S05]  /*6280*/  BSYNC.RECONVERGENT B1 ;  /* 0x0000000000017941 */ /* 0x000fea0003800200 */
.L_x_690:
[----:B------:R-:W-:Y:S05]  /*6290*/  @!P5 BRA `(.L_x_684) ;  /* 0x00000000009cd947 */ /* 0x000fea0003800000 */
[C---:B------:R-:W-:Y:S02]  /*62a0*/  LEA R22, R17.reuse, R2, 0x1 ;  /* 0x0000000211167211 */ /* 0x040fe400078e08ff */
[----:B------:R-:W-:Y:S02]  /*62b0*/  LEA R17, R17, R8, 0x1 ;  /* 0x0000000811117211 */ /* 0x000fe400078e08ff */
[----:B------:R-:W-:Y:S01]  /*62c0*/  ISETP.NE.AND P4, PT, R14, 0x1, PT ;  /* 0x000000010e00780c */ /* 0x000fe20003f85270 */
[----:B------:R-:W0:Y:S04]  /*62d0*/  LDS.U16 R23, [R22] ;  /* 0x0000000016177984 */ /* 0x000e280000000400 */
[----:B------:R-:W1:Y:S01]  /*62e0*/  LDS.U16 R24, [R17] ;  /* 0x0000000011187984 */ /* 0x000e620000000400 */
[----:B0-----:R-:W-:-:S02]  /*62f0*/  HADD2.F32 R23, -RZ, R23.H0_H0 ;  /* 0x20000017ff177230 */ /* 0x001fc40000004100 */
[----:B-1----:R-:W-:-:S05]  /*6300*/  HADD2.F32 R24, -RZ, R24.H0_H0 ;  /* 0x20000018ff187230 */ /* 0x002fca0000004100 */
        /* <DEDUP_REMOVED lines=8> */
[----:B------:R-:W0:Y:S01]  /*6390*/  LDS.U16 R23, [R22+0x2] ;  /* 0x0000020016177984 */ /* 0x000e220000000400 */
[----:B------:R-:W-:-:S03]  /*63a0*/  ISETP.NE.AND P4, PT, R14, 0x2, PT ;  /* 0x000000020e00780c */ /* 0x000fc60003f85270 */
[----:B------:R-:W1:Y:S01]  /*63b0*/  LDS.U16 R24, [R17+0x2] ;  /* 0x0000020011187984 */ /* 0x000e620000000400 */
[----:B0-----:R-:W-:Y:S02]  /*63c0*/  HADD2.F32 R23, -RZ, R23.H0_H0 ;  /* 0x20000017ff177230 */ /* 0x001fe40000004100 */
        /* <DEDUP_REMOVED lines=9> */
[----:B------:R-:W0:Y:S04]  /*6460*/  LDS.U16 R22, [R22+0x4] ;  /* 0x0000040016167984 */ /* 0x000e280000000400 */
        /* <DEDUP_REMOVED lines=9> */
[----:B------:R-:W-:-:S07]  /*6500*/  FADD.FTZ R16, R16, R23 ;  /* 0x0000001710107221 */ /* 0x000fce0000010000 */
.L_x_684:
[----:B------:R-:W-:Y:S05]  /*6510*/  BSYNC.RECONVERGENT B0 ;  /* 0x0000000000007941 */ /* 0x000fea0003800200 */
.L_x_683:
        /* <DEDUP_REMOVED lines=8> */
[----:B------:R-:W-:Y:S01]  /*65a0*/  IMAD R17, R17, UR10, RZ ;  /* 0x0000000a11117c24 */ /* 0x000fe2000f8e02ff */
[----:B------:R-:W-:Y:S01]  /*65b0*/  MOV R26, UR11 ;  /* 0x0000000b001a7c02 */ /* 0x000fe20008000f00 */
[----:B------:R-:W0:Y:S02]  /*65c0*/  LDCU.64 UR10, c[0x0][0x3d0] ;  /* 0x00007a00ff0a77ac */ /* 0x000e240008000a00 */
[----:B------:R-:W-:Y:S01]  /*65d0*/  IMAD.WIDE.U32 R22, R23, UR14, R24 ;  /* 0x0000000e17167c25 */ /* 0x000fe2000f8e0018 */
[----:B------:R-:W-:Y:S01]  /*65e0*/  F2FP.F16.F32.PACK_AB R24, RZ, R16 ;  /* 0x00000010ff18723e */ /* 0x000fe200000000ff */
[----:B-1----:R-:W-:-:S02]  /*65f0*/  UIMAD UR5, UR5, UR12, URZ ;  /* 0x0000000c050572a4 */ /* 0x002fc4000f8e02ff */
[----:B------:R-:W-:Y:S02]  /*6600*/  IMAD R17, R26, UR14, R17 ;  /* 0x0000000e1a117c24 */ /* 0x000fe4000f8e0211 */
[----:B------:R-:W-:-:S03]  /*6610*/  UIMAD UR5, UR6, UR13, UR5 ;  /* 0x0000000d060572a4 */ /* 0x000fc6000f8e0205 */
[----:B------:R-:W-:Y:S02]  /*6620*/  IADD3 R23, PT, PT, R23, R17, RZ ;  /* 0x0000001117177210 */ /* 0x000fe40007ffe0ff */
        /* <DEDUP_REMOVED lines=12> */
        .weak           $__internal_6_$__cuda_sm20_dblrcp_rn_slowpath_v3
        .type           $__internal_6_$__cuda_sm20_dblrcp_rn_slowpath_v3,@function
        .size           $__internal_6_$__cuda_sm20_dblrcp_rn_slowpath_v3,(.L_x_1954 - $__internal_6_$__cuda_sm20_dblrcp_rn_slowpath_v3)
$__internal_6_$__cuda_sm20_dblrcp_rn_slowpath_v3:
[----:B------:R-:W-:Y:S01]  /*66f0*/  DSETP.GTU.AND P0, PT, |R14|, +INF , PT ;  /* 0x7ff000000e00742a */ /* 0x000fe20003f0c200 */
[----:B------:R-:W-:-:S13]  /*6700*/  BSSY.RECONVERGENT B1, `(.L_x_693) ;  /* 0x0000024000017945 */ /* 0x000fda0003800200 */
[----:B------:R-:W-:Y:S05]  /*6710*/  @P0 BRA `(.L_x_694) ;  /* 0x0000000000800947 */ /* 0x000fea0003800000 */
[----:B------:R-:W-:-:S04]  /*6720*/  LOP3.LUT R17, R15, 0x7fffffff, RZ, 0xc0, !PT ;  /* 0x7fffffff0f117812 */ /* 0x000fc800078ec0ff */
[----:B------:R-:W-:-:S04]  /*6730*/  IADD3 R16, PT, PT, R17, -0x1, RZ ;  /* 0xffffffff11107810 */ /* 0x000fc80007ffe0ff */
[----:B------:R-:W-:-:S13]  /*6740*/  ISETP.GE.U32.AND P0, PT, R16, 0x7fefffff, PT ;  /* 0x7fefffff1000780c */ /* 0x000fda0003f06070 */
[----:B------:R-:W-:Y:S02]  /*6750*/  @P0 LOP3.LUT R21, R15, 0x7ff00000, RZ, 0x3c, !PT ;  /* 0x7ff000000f150812 */ /* 0x000fe400078e3cff */
[----:B------:R-:W-:Y:S01]  /*6760*/  @P0 MOV R20, RZ ;  /* 0x000000ff00140202 */ /* 0x000fe20000000f00 */
[----:B------:R-:W-:Y:S06]  /*6770*/  @P0 BRA `(.L_x_695) ;  /* 0x0000000000700947 */ /* 0x000fec0003800000 */
[----:B------:R-:W-:-:S13]  /*6780*/  ISETP.GE.U32.AND P0, PT, R17, 0x1000001, PT ;  /* 0x010000011100780c */ /* 0x000fda0003f06070 */
[----:B------:R-:W-:Y:S05]  /*6790*/  @!P0 BRA `(.L_x_696) ;  /* 0x0000000000388947 */ /* 0x000fea0003800000 */
[----:B------:R-:W-:Y:S02]  /*67a0*/  IADD3 R17, PT, PT, R15, -0x3fe00000, RZ ;  /* 0xc02000000f117810 */ /* 0x000fe40007ffe0ff */
[----:B------:R-:W-:Y:S02]  /*67b0*/  MOV R16, R14 ;  /* 0x0000000e00107202 */ /* 0x000fe40000000f00 */
[----:B------:R-:W0:Y:S01]  /*67c0*/  MUFU.RCP64H R21, R17 ;  /* 0x0000001100157308 */ /* 0x000e220000001800 */
[----:B------:R-:W-:-:S06]  /*67d0*/  MOV R20, R23 ;  /* 0x0000001700147202 */ /* 0x000fcc0000000f00 */
        /* <DEDUP_REMOVED lines=10> */
.L_x_696:
        /* <DEDUP_REMOVED lines=10> */
.L_x_694:
[----:B------:R-:W-:Y:S02]  /*6920*/  LOP3.LUT R21, R15, 0x80000, RZ, 0xfc, !PT ;  /* 0x000800000f157812 */ /* 0x000fe400078efcff */
[----:B------:R-:W-:-:S07]  /*6930*/  MOV R20, R14 ;  /* 0x0000000e00147202 */ /* 0x000fce0000000f00 */
.L_x_695:
[----:B------:R-:W-:Y:S05]  /*6940*/  BSYNC.RECONVERGENT B1 ;  /* 0x0000000000017941 */ /* 0x000fea0003800200 */
.L_x_693:
[----:B------:R-:W-:Y:S01]  /*6950*/  HFMA2 R15, -RZ, RZ, 0, 0 ;  /* 0x00000000ff0f7431 */ /* 0x000fe200000001ff */
[----:B------:R-:W-:-:S04]  /*6960*/  MOV R14, R6 ;  /* 0x00000006000e7202 */ /* 0x000fc80000000f00 */
[----:B------:R-:W-:Y:S05]  /*6970*/  RET.REL.NODEC R14 `(_ZN2at6native54_GLOBAL__N__aa9a477a_21_UpSampleBilinear2d_cu_607db5e327upsample_gen2d_aa_out_frameIN3c104HalfEfNS0_18upsample_antialias20BicubicFilterFunctorEEEvT0_S7_NS_27GenericPackedTensorAccessorIKT_Lm4ENS_16DefaultPtrTraitsElEENS8_IS9_Lm4ESB_lEERKT1_) ;  /* 0xffffff940ea07950 */ /* 0x000fea0003c3ffff */
.L_x_697:
        /* <DEDUP_REMOVED lines=16> */
.L_x_1954:


//--------------------- .text._ZN2at6native54_GLOBAL__N__aa9a477a_21_UpSampleBilinear2d_cu_607db5e327upsample_gen2d_aa_out_frameIffNS0_18upsample_antialias20BicubicFilterFunctorEEEvT0_S5_NS_27GenericPackedTensorAccessorIKT_Lm4ENS_16DefaultPtrTraitsElEENS6_IS7_Lm4ES9_lEERKT1_ --------------------------
	.section	.text._ZN2at6native54_GLOBAL__N__aa9a477a_21_UpSampleBilinear2d_cu_607db5e327upsample_gen2d_aa_out_frameIffNS0_18upsample_antialias20BicubicFilterFunctorEEEvT0_S5_NS_27GenericPackedTensorAccessorIKT_Lm4ENS_16DefaultPtrTraitsElEENS6_IS7_Lm4ES9_lEERKT1_,"ax",@progbits
	.align	128
.text._ZN2at6native54_GLOBAL__N__aa9a477a_21_UpSampleBilinear2d_cu_607db5e327upsample_gen2d_aa_out_frameIffNS0_18upsample_antialias20BicubicFilterFunctorEEEvT0_S5_NS_27GenericPackedTensorAccessorIKT_Lm4ENS_16DefaultPtrTraitsElEENS6_IS7_Lm4ES9_lEERKT1_:
        .type           _ZN2at6native54_GLOBAL__N__aa9a477a_21_UpSampleBilinear2d_cu_607db5e327upsample_gen2d_aa_out_frameIffNS0_18upsample_antialias20BicubicFilterFunctorEEEvT0_S5_NS_27GenericPackedTensorAccessorIKT_Lm4ENS_16DefaultPtrTraitsElEENS6_IS7_Lm4ES9_lEERKT1_,@function
        .size           _ZN2at6native54_GLOBAL__N__aa9a477a_21_UpSampleBilinear2d_cu_607db5e327upsample_gen2d_aa_out_frameIffNS0_18upsample_antialias20BicubicFilterFunctorEEEvT0_S5_NS_27GenericPackedTensorAccessorIKT_Lm4ENS_16DefaultPtrTraitsElEENS6_IS7_Lm4ES9_lEERKT1_,(.L_x_1956 - _ZN2at6native54_GLOBAL__N__aa9a477a_21_UpSampleBilinear2d_cu_607db5e327upsample_gen2d_aa_out_frameIffNS0_18upsample_antialias20BicubicFilterFunctorEEEvT0_S5_NS_27GenericPackedTensorAccessorIKT_Lm4ENS_16DefaultPtrTraitsElEENS6_IS7_Lm4ES9_lEERKT1_)
        .other          _ZN2at6native54_GLOBAL__N__aa9a477a_21_UpSampleBilinear2d_cu_607db5e327upsample_gen2d_aa_out_frameIffNS0_18upsample_antialias20BicubicFilterFunctorEEEvT0_S5_NS_27GenericPackedTensorAccessorIKT_Lm4ENS_16DefaultPtrTraitsElEENS6_IS7_Lm4ES9_lEERKT1_,@"STO_CUDA_ENTRY STV_DEFAULT"
_ZN2at6native54_GLOBAL__N__aa9a477a_21_UpSampleBilinear2d_cu_607db5e327upsample_gen2d_aa_out_frameIffNS0_18upsample_antialias20BicubicFilterFunctorEEEvT0_S5_NS_27GenericPackedTensorAccessorIKT_Lm4ENS_16DefaultPtrTraitsElEENS6_IS7_Lm4ES9_lEERKT1_:
        /* <DEDUP_REMOVED lines=46> */
[----:B------:R-:W-:-:S02]  /*02e0*/  IMAD R8, R12, R9, R9 ;  /* 0x000000090c087224 */ /* 0x000fc400078e0209 */
[----:B-1----:R-:W-:Y:S02]  /*02f0*/  IMAD.SHL.U32 R13, R13, 0x2, RZ ;  /* 0x000000020d0d7824 */ /* 0x002fe400078e00ff */
[-C--:B------:R-:W-:Y:S02]  /*0300*/  IMAD R0, R9, R20.reuse, R0 ;  /* 0x0000001409007224 */ /* 0x080fe400078e0200 */
[----:B------:R-:W1:Y:S01]  /*0310*/  F2I.FTZ.TRUNC.NTZ R14, R14 ;  /* 0x0000000e000e7305 */ /* 0x000e62000021f100 */
[C---:B------:R-:W-:Y:S02]  /*0320*/  IMAD R3, R13.reuse, R20, R20 ;  /* 0x000000140d037224 */ /* 0x040fe400078e0214 */
[----:B0-----:R-:W-:Y:S02]  /*0330*/  IMAD R7, R13, R0, R0 ;  /* 0x000000000d077224 */ /* 0x001fe400078e0200 */
[----:B------:R-:W-:Y:S01]  /*0340*/  IMAD R9, R12, R5, R5 ;  /* 0x000000050c097224 */ /* 0x000fe200078e0205 */
[----:B-----5:R-:W-:-:S02]  /*0350*/  VIMNMX R0, PT, PT, RZ, R16, !PT ;  /* 0x00000010ff007248 */ /* 0x020fc40007fe0100 */
[----:B------:R0:W3:Y:S02]  /*0360*/  F2I.FTZ.TRUNC.NTZ R4, R2 ;  /* 0x0000000200047305 */ /* 0x0000e4000021f100 */
[----:B------:R-:W-:Y:S02]  /*0370*/  LEA R25, R9, UR4, 0x2 ;  /* 0x0000000409197c11 */ /* 0x000fe4000f8e10ff */
[----:B-1----:R-:W-:-:S04]  /*0380*/  VIMNMX R19, PT, PT, R14, UR7, PT ;  /* 0x000000070e137c48 */ /* 0x002fc8000bfe0100 */
[----:B------:R-:W2:Y:S01]  /*0390*/  F2I.FTZ.TRUNC.NTZ R6, R6 ;  /* 0x0000000600067305 */ /* 0x000ea2000021f100 */
[C---:B0-----:R-:W-:Y:S01]  /*03a0*/  IADD3 R2, PT, PT, R8.reuse, R3, RZ ;  /* 0x0000000308027210 */ /* 0x041fe20007ffe0ff */
[----:B------:R-:W-:-:S03]  /*03b0*/  IMAD.IADD R8, R8, 0x1, R7 ;  /* 0x0000000108087824 */ /* 0x000fc600078e0207 */
[----:B------:R-:W-:Y:S02]  /*03c0*/  LEA R2, R2, UR4, 0x2 ;  /* 0x0000000402027c11 */ /* 0x000fe4000f8e10ff */
[----:B---3--:R-:W-:Y:S01]  /*03d0*/  VIMNMX R7, PT, PT, RZ, R4, !PT ;  /* 0x00000004ff077248 */ /* 0x008fe20007fe0100 */
[----:B------:R-:W-:Y:S01]  /*03e0*/  IMAD.IADD R4, R19, 0x1, -R0 ;  /* 0x0000000113047824 */ /* 0x000fe200078e0a00 */
        /* <DEDUP_REMOVED lines=23> */
[----:B------:R-:W-:Y:S05]  /*0560*/  CALL.REL.NOINC `($__internal_7_$__cuda_sm20_dblrcp_rn_slowpath_v3) ;  /* 0x0000003c00847944 */ /* 0x000fea0003c00000 */
[----:B------:R-:W-:Y:S01]  /*0570*/  IMAD.MOV.U32 R14, RZ, RZ, R20 ;  /* 0x000000ffff0e7224 */ /* 0x000fe200078e0014 */
[----:B------:R-:W-:-:S07]  /*0580*/  MOV R15, R21 ;  /* 0x00000015000f7202 */ /* 0x000fce0000000f00 */
.L_x_701:
[----:B------:R-:W-:Y:S01]  /*0590*/  UMOV UR4, 0xf0000000 ;  /* 0xf000000000047882 */ /* 0x000fe20000000000 */
[----:B------:R-:W-:Y:S01]  /*05a0*/  UMOV UR5, 0x380fffff ;  /* 0x380fffff00057882 */ /* 0x000fe20000000000 */
[----:B------:R-:W0:Y:S01]  /*05b0*/  F2F.F32.F64 R6, R14 ;  /* 0x0000000e00067310 */ /* 0x000e220000301000 */
[----:B------:R-:W-:-:S14]  /*05c0*/  DSETP.GEU.AND P0, PT, |R14|, UR4, PT ;  /* 0x000000040e007e2a */ /* 0x000fdc000bf0e200 */
[----:B0-----:R-:W-:-:S07]  /*05d0*/  @!P0 FMUL R6, R6, 1.175494350822287508e-38 ;  /* 0x0080000006068820 */ /* 0x001fce0000400000 */
.L_x_700:
[----:B------:R-:W-:Y:S01]  /*05e0*/  ISETP.GE.AND P0, PT, R3, 0x1, PT ;  /* 0x000000010300780c */ /* 0x000fe20003f06270 */
[----:B------:R-:W-:Y:S01]  /*05f0*/  BSSY.RECONVERGENT B1, `(.L_x_702) ;  /* 0x0000093000017945 */ /* 0x000fe20003800200 */
[----:B------:R-:W-:-:S11]  /*0600*/  MOV R14, RZ ;  /* 0x000000ff000e7202 */ /* 0x000fd60000000f00 */
[----:B------:R-:W-:Y:S05]  /*0610*/  @!P0 BRA `(.L_x_703) ;  /* 0x0000000800408947 */ /* 0x000fea0003800000 */
[----:B------:R-:W-:Y:S01]  /*0620*/  IMAD.IADD R14, R7, 0x1, -R24 ;  /* 0x00000001070e7824 */ /* 0x000fe200078e0a18 */
[----:B------:R-:W-:Y:S01]  /*0630*/  BSSY.RECONVERGENT B0, `(.L_x_704) ;  /* 0x000006e000007945 */ /* 0x000fe20003800200 */
[----:B------:R-:W-:Y:S01]  /*0640*/  HFMA2 R16, -RZ, RZ, 0, 0 ;  /* 0x00000000ff107431 */ /* 0x000fe200000001ff */
[----:B------:R-:W-:Y:S02]  /*0650*/  LOP3.LUT R15, R3, 0x3, RZ, 0xc0, !PT ;  /* 0x00000003030f7812 */ /* 0x000fe400078ec0ff */
[----:B------:R-:W-:Y:S02]  /*0660*/  ISETP.GT.U32.AND P1, PT, R14, -0x4, PT ;  /* 0xfffffffc0e00780c */ /* 0x000fe40003f24070 */
[----:B------:R-:W-:-:S11]  /*0670*/  MOV R14, RZ ;  /* 0x000000ff000e7202 */ /* 0x000fd60000000f00 */
[----:B------:R-:W-:Y:S05]  /*0680*/  @P1 BRA `(.L_x_705) ;  /* 0x0000000400a01947 */ /* 0x000fea0003800000 */
[----:B------:R-:W-:Y:S01]  /*0690*/  LOP3.LUT R16, R3, 0x7ffffffc, RZ, 0xc0, !PT ;  /* 0x7ffffffc03107812 */ /* 0x000fe200078ec0ff */
[----:B------:R-:W-:Y:S01]  /*06a0*/  IMAD.MOV.U32 R14, RZ, RZ, RZ ;  /* 0x000000ffff0e7224 */ /* 0x000fe200078e00ff */
[----:B------:R-:W-:-:S07]  /*06b0*/  MOV R17, RZ ;  /* 0x000000ff00117202 */ /* 0x000fce0000000f00 */
.L_x_717:
[----:B------:R-:W-:Y:S01]  /*06c0*/  I2FP.F32.U32 R21, R17 ;  /* 0x0000001100157245 */ /* 0x000fe20000201000 */
[----:B------:R-:W-:Y:S01]  /*06d0*/  BSSY.RECONVERGENT B3, `(.L_x_706) ;  /* 0x0000019000037945 */ /* 0x000fe20003800200 */
[----:B------:R-:W-:-:S03]  /*06e0*/  IADD3 R20, PT, PT, R17, 0x1, RZ ;  /* 0x0000000111147810 */ /* 0x000fc60007ffe0ff */
[----:B------:R-:W-:-:S04]  /*06f0*/  FADD.FTZ R21, R26, R21 ;  /* 0x000000151a157221 */ /* 0x000fc80000010000 */
[----:B------:R-:W-:-:S04]  /*0700*/  FADD.FTZ R21, R21, 0.5 ;  /* 0x3f00000015157421 */ /* 0x000fc80000010000 */
[----:B------:R-:W-:Y:S01]  /*0710*/  FMUL.FTZ R22, R21, R6 ;  /* 0x0000000615167220 */ /* 0x000fe20000410000 */
[----:B------:R-:W-:Y:S02]  /*0720*/  I2FP.F32.U32 R21, R20 ;  /* 0x0000001400157245 */ /* 0x000fe40000201000 */
[----:B------:R-:W-:Y:S02]  /*0730*/  LEA R20, R17, R25, 0x2 ;  /* 0x0000001911147211 */ /* 0x000fe400078e10ff */
        /* <DEDUP_REMOVED lines=9> */
[----:B------:R-:W-:-:S04]  /*07d0*/  @!P1 FMUL.FTZ R23, R22, R23 ;  /* 0x0000001716179220 */ /* 0x000fc80000410000 */
        /* <DEDUP_REMOVED lines=8> */
.L_x_707:
[----:B------:R-:W-:Y:S05]  /*0860*/  BSYNC.RECONVERGENT B3 ;  /* 0x0000000000037941 */ /* 0x000fea0003800200 */
.L_x_706:
[----:B------:R0:W-:Y:S01]  /*0870*/  STS [R20], R23 ;  /* 0x0000001714007388 */ /* 0x0001e20000000800 */
[----:B------:R-:W-:Y:S01]  /*0880*/  @!P2 FADD.FTZ R21, -R21, -RZ ;  /* 0x800000ff1515a221 */ /* 0x000fe20000010100 */
[----:B------:R-:W-:Y:S01]  /*0890*/  BSSY.RECONVERGENT B3, `(.L_x_708) ;  /* 0x0000010000037945 */ /* 0x000fe20003800200 */
[----:B------:R-:W-:-:S03]  /*08a0*/  FADD.FTZ R22, R23, R14 ;  /* 0x0000000e17167221 */ /* 0x000fc60000010000 */
        /* <DEDUP_REMOVED lines=10> */
.L_x_709:
[----:B------:R-:W-:-:S05]  /*0950*/  HFMA2 R14, -RZ, RZ, 1.9375, 0 ;  /* 0x3fc00000ff0e7431 */ /* 0x000fca00000001ff */
[----:B------:R-:W-:-:S04]  /*0960*/  FFMA.FTZ R14, R21, R14, -2.5 ;  /* 0xc0200000150e7423 */ /* 0x000fc8000001000e */
[----:B------:R-:W-:-:S04]  /*0970*/  FMUL.FTZ R14, R21, R14 ;  /* 0x0000000e150e7220 */ /* 0x000fc80000410000 */
[----:B------:R-:W-:-:S07]  /*0980*/  FFMA.FTZ R23, R21, R14, 1 ;  /* 0x3f80000015177423 */ /* 0x000fce000001000e */
.L_x_710:
[----:B------:R-:W-:Y:S05]  /*0990*/  BSYNC.RECONVERGENT B3 ;  /* 0x0000000000037941 */ /* 0x000fea0003800200 */
.L_x_708:
        /* <DEDUP_REMOVED lines=20> */
.L_x_712:
[----:B------:R-:W-:-:S05]  /*0ae0*/  MOV R14, 0x3fc00000 ;  /* 0x3fc00000000e7802 */ /* 0x000fca0000000f00 */
[----:B------:R-:W-:-:S04]  /*0af0*/  FFMA.FTZ R14, R21, R14, -2.5 ;  /* 0xc0200000150e7423 */ /* 0x000fc8000001000e */
[----:B------:R-:W-:-:S04]  /*0b00*/  FMUL.FTZ R14, R21, R14 ;  /* 0x0000000e150e7220 */ /* 0x000fc80000410000 */
[----:B------:R-:W-:-:S07]  /*0b10*/  FFMA.FTZ R23, R21, R14, 1 ;  /* 0x3f80000015177423 */ /* 0x000fce000001000e */
.L_x_713:
[----:B------:R-:W-:Y:S05]  /*0b20*/  BSYNC.RECONVERGENT B3 ;  /* 0x0000000000037941 */ /* 0x000fea0003800200 */
.L_x_711:
        /* <DEDUP_REMOVED lines=20> */
.L_x_715:
[----:B------:R-:W-:-:S05]  /*0c70*/  HFMA2 R14, -RZ, RZ, 1.9375, 0 ;  /* 0x3fc00000ff0e7431 */ /* 0x000fca00000001ff */
[----:B------:R-:W-:-:S04]  /*0c80*/  FFMA.FTZ R14, R21, R14, -2.5 ;  /* 0xc0200000150e7423 */ /* 0x000fc8000001000e */
[----:B------:R-:W-:-:S04]  /*0c90*/  FMUL.FTZ R14, R21, R14 ;  /* 0x0000000e150e7220 */ /* 0x000fc80000410000 */
[----:B------:R-:W-:-:S07]  /*0ca0*/  FFMA.FTZ R23, R21, R14, 1 ;  /* 0x3f80000015177423 */ /* 0x000fce000001000e */
.L_x_716:
[----:B------:R-:W-:Y:S05]  /*0cb0*/  BSYNC.RECONVERGENT B3 ;  /* 0x0000000000037941 */ /* 0x000fea0003800200 */
.L_x_714:
[----:B------:R0:W-:Y:S01]  /*0cc0*/  STS [R20+0xc], R23 ;  /* 0x00000c1714007388 */ /* 0x0001e20000000800 */
[----:B------:R-:W-:Y:S01]  /*0cd0*/  IADD3 R17, PT, PT, R17, 0x4, RZ ;  /* 0x0000000411117810 */ /* 0x000fe20007ffe0ff */
[----:B------:R-:W-:-:S03]  /*0ce0*/  FADD.FTZ R14, R22, R23 ;  /* 0x00000017160e7221 */ /* 0x000fc60000010000 */
[----:B------:R-:W-:-:S13]  /*0cf0*/  ISETP.NE.AND P1, PT, R17, R16, PT ;  /* 0x000000101100720c */ /* 0x000fda0003f25270 */
[----:B0-----:R-:W-:Y:S05]  /*0d00*/  @P1 BRA `(.L_x_717) ;  /* 0xfffffff8006c1947 */ /* 0x001fea000383ffff */
.L_x_705:
[----:B------:R-:W-:Y:S05]  /*0d10*/  BSYNC.RECONVERGENT B0 ;  /* 0x0000000000007941 */ /* 0x000fea0003800200 */
.L_x_704:
[----:B------:R-:W-:-:S13]  /*0d20*/  ISETP.NE.AND P1, PT, R15, RZ, PT ;  /* 0x000000ff0f00720c */ /* 0x000fda0003f25270 */
[----:B------:R-:W-:Y:S05]  /*0d30*/  @!P1 BRA `(.L_x_703) ;  /* 0x0000000000789947 */ /* 0x000fea0003800000 */
[----:B------:R-:W-:-:S07]  /*0d40*/  IMAD.MOV.U32 R20, RZ, RZ, RZ ;  /* 0x000000ffff147224 */ /* 0x000fce00078e00ff */
.L_x_721:
        /* <DEDUP_REMOVED lines=17> */
.L_x_719:
[----:B------:R-:W-:-:S05]  /*0e60*/  HFMA2 R22, -RZ, RZ, 1.9375, 0 ;  /* 0x3fc00000ff167431 */ /* 0x000fca00000001ff */
[----:B------:R-:W-:-:S04]  /*0e70*/  FFMA.FTZ R22, R17, R22, -2.5 ;  /* 0xc020000011167423 */ /* 0x000fc80000010016 */
[----:B------:R-:W-:-:S04]  /*0e80*/  FMUL.FTZ R22, R17, R22 ;  /* 0x0000001611167220 */ /* 0x000fc80000410000 */
[----:B------:R-:W-:-:S07]  /*0e90*/  FFMA.FTZ R21, R17, R22, 1 ;  /* 0x3f80000011157423 */ /* 0x000fce0000010016 */
.L_x_720:
[----:B------:R-:W-:Y:S05]  /*0ea0*/  BSYNC.RECONVERGENT B0 ;  /* 0x0000000000007941 */ /* 0x000fea0003800200 */
.L_x_718:
[----:B------:R-:W-:Y:S01]  /*0eb0*/  IMAD R22, R16, 0x4, R25 ;  /* 0x0000000410167824 */ /* 0x000fe200078e0219 */
[----:B------:R-:W-:Y:S01]  /*0ec0*/  IADD3 R20, PT, PT, R20, 0x1, RZ ;  /* 0x0000000114147810 */ /* 0x000fe20007ffe0ff */
[----:B------:R-:W-:Y:S01]  /*0ed0*/  FADD.FTZ R14, R21, R14 ;  /* 0x0000000e150e7221 */ /* 0x000fe20000010000 */
[----:B------:R-:W-:Y:S02]  /*0ee0*/  IADD3 R16, PT, PT, R16, 0x1, RZ ;  /* 0x0000000110107810 */ /* 0x000fe40007ffe0ff */
[----:B------:R0:W-:Y:S01]  /*0ef0*/  STS [R22], R21 ;  /* 0x0000001516007388 */ /* 0x0001e20000000800 */
[----:B------:R-:W-:-:S13]  /*0f00*/  ISETP.NE.AND P1, PT, R20, R15, PT ;  /* 0x0000000f1400720c */ /* 0x000fda0003f25270 */
[----:B0-----:R-:W-:Y:S05]  /*0f10*/  @P1 BRA `(.L_x_721) ;  /* 0xfffffffc008c1947 */ /* 0x001fea000383ffff */
.L_x_703:
[----:B------:R-:W-:Y:S05]  /*0f20*/  BSYNC.RECONVERGENT B1 ;  /* 0x0000000000017941 */ /* 0x000fea0003800200 */
.L_x_702:
[----:B------:R-:W-:Y:S01]  /*0f30*/  BSSY.RECONVERGENT B0, `(.L_x_722) ;  /* 0x000002e000007945 */ /* 0x000fe20003800200 */
[----:B------:R-:W-:-:S03]  /*0f40*/  IMAD.MOV.U32 R6, RZ, RZ, RZ ;  /* 0x000000ffff067224 */ /* 0x000fc600078e00ff */
[----:B------:R-:W-:Y:S05]  /*0f50*/  @!P0 BRA `(.L_x_723) ;  /* 0x0000000000ac8947 */ /* 0x000fea0003800000 */
[----:B------:R-:W-:Y:S01]  /*0f60*/  IADD3 R6, PT, PT, R7, -R24, RZ ;  /* 0x8000001807067210 */ /* 0x000fe20007ffe0ff */
[----:B------:R-:W-:Y:S01]  /*0f70*/  BSSY.RECONVERGENT B1, `(.L_x_724) ;  /* 0x000001c000017945 */ /* 0x000fe20003800200 */
[----:B------:R-:W-:Y:S02]  /*0f80*/  LOP3.LUT R28, R3, 0x3, RZ, 0xc0, !PT ;  /* 0x00000003031c7812 */ /* 0x000fe400078ec0ff */
[----:B------:R-:W-:Y:S02]  /*0f90*/  ISETP.GT.U32.AND P0, PT, R6, -0x4, PT ;  /* 0xfffffffc0600780c */ /* 0x000fe40003f04070 */
[----:B------:R-:W-:-:S11]  /*0fa0*/  MOV R6, RZ ;  /* 0x000000ff00067202 */ /* 0x000fd60000000f00 */
[----:B------:R-:W-:Y:S05]  /*0fb0*/  @P0 BRA `(.L_x_725) ;  /* 0x00000000005c0947 */ /* 0x000fea0003800000 */
[----:B------:R-:W-:Y:S01]  /*0fc0*/  FSETP.NEU.FTZ.AND P1, PT, R14, RZ, PT ;  /* 0x000000ff0e00720b */ /* 0x000fe20003f3d000 */
[----:B------:R-:W-:Y:S01]  /*0fd0*/  IMAD.MOV.U32 R15, RZ, RZ, RZ ;  /* 0x000000ffff0f7224 */ /* 0x000fe200078e00ff */
[----:B------:R-:W-:-:S11]  /*0fe0*/  LOP3.LUT R6, R3, 0x7ffffffc, RZ, 0xc0, !PT ;  /* 0x7ffffffc03067812 */ /* 0x000fd600078ec0ff */
.L_x_728:
[----:B------:R-:W-:Y:S04]  /*0ff0*/  BSSY.RECONVERGENT B3, `(.L_x_726) ;  /* 0x0000010000037945 */ /* 0x000fe80003800200 */
[----:B0-----:R-:W-:Y:S05]  /*1000*/  @!P1 BRA `(.L_x_727) ;  /* 0x0000000000389947 */ /* 0x001fea0003800000 */
[----:B------:R-:W-:Y:S01]  /*1010*/  LEA R16, R15, R25, 0x2 ;  /* 0x000000190f107211 */ /* 0x000fe200078e10ff */
        /* <DEDUP_REMOVED lines=13> */
.L_x_727:
[----:B------:R-:W-:Y:S05]  /*10f0*/  BSYNC.RECONVERGENT B3 ;  /* 0x0000000000037941 */ /* 0x000fea0003800200 */
.L_x_726:
[----:B------:R-:W-:-:S04]  /*1100*/  IADD3 R15, PT, PT, R15, 0x4, RZ ;  /* 0x000000040f0f7810 */ /* 0x000fc80007ffe0ff */
[----:B------:R-:W-:-:S13]  /*1110*/  ISETP.NE.AND P0, PT, R15, R6, PT ;  /* 0x000000060f00720c */ /* 0x000fda0003f05270 */
[----:B------:R-:W-:Y:S05]  /*1120*/  @P0 BRA `(.L_x_728) ;  /* 0xfffffffc00b00947 */ /* 0x000fea000383ffff */
.L_x_725:
[----:B------:R-:W-:Y:S05]  /*1130*/  BSYNC.RECONVERGENT B1 ;  /* 0x0000000000017941 */ /* 0x000fea0003800200 */
.L_x_724:
[----:B------:R-:W-:-:S13]  /*1140*/  ISETP.NE.AND P0, PT, R28, RZ, PT ;  /* 0x000000ff1c00720c */ /* 0x000fda0003f05270 */
[----:B------:R-:W-:Y:S05]  /*1150*/  @!P0 BRA `(.L_x_723) ;  /* 0x00000000002c8947 */ /* 0x000fea0003800000 */
[----:B------:R-:W-:Y:S01]  /*1160*/  FSETP.NEU.FTZ.AND P1, PT, R14, RZ, PT ;  /* 0x000000ff0e00720b */ /* 0x000fe20003f3d000 */
[----:B------:R-:W-:-:S12]  /*1170*/  IMAD.MOV.U32 R15, RZ, RZ, RZ ;  /* 0x000000ffff0f7224 */ /* 0x000fd800078e00ff */
[----:B0-----:R0:W1:Y:S02]  /*1180*/  @P1 MUFU.RCP R21, R14 ;  /* 0x0000000e00151308 */ /* 0x0010640000001000 */
.L_x_729:
        /* <DEDUP_REMOVED lines=8> */
.L_x_723:
[----:B------:R-:W-:Y:S05]  /*1210*/  BSYNC.RECONVERGENT B0 ;  /* 0x0000000000007941 */ /* 0x000fea0003800200 */
.L_x_722:
        /* <DEDUP_REMOVED lines=15> */
[----:B------:R-:W-:Y:S01]  /*1310*/  LOP3.LUT R17, R15, 0xfffffff0, RZ, 0xc0, !PT ;  /* 0xfffffff00f117812 */ /* 0x000fe200078ec0ff */
[----:B------:R-:W-:-:S07]  /*1320*/  IMAD.MOV.U32 R12, RZ, RZ, RZ ;  /* 0x000000ffff0c7224 */ /* 0x000fce00078e00ff */
.L_x_732:
        /* <DEDUP_REMOVED lines=21> */
.L_x_731:
[----:B------:R-:W-:Y:S05]  /*1480*/  BSYNC.RECONVERGENT B0 ;  /* 0x0000000000007941 */ /* 0x000fea0003800200 */
.L_x_730:
[----:B------:R-:W-:Y:S05]  /*1490*/  @!P1 BRA `(.L_x_699) ;  /* 0x0000000000889947 */ /* 0x000fea0003800000 */
[----:B------:R-:W-:Y:S01]  /*14a0*/  ISETP.GE.U32.AND P0, PT, R16, 0x8, PT ;  /* 0x000000081000780c */ /* 0x000fe20003f06070 */
[----:B------:R-:W-:Y:S01]  /*14b0*/  BSSY.RECONVERGENT B0, `(.L_x_733) ;  /* 0x000000e000007945 */ /* 0x000fe20003800200 */
[----:B0-----:R-:W-:-:S04]  /*14c0*/  LOP3.LUT R14, R15, 0x7, RZ, 0xc0, !PT ;  /* 0x000000070f0e7812 */ /* 0x001fc800078ec0ff */
[----:B------:R-:W-:-:S07]  /*14d0*/  ISETP.NE.AND P1, PT, R14, RZ, PT ;  /* 0x000000ff0e00720c */ /* 0x000fce0003f25270 */
[----:B------:R-:W-:Y:S06]  /*14e0*/  @!P0 BRA `(.L_x_734) ;  /* 0x0000000000288947 */ /* 0x000fec0003800000 */
[C---:B------:R-:W-:Y:S02]  /*14f0*/  LEA R12, R6.reuse, R25, 0x2 ;  /* 0x00000019060c7211 */ /* 0x040fe400078e10ff */
[----:B------:R-:W-:-:S03]  /*1500*/  IADD3 R6, PT, PT, R6, 0x8, RZ ;  /* 0x0000000806067810 */ /* 0x000fc60007ffe0ff */
        /* <DEDUP_REMOVED lines=8> */
.L_x_734:
[----:B------:R-:W-:Y:S05]  /*1590*/  BSYNC.RECONVERGENT B0 ;  /* 0x0000000000007941 */ /* 0x000fea0003800200 */
.L_x_733:
[----:B------:R-:W-:Y:S05]  /*15a0*/  @!P1 BRA `(.L_x_699) ;  /* 0x0000000000449947 */ /* 0x000fea0003800000 */
[----:B------:R-:W-:Y:S02]  /*15b0*/  ISETP.GE.U32.AND P0, PT, R14, 0x4, PT ;  /* 0x000000040e00780c */ /* 0x000fe40003f06070 */
[----:B------:R-:W-:-:S04]  /*15c0*/  LOP3.LUT R15, R15, 0x3, RZ, 0xc0, !PT ;  /* 0x000000030f0f7812 */ /* 0x000fc800078ec0ff */
[----:B------:R-:W-:-:S07]  /*15d0*/  ISETP.NE.AND P1, PT, R15, RZ, PT ;  /* 0x000000ff0f00720c */ /* 0x000fce0003f25270 */
[C---:B0-----:R-:W-:Y:S01]  /*15e0*/  @P0 IMAD R12, R6.reuse, 0x4, R25 ;  /* 0x00000004060c0824 */ /* 0x041fe200078e0219 */
[----:B------:R-:W-:-:S04]  /*15f0*/  @P0 IADD3 R6, PT, PT, R6, 0x4, RZ ;  /* 0x0000000406060810 */ /* 0x000fc80007ffe0ff */
[----:B------:R1:W-:Y:S04]  /*1600*/  @P0 STS [R12], RZ ;  /* 0x000000ff0c000388 */ /* 0x0003e80000000800 */
[----:B------:R1:W-:Y:S04]  /*1610*/  @P0 STS [R12+0x4], RZ ;  /* 0x000004ff0c000388 */ /* 0x0003e80000000800 */
[----:B------:R1:W-:Y:S04]  /*1620*/  @P0 STS [R12+0x8], RZ ;  /* 0x000008ff0c000388 */ /* 0x0003e80000000800 */
[----:B------:R1:W-:Y:S01]  /*1630*/  @P0 STS [R12+0xc], RZ ;  /* 0x00000cff0c000388 */ /* 0x0003e20000000800 */
[----:B------:R-:W-:Y:S05]  /*1640*/  @!P1 BRA `(.L_x_699) ;  /* 0x00000000001c9947 */ /* 0x000fea0003800000 */
[----:B-1----:R-:W-:-:S07]  /*1650*/  HFMA2 R12, -RZ, RZ, 0, 0 ;  /* 0x00000000ff0c7431 */ /* 0x002fce00000001ff */
.L_x_735:
[----:B------:R-:W-:Y:S01]  /*1660*/  IMAD R14, R6, 0x4, R25 ;  /* 0x00000004060e7824 */ /* 0x000fe200078e0219 */
[----:B------:R-:W-:Y:S02]  /*1670*/  IADD3 R12, PT, PT, R12, 0x1, RZ ;  /* 0x000000010c0c7810 */ /* 0x000fe40007ffe0ff */
[----:B------:R-:W-:Y:S02]  /*1680*/  IADD3 R6, PT, PT, R6, 0x1, RZ ;  /* 0x0000000106067810 */ /* 0x000fe40007ffe0ff */
[----:B------:R3:W-:Y:S01]  /*1690*/  STS [R14], RZ ;  /* 0x000000ff0e007388 */ /* 0x0007e20000000800 */
[----:B------:R-:W-:-:S13]  /*16a0*/  ISETP.NE.AND P0, PT, R12, R15, PT ;  /* 0x0000000f0c00720c */ /* 0x000fda0003f05270 */
[----:B---3--:R-:W-:Y:S05]  /*16b0*/  @P0 BRA `(.L_x_735) ;  /* 0xfffffffc00e80947 */ /* 0x008fea000383ffff */
.L_x_699:
[----:B------:R-:W-:Y:S05]  /*16c0*/  BSYNC.RECONVERGENT B2 ;  /* 0x0000000000027941 */ /* 0x000fea0003800200 */
.L_x_698:
[----:B------:R-:W-:Y:S01]  /*16d0*/  ISETP.NE.AND P0, PT, R5, RZ, PT ;  /* 0x000000ff0500720c */ /* 0x000fe20003f05270 */
[----:B------:R-:W-:-:S12]  /*16e0*/  BSSY.RECONVERGENT B2, `(.L_x_736) ;  /* 0x000012b000027945 */ /* 0x000fd80003800200 */
[----:B------:R-:W-:Y:S05]  /*16f0*/  @P0 BRA `(.L_x_737) ;  /* 0x0000001000a40947 */ /* 0x000fea0003800000 */
[----:B0-2---:R-:W0:Y:S01]  /*1700*/  LDC R14, c[0x0][0x380] ;  /* 0x0000e000ff0e7b82 */ /* 0x005e220000000800 */
[----:B------:R-:W-:Y:S01]  /*1710*/  I2FP.F32.U32 R6, R0 ;  /* 0x0000000000067245 */ /* 0x000fe20000201000 */
[----:B------:R-:W-:Y:S01]  /*1720*/  IMAD.MOV.U32 R5, RZ, RZ, 0x3f800000 ;  /* 0x3f800000ff057424 */ /* 0x000fe200078e00ff */
[----:B0-----:R-:W-:-:S03]  /*1730*/  FSETP.GE.FTZ.AND P0, PT, R14, 1, PT ;  /* 0x3f8000000e00780b */ /* 0x001fc60003f16000 */
[----:B------:R-:W-:-:S10]  /*1740*/  FFMA.FTZ R11, -R11, R14, R6 ;  /* 0x0000000e0b0b7223 */ /* 0x000fd40000010106 */
[----:B------:R-:W-:Y:S05]  /*1750*/  @!P0 BRA `(.L_x_738) ;  /* 0x0000000000508947 */ /* 0x000fea0003800000 */
        /* <DEDUP_REMOVED lines=14> */
[----:B-1----:R-:W-:Y:S05]  /*1840*/  CALL.REL.NOINC `($__internal_7_$__cuda_sm20_dblrcp_rn_slowpath_v3) ;  /* 0x0000002800cc7944 */ /* 0x002fea0003c00000 */
.L_x_739:
[----:B------:R-:W-:Y:S01]  /*1850*/  UMOV UR4, 0xf0000000 ;  /* 0xf000000000047882 */ /* 0x000fe20000000000 */
[----:B------:R-:W-:Y:S01]  /*1860*/  UMOV UR5, 0x380fffff ;  /* 0x380fffff00057882 */ /* 0x000fe20000000000 */
[----:B------:R-:W0:Y:S01]  /*1870*/  F2F.F32.F64 R5, R20 ;  /* 0x0000001400057310 */ /* 0x000e220000301000 */
[----:B------:R-:W-:-:S14]  /*1880*/  DSETP.GEU.AND P0, PT, |R20|, UR4, PT ;  /* 0x0000000414007e2a */ /* 0x000fdc000bf0e200 */
[----:B0-----:R-:W-:-:S07]  /*1890*/  @!P0 FMUL R5, R5, 1.175494350822287508e-38 ;  /* 0x0080000005058820 */ /* 0x001fce0000400000 */
.L_x_738:
[----:B------:R-:W-:Y:S01]  /*18a0*/  ISETP.GE.AND P0, PT, R4, 0x1, PT ;  /* 0x000000010400780c */ /* 0x000fe20003f06270 */
[----:B------:R-:W-:Y:S01]  /*18b0*/  BSSY.RECONVERGENT B1, `(.L_x_740) ;  /* 0x0000093000017945 */ /* 0x000fe20003800200 */
[----:B------:R-:W-:-:S11]  /*18c0*/  IMAD.MOV.U32 R6, RZ, RZ, RZ ;  /* 0x000000ffff067224 */ /* 0x000fd600078e00ff */
[----:B------:R-:W-:Y:S05]  /*18d0*/  @!P0 BRA `(.L_x_741) ;  /* 0x0000000800408947 */ /* 0x000fea0003800000 */
[----:B------:R-:W-:Y:S01]  /*18e0*/  IADD3 R6, PT, PT, R0, -R19, RZ ;  /* 0x8000001300067210 */ /* 0x000fe20007ffe0ff */
[----:B------:R-:W-:Y:S01]  /*18f0*/  BSSY.RECONVERGENT B0, `(.L_x_742) ;  /* 0x000006e000007945 */ /* 0x000fe20003800200 */
[----:B-1----:R-:W-:Y:S01]  /*1900*/  LOP3.LUT R12, R4, 0x3, RZ, 0xc0, !PT ;  /* 0x00000003040c7812 */ /* 0x002fe200078ec0ff */
[----:B------:R-:W-:Y:S01]  /*1910*/  IMAD.MOV.U32 R15, RZ, RZ, RZ ;  /* 0x000000ffff0f7224 */ /* 0x000fe200078e00ff */
[----:B------:R-:W-:Y:S02]  /*1920*/  ISETP.GT.U32.AND P0, PT, R6, -0x4, PT ;  /* 0xfffffffc0600780c */ /* 0x000fe40003f04070 */
[----:B------:R-:W-:-:S11]  /*1930*/  MOV R6, RZ ;  /* 0x000000ff00067202 */ /* 0x000fd60000000f00 */
[----:B------:R-:W-:Y:S05]  /*1940*/  @P0 BRA `(.L_x_743) ;  /* 0x0000000400a00947 */ /* 0x000fea0003800000 */
[----:B------:R-:W-:Y:S01]  /*1950*/  HFMA2 R6, -RZ, RZ, 0, 0 ;  /* 0x00000000ff067431 */ /* 0x000fe200000001ff */
[----:B------:R-:W-:Y:S02]  /*1960*/  LOP3.LUT R15, R4, 0x7ffffffc, RZ, 0xc0, !PT ;  /* 0x7ffffffc040f7812 */ /* 0x000fe400078ec0ff */
[----:B------:R-:W-:-:S07]  /*1970*/  MOV R14, RZ ;  /* 0x000000ff000e7202 */ /* 0x000fce0000000f00 */
.L_x_755:
        /* <DEDUP_REMOVED lines=26> */
.L_x_745:
[----:B------:R-:W-:Y:S05]  /*1b20*/  BSYNC.RECONVERGENT B3 ;  /* 0x0000000000037941 */ /* 0x000fea0003800200 */
.L_x_744:
        /* <DEDUP_REMOVED lines=14> */
.L_x_747:
[----:B------:R-:W-:-:S05]  /*1c10*/  MOV R17, 0x3fc00000 ;  /* 0x3fc0000000117802 */ /* 0x000fca0000000f00 */
[----:B------:R-:W-:-:S04]  /*1c20*/  FFMA.FTZ R17, R22, R17, -2.5 ;  /* 0xc020000016117423 */ /* 0x000fc80000010011 */
[----:B------:R-:W-:-:S04]  /*1c30*/  FMUL.FTZ R17, R22, R17 ;  /* 0x0000001116117220 */ /* 0x000fc80000410000 */
[----:B------:R-:W-:-:S07]  /*1c40*/  FFMA.FTZ R17, R22, R17, 1 ;  /* 0x3f80000016117423 */ /* 0x000fce0000010011 */
.L_x_748:
[----:B------:R-:W-:Y:S05]  /*1c50*/  BSYNC.RECONVERGENT B3 ;  /* 0x0000000000037941 */ /* 0x000fea0003800200 */
.L_x_746:
        /* <DEDUP_REMOVED lines=20> */
.L_x_750:
[----:B------:R-:W-:-:S05]  /*1da0*/  MOV R17, 0x3fc00000 ;  /* 0x3fc0000000117802 */ /* 0x000fca0000000f00 */
[----:B------:R-:W-:-:S04]  /*1db0*/  FFMA.FTZ R17, R6, R17, -2.5 ;  /* 0xc020000006117423 */ /* 0x000fc80000010011 */
[----:B------:R-:W-:-:S04]  /*1dc0*/  FMUL.FTZ R17, R6, R17 ;  /* 0x0000001106117220 */ /* 0x000fc80000410000 */
[----:B------:R-:W-:-:S07]  /*1dd0*/  FFMA.FTZ R17, R6, R17, 1 ;  /* 0x3f80000006117423 */ /* 0x000fce0000010011 */
.L_x_751:
[----:B------:R-:W-:Y:S05]  /*1de0*/  BSYNC.RECONVERGENT B3 ;  /* 0x0000000000037941 */ /* 0x000fea0003800200 */
.L_x_749:
        /* <DEDUP_REMOVED lines=20> */
.L_x_753:
[----:B------:R-:W-:-:S05]  /*1f30*/  MOV R17, 0x3fc00000 ;  /* 0x3fc0000000117802 */ /* 0x000fca0000000f00 */
[----:B------:R-:W-:-:S04]  /*1f40*/  FFMA.FTZ R17, R6, R17, -2.5 ;  /* 0xc020000006117423 */ /* 0x000fc80000010011 */
[----:B------:R-:W-:-:S04]  /*1f50*/  FMUL.FTZ R17, R6, R17 ;  /* 0x0000001106117220 */ /* 0x000fc80000410000 */
[----:B------:R-:W-:-:S07]  /*1f60*/  FFMA.FTZ R17, R6, R17, 1 ;  /* 0x3f80000006117423 */ /* 0x000fce0000010011 */
.L_x_754:
[----:B------:R-:W-:Y:S05]  /*1f70*/  BSYNC.RECONVERGENT B3 ;  /* 0x0000000000037941 */ /* 0x000fea0003800200 */
.L_x_752:
[----:B------:R0:W-:Y:S01]  /*1f80*/  STS [R16+0xc], R17 ;  /* 0x00000c1110007388 */ /* 0x0001e20000000800 */
[----:B------:R-:W-:Y:S02]  /*1f90*/  VIADD R14, R14, 0x4 ;  /* 0x000000040e0e7836 */ /* 0x000fe40000000000 */
[----:B------:R-:W-:-:S03]  /*1fa0*/  FADD.FTZ R6, R20, R17 ;  /* 0x0000001114067221 */ /* 0x000fc60000010000 */
[----:B------:R-:W-:-:S13]  /*1fb0*/  ISETP.NE.AND P0, PT, R14, R15, PT ;  /* 0x0000000f0e00720c */ /* 0x000fda0003f05270 */
[----:B0-----:R-:W-:Y:S05]  /*1fc0*/  @P0 BRA `(.L_x_755) ;  /* 0xfffffff8006c0947 */ /* 0x001fea000383ffff */
.L_x_743:
[----:B------:R-:W-:Y:S05]  /*1fd0*/  BSYNC.RECONVERGENT B0 ;  /* 0x0000000000007941 */ /* 0x000fea0003800200 */
.L_x_742:
[----:B------:R-:W-:-:S13]  /*1fe0*/  ISETP.NE.AND P0, PT, R12, RZ, PT ;  /* 0x000000ff0c00720c */ /* 0x000fda0003f05270 */
[----:B------:R-:W-:Y:S05]  /*1ff0*/  @!P0 BRA `(.L_x_741) ;  /* 0x0000000000788947 */ /* 0x000fea0003800000 */
[----:B------:R-:W-:-:S07]  /*2000*/  HFMA2 R17, -RZ, RZ, 0, 0 ;  /* 0x00000000ff117431 */ /* 0x000fce00000001ff */
.L_x_759:
        /* <DEDUP_REMOVED lines=17> */
.L_x_757:
[----:B------:R-:W-:-:S04]  /*2120*/  IMAD.MOV.U32 R21, RZ, RZ, 0x3fc00000 ;  /* 0x3fc00000ff157424 */ /* 0x000fc800078e00ff */
[----:B------:R-:W-:-:S04]  /*2130*/  FFMA.FTZ R21, R14, R21, -2.5 ;  /* 0xc02000000e157423 */ /* 0x000fc80000010015 */
[----:B------:R-:W-:-:S04]  /*2140*/  FMUL.FTZ R21, R14, R21 ;  /* 0x000000150e157220 */ /* 0x000fc80000410000 */
[----:B------:R-:W-:-:S07]  /*2150*/  FFMA.FTZ R21, R14, R21, 1 ;  /* 0x3f8000000e157423 */ /* 0x000fce0000010015 */
.L_x_758:
[----:B------:R-:W-:Y:S05]  /*2160*/  BSYNC.RECONVERGENT B0 ;  /* 0x0000000000007941 */ /* 0x000fea0003800200 */
.L_x_756:
[----:B------:R-:W-:Y:S01]  /*2170*/  LEA R14, R15, R2, 0x2 ;  /* 0x000000020f0e7211 */ /* 0x000fe200078e10ff */
[----:B------:R-:W-:Y:S01]  /*2180*/  FADD.FTZ R6, R21, R6 ;  /* 0x0000000615067221 */ /* 0x000fe20000010000 */
[----:B------:R-:W-:Y:S01]  /*2190*/  IADD3 R17, PT, PT, R17, 0x1, RZ ;  /* 0x0000000111117810 */ /* 0x000fe20007ffe0ff */
[----:B------:R-:W-:Y:S02]  /*21a0*/  VIADD R15, R15, 0x1 ;  /* 0x000000010f0f7836 */ /* 0x000fe40000000000 */
[----:B------:R0:W-:Y:S01]  /*21b0*/  STS [R14], R21 ;  /* 0x000000150e007388 */ /* 0x0001e20000000800 */
[----:B------:R-:W-:-:S13]  /*21c0*/  ISETP.NE.AND P0, PT, R17, R12, PT ;  /* 0x0000000c1100720c */ /* 0x000fda0003f05270 */
[----:B0-----:R-:W-:Y:S05]  /*21d0*/  @P0 BRA `(.L_x_759) ;  /* 0xfffffffc008c0947 */ /* 0x001fea000383ffff */
.L_x_741:
[----:B------:R-:W-:Y:S05]  /*21e0*/  BSYNC.RECONVERGENT B1 ;  /* 0x0000000000017941 */ /* 0x000fea0003800200 */
.L_x_740:
[----:B------:R-:W-:Y:S01]  /*21f0*/  ISETP.GE.AND P0, PT, R4, 0x1, PT ;  /* 0x000000010400780c */ /* 0x000fe20003f06270 */
[----:B------:R-:W-:Y:S01]  /*2200*/  BSSY.RECONVERGENT B0, `(.L_x_760) ;  /* 0x000002e000007945 */ /* 0x000fe20003800200 */
[----:B------:R-:W-:-:S11]  /*2210*/  HFMA2 R5, -RZ, RZ, 0, 0 ;  /* 0x00000000ff057431 */ /* 0x000fd600000001ff */
        /* <DEDUP_REMOVED lines=10> */
.L_x_766:
[----:B------:R-:W-:Y:S04]  /*22c0*/  BSSY.RECONVERGENT B3, `(.L_x_764) ;  /* 0x0000010000037945 */ /* 0x000fe80003800200 */
[----:B0-----:R-:W-:Y:S05]  /*22d0*/  @!P1 BRA `(.L_x_765) ;  /* 0x0000000000389947 */ /* 0x001fea0003800000 */
[----:B-1----:R-:W-:Y:S01]  /*22e0*/  LEA R12, R11, R2, 0x2 ;  /* 0x000000020b0c7211 */ /* 0x002fe200078e10ff */
        /* <DEDUP_REMOVED lines=13> */
.L_x_765:
[----:B------:R-:W-:Y:S05]  /*23c0*/  BSYNC.RECONVERGENT B3 ;  /* 0x0000000000037941 */ /* 0x000fea0003800200 */
.L_x_764:
[----:B------:R-:W-:-:S05]  /*23d0*/  VIADD R11, R11, 0x4 ;  /* 0x000000040b0b7836 */ /* 0x000fca0000000000 */
[----:B------:R-:W-:-:S13]  /*23e0*/  ISETP.NE.AND P0, PT, R11, R5, PT ;  /* 0x000000050b00720c */ /* 0x000fda0003f05270 */
[----:B------:R-:W-:Y:S05]  /*23f0*/  @P0 BRA `(.L_x_766) ;  /* 0xfffffffc00b00947 */ /* 0x000fea000383ffff */
.L_x_763:
[----:B------:R-:W-:Y:S05]  /*2400*/  BSYNC.RECONVERGENT B1 ;  /* 0x0000000000017941 */ /* 0x000fea0003800200 */
.L_x_762:
[----:B------:R-:W-:-:S13]  /*2410*/  ISETP.NE.AND P0, PT, R26, RZ, PT ;  /* 0x000000ff1a00720c */ /* 0x000fda0003f05270 */
[----:B------:R-:W-:Y:S05]  /*2420*/  @!P0 BRA `(.L_x_761) ;  /* 0x00000000002c8947 */ /* 0x000fea0003800000 */
[----:B------:R-:W-:Y:S01]  /*2430*/  FSETP.NEU.FTZ.AND P1, PT, R6, RZ, PT ;  /* 0x000000ff0600720b */ /* 0x000fe20003f3d000 */
[----:B------:R-:W-:-:S12]  /*2440*/  HFMA2 R11, -RZ, RZ, 0, 0 ;  /* 0x00000000ff0b7431 */ /* 0x000fd800000001ff */
[----:B0-----:R0:W2:Y:S02]  /*2450*/  @P1 MUFU.RCP R17, R6 ;  /* 0x0000000600111308 */ /* 0x0010a40000001000 */
.L_x_767:
[----:B0--3--:R-:W-:Y:S01]  /*2460*/  @P1 LEA R6, R5, R2, 0x2 ;  /* 0x0000000205061211 */ /* 0x009fe200078e10ff */
[----:B------:R-:W-:Y:S01]  /*2470*/  VIADD R11, R11, 0x1 ;  /* 0x000000010b0b7836 */ /* 0x000fe20000000000 */
[----:B------:R-:W-:-:S03]  /*2480*/  IADD3 R5, PT, PT, R5, 0x1, RZ ;  /* 0x0000000105057810 */ /* 0x000fc60007ffe0ff */
[----:B-1----:R-:W2:Y:S01]  /*2490*/  @P1 LDS R12, [R6] ;  /* 0x00000000060c1984 */ /* 0x002ea20000000800 */
[----:B------:R-:W-:Y:S01]  /*24a0*/  ISETP.NE.AND P0, PT, R11, R26, PT ;  /* 0x0000001a0b00720c */ /* 0x000fe20003f05270 */
[----:B--2---:R-:W-:-:S05]  /*24b0*/  @P1 FMUL.FTZ R15, R12, R17 ;  /* 0x000000110c0f1220 */ /* 0x004fca0000410000 */
[----:B------:R3:W-:Y:S07]  /*24c0*/  @P1 STS [R6], R15 ;  /* 0x0000000f06001388 */ /* 0x0007ee0000000800 */
[----:B------:R-:W-:Y:S05]  /*24d0*/  @P0 BRA `(.L_x_767) ;  /* 0xfffffffc00e00947 */ /* 0x000fea000383ffff */
.L_x_761:
[----:B------:R-:W-:Y:S05]  /*24e0*/  BSYNC.RECONVERGENT B0 ;  /* 0x0000000000007941 */ /* 0x000fea0003800200 */
.L_x_760:
[----:B------:R-:W-:-:S13]  /*24f0*/  ISETP.GE.AND P0, PT, R13, R5, PT ;  /* 0x000000050d00720c */ /* 0x000fda0003f06270 */
[----:B------:R-:W-:Y:S05]  /*2500*/  @!P0 BRA `(.L_x_737) ;  /* 0x0000000400208947 */ /* 0x000fea0003800000 */
[----:B------:R-:W3:Y:S01]  /*2510*/  LDC R11, c[0x0][0x380] ;  /* 0x0000e000ff0b7b82 */ /* 0x000ee20000000800 */
[----:B------:R-:W-:Y:S01]  /*2520*/  IMAD.IADD R13, R13, 0x1, -R5 ;  /* 0x000000010d0d7824 */ /* 0x000fe200078e0a05 */
[----:B------:R-:W-:Y:S01]  /*2530*/  BSSY.RECONVERGENT B0, `(.L_x_768) ;  /* 0x0000022000007945 */ /* 0x000fe20003800200 */
[C---:B---3--:R-:W-:Y:S01]  /*2540*/  FADD.FTZ R6, R11.reuse, R11 ;  /* 0x0000000b0b067221 */ /* 0x048fe20000010000 */
[----:B------:R-:W-:-:S04]  /*2550*/  FSETP.GE.FTZ.AND P0, PT, R11, 1, PT ;  /* 0x3f8000000b00780b */ /* 0x000fc80003f16000 */
[----:B------:R-:W-:Y:S02]  /*2560*/  FSEL R11, R6, 2, P0 ;  /* 0x40000000060b7808 */ /* 0x000fe40000000000 */
[----:B------:R-:W-:Y:S02]  /*2570*/  ISETP.GE.U32.AND P0, PT, R13, 0xf, PT ;  /* 0x0000000f0d00780c */ /* 0x000fe40003f06070 */
[----:B------:R-:W2:Y:S02]  /*2580*/  F2I.FTZ.CEIL.NTZ R6, R11 ;  /* 0x0000000b00067305 */ /* 0x000ea4000021b100 */
[----:B--2---:R-:W-:-:S04]  /*2590*/  LEA R6, R6, 0x1, 0x1 ;  /* 0x0000000106067811 */ /* 0x004fc800078e08ff */
[----:B01----:R-:W-:-:S04]  /*25a0*/  IADD3 R12, PT, PT, -R5, R6, RZ ;  /* 0x00000006050c7210 */ /* 0x003fc80007ffe1ff */
[----:B------:R-:W-:-:S04]  /*25b0*/  LOP3.LUT R14, R12, 0xf, RZ, 0xc0, !PT ;  /* 0x0000000f0c0e7812 */ /* 0x000fc800078ec0ff */
[----:B------:R-:W-:Y:S01]  /*25c0*/  ISETP.NE.AND P1, PT, R14, RZ, PT ;  /* 0x000000ff0e00720c */ /* 0x000fe20003f25270 */
[----:B------:R-:W-:-:S12]  /*25d0*/  @!P0 BRA `(.L_x_769) ;  /* 0x00000000005c8947 */ /* 0x000fd80003800000 */
[----:B------:R-:W-:Y:S02]  /*25e0*/  LOP3.LUT R13, R12, 0xfffffff0, RZ, 0xc0, !PT ;  /* 0xfffffff00c0d7812 */ /* 0x000fe400078ec0ff */
[----:B------:R-:W-:-:S07]  /*25f0*/  MOV R6, RZ ;  /* 0x000000ff00067202 */ /* 0x000fce0000000f00 */
.L_x_770:
        /* <DEDUP_REMOVED lines=21> */
.L_x_769:
[----:B------:R-:W-:Y:S05]  /*2750*/  BSYNC.RECONVERGENT B0 ;  /* 0x0000000000007941 */ /* 0x000fea0003800200 */
.L_x_768:
        /* <DEDUP_REMOVED lines=16> */
.L_x_772:
[----:B------:R-:W-:Y:S05]  /*2860*/  BSYNC.RECONVERGENT B0 ;  /* 0x0000000000007941 */ /* 0x000fea0003800200 */
.L_x_771:
        /* <DEDUP_REMOVED lines=12> */
.L_x_773:
[C---:B------:R-:W-:Y:S01]  /*2930*/  LEA R12, R5.reuse, R2, 0x2 ;  /* 0x00000002050c7211 */ /* 0x040fe200078e10ff */
[----:B------:R-:W-:Y:S01]  /*2940*/  VIADD R5, R5, 0x1 ;  /* 0x0000000105057836 */ /* 0x000fe20000000000 */
[----:B------:R-:W-:-:S03]  /*2950*/  IADD3 R6, PT, PT, R6, 0x1, RZ ;  /* 0x0000000106067810 */ /* 0x000fc60007ffe0ff */
[----:B------:R0:W-:Y:S01]  /*2960*/  STS [R12], RZ ;  /* 0x000000ff0c007388 */ /* 0x0001e20000000800 */
[----:B------:R-:W-:-:S13]  /*2970*/  ISETP.NE.AND P0, PT, R6, R11, PT ;  /* 0x0000000b0600720c */ /* 0x000fda0003f05270 */
[----:B0-----:R-:W-:Y:S05]  /*2980*/  @P0 BRA `(.L_x_773) ;  /* 0xfffffffc00e80947 */ /* 0x001fea000383ffff */
.L_x_737:
[----:B------:R-:W-:Y:S05]  /*2990*/  BSYNC.RECONVERGENT B2 ;  /* 0x0000000000027941 */ /* 0x000fea0003800200 */
.L_x_736:
[----:B------:R-:W5:Y:S01]  /*29a0*/  LDC R5, c[0x0][0x398] ;  /* 0x0000e600ff057b82 */ /* 0x000f620000000800 */
[----:B------:R-:W5:Y:S07]  /*29b0*/  LDCU UR5, c[0x0][0x390] ;  /* 0x00007200ff0577ac */ /* 0x000f6e0008000800 */
[----:B------:R-:W0:Y:S01]  /*29c0*/  S2UR UR4, SR_CTAID.Z ;  /* 0x00000000000479c3 */ /* 0x000e220000002700 */
[----:B-----5:R-:W-:-:S07]  /*29d0*/  IMAD R5, R5, UR5, RZ ;  /* 0x0000000505057c24 */ /* 0x020fce000f8e02ff */
[----:B------:R-:W-:Y:S01]  /*29e0*/  BAR.SYNC.DEFER_BLOCKING 0x0 ;  /* 0x0000000000007b1d */ /* 0x000fe20000010000 */
[----:B0-----:R-:W-:-:S13]  /*29f0*/  ISETP.LE.AND P0, PT, R5, UR4, PT ;  /* 0x0000000405007c0c */ /* 0x001fda000bf03270 */
[----:B------:R-:W-:Y:S05]  /*2a00*/  @P0 EXIT ;  /* 0x000000000000094d */ /* 0x000fea0003800000 */
[----:B------:R-:W1:Y:S01]  /*2a10*/  LDCU.64 UR12, c[0x0][0x408] ;  /* 0x00008100ff0c77ac */ /* 0x000e620008000a00 */
[----:B------:R-:W0:Y:S01]  /*2a20*/  S2UR UR6, SR_CgaCtaId ;  /* 0x00000000000679c3 */ /* 0x000e220000008800 */
[----:B------:R-:W-:Y:S01]  /*2a30*/  LOP3.LUT R5, RZ, R7, RZ, 0x33, !PT ;  /* 0x00000007ff057212 */ /* 0x000fe200078e33ff */
[----:B------:R-:W5:Y:S01]  /*2a40*/  LDCU.64 UR14, c[0x0][0x410] ;  /* 0x00008200ff0e77ac */ /* 0x000f620008000a00 */
[----:B---34-:R-:W-:Y:S02]  /*2a50*/  LOP3.LUT R6, RZ, R0, RZ, 0x33, !PT ;  /* 0x00000000ff067212 */ /* 0x018fe400078e33ff */
[----:B--2---:R-:W-:Y:S01]  /*2a60*/  IADD3 R14, PT, PT, R24, R5, RZ ;  /* 0x00000005180e7210 */ /* 0x004fe20007ffe0ff */
[----:B------:R-:W2:Y:S01]  /*2a70*/  LDCU.64 UR10, c[0x0][0x3c8] ;  /* 0x00007900ff0a77ac */ /* 0x000ea20008000a00 */
[----:B------:R-:W-:Y:S02]  /*2a80*/  SHF.R.S32.HI R5, RZ, 0x1f, R18 ;  /* 0x0000001fff057819 */ /* 0x000fe40000011412 */
[----:B------:R-:W-:Y:S01]  /*2a90*/  IADD3 R15, PT, PT, R19, R6, RZ ;  /* 0x00000006130f7210 */ /* 0x000fe20007ffe0ff */
[----:B------:R-:W-:Y:S01]  /*2aa0*/  UMOV UR5, 0x400 ;  /* 0x0000040000057882 */ /* 0x000fe20000000000 */
[C---:B------:R-:W-:Y:S01]  /*2ab0*/  LOP3.LUT R6, R14.reuse, 0x7, RZ, 0xc0, !PT ;  /* 0x000000070e067812 */ /* 0x040fe200078ec0ff */
[----:B------:R-:W3:Y:S01]  /*2ac0*/  LDCU UR7, c[0x0][0x378] ;  /* 0x00006f00ff0777ac */ /* 0x000ee20008000800 */
[----:B------:R-:W-:-:S02]  /*2ad0*/  LOP3.LUT R16, R14, 0xfffffff0, RZ, 0xc0, !PT ;  /* 0xfffffff00e107812 */ /* 0x000fc400078ec0ff */
[----:B------:R-:W-:Y:S01]  /*2ae0*/  IADD3 R24, PT, PT, R24, -0x2, -R7 ;  /* 0xfffffffe18187810 */ /* 0x000fe20007ffe807 */
[----:B-1----:R-:W-:-:S03]  /*2af0*/  IMAD.WIDE.U32 R12, R10, UR12, RZ ;  /* 0x0000000c0a0c7c25 */ /* 0x002fc6000f8e00ff */
[----:B------:R-:W-:Y:S01]  /*2b00*/  ISETP.GE.U32.AND P0, PT, R24, 0xf, PT ;  /* 0x0000000f1800780c */ /* 0x000fe20003f06070 */
[----:B------:R-:W-:Y:S01]  /*2b10*/  IMAD R11, R10, UR13, R13 ;  /* 0x0000000d0a0b7c24 */ /* 0x000fe2000f8e020d */
[----:B------:R-:W-:Y:S01]  /*2b20*/  IADD3 R10, PT, PT, R19, -0x2, -R0 ;  /* 0xfffffffe130a7810 */ /* 0x000fe20007ffe800 */
[----:B-----5:R-:W-:Y:S01]  /*2b30*/  IMAD R5, R5, UR14, RZ ;  /* 0x0000000e05057c24 */ /* 0x020fe2000f8e02ff */
[----:B0-----:R-:W-:Y:S01]  /*2b40*/  ULEA UR5, UR6, UR5, 0x18 ;  /* 0x0000000506057291 */ /* 0x001fe2000f8ec0ff */
        /* <DEDUP_REMOVED lines=8> */
[----:B------:R-:W-:-:S02]  /*2bd0*/  IADD3 R11, PT, PT, R6, -0x1, RZ ;  /* 0xffffffff060b7810 */ /* 0x000fc40007ffe0ff */
[----:B------:R-:W-:Y:S01]  /*2be0*/  IADD3 R10, PT, PT, R5, -0x1, RZ ;  /* 0xffffffff050a7810 */ /* 0x000fe20007ffe0ff */
[----:B------:R-:W-:Y:S01]  /*2bf0*/  IMAD R7, R7, UR11, R21 ;  /* 0x0000000b07077c24 */ /* 0x000fe2000f8e0215 */
[----:B------:R-:W-:Y:S02]  /*2c00*/  ISETP.GE.U32.AND P3, PT, R11, 0x3, PT ;  /* 0x000000030b00780c */ /* 0x000fe40003f66070 */
[----:B------:R-:W-:Y:S02]  /*2c10*/  ISETP.GE.U32.AND P2, PT, R10, 0x7, PT ;  /* 0x000000070a00780c */ /* 0x000fe40003f46070 */
[----:B------:R-:W-:Y:S02]  /*2c20*/  LOP3.LUT R10, R14, 0x3, RZ, 0xc0, !PT ;  /* 0x000000030e0a7812 */ /* 0x000fe400078ec0ff */
[C---:B------:R-:W-:Y:S02]  /*2c30*/  LOP3.LUT R11, R15.reuse, 0xf, RZ, 0xc0, !PT ;  /* 0x0000000f0f0b7812 */ /* 0x040fe400078ec0ff */
[----:B------:R-:W-:Y:S01]  /*2c40*/  LOP3.LUT R14, R15, 0x3, RZ, 0xc0, !PT ;  /* 0x000000030f0e7812 */ /* 0x000fe200078ec0ff */
[----:B------:R-:W-:Y:S01]  /*2c50*/  IMAD.MOV R15, RZ, RZ, -R16 ;  /* 0x000000ffff0f7224 */ /* 0x000fe200078e0a10 */
[----:B------:R-:W-:-:S02]  /*2c60*/  LEA R8, R8, UR5, 0x2 ;  /* 0x0000000508087c11 */ /* 0x000fc4000f8e10ff */
[----:B------:R-:W-:Y:S02]  /*2c70*/  LEA R9, R9, UR5, 0x2 ;  /* 0x0000000509097c11 */ /* 0x000fe4000f8e10ff */
[----:B---3--:R-:W-:-:S07]  /*2c80*/  IADD3 R25, PT, PT, R19, R25, RZ ;  /* 0x0000001913197210 */ /* 0x008fce0007ffe0ff */
.L_x_797:
[----:B0-----:R-:W0:Y:S01]  /*2c90*/  LDC R27, c[0x0][0x398] ;  /* 0x0000e600ff1b7b82 */ /* 0x001e220000000800 */
[----:B------:R-:W-:Y:S01]  /*2ca0*/  IABS R24, UR4 ;  /* 0x0000000400187c13 */ /* 0x000fe20008000000 */
[----:B------:R-:W-:Y:S01]  /*2cb0*/  BSSY.RECONVERGENT B1, `(.L_x_774) ;  /* 0x00000c6000017945 */ /* 0x000fe20003800200 */
[----:B0-----:R-:W-:-:S04]  /*2cc0*/  IABS R26, R27 ;  /* 0x0000001b001a7213 */ /* 0x001fc80000000000 */
[----:B------:R-:W0:Y:S08]  /*2cd0*/  I2F.RP R22, R26 ;  /* 0x0000001a00167306 */ /* 0x000e300000209400 */
[----:B0-----:R-:W0:Y:S02]  /*2ce0*/  MUFU.RCP R22, R22 ;  /* 0x0000001600167308 */ /* 0x001e240000001000 */
[----:B0-----:R-:W-:-:S06]  /*2cf0*/  IADD3 R16, PT, PT, R22, 0xffffffe, RZ ;  /* 0x0ffffffe16107810 */ /* 0x001fcc0007ffe0ff */
[----:B------:R0:W1:Y:S02]  /*2d00*/  F2I.FTZ.U32.TRUNC.NTZ R17, R16 ;  /* 0x0000001000117305 */ /* 0x000064000021f000 */
[----:B0-----:R-:W-:Y:S02]  /*2d10*/  HFMA2 R16, -RZ, RZ, 0, 0 ;  /* 0x00000000ff107431 */ /* 0x001fe400000001ff */
[----:B-1----:R-:W-:-:S04]  /*2d20*/  IMAD.MOV R23, RZ, RZ, -R17 ;  /* 0x000000ffff177224 */ /* 0x002fc800078e0a11 */
[----:B------:R-:W-:-:S04]  /*2d30*/  IMAD R23, R23, R26, RZ ;  /* 0x0000001a17177224 */ /* 0x000fc800078e02ff */
[----:B------:R-:W-:Y:S01]  /*2d40*/  IMAD.HI.U32 R17, R17, R23, R16 ;  /* 0x0000001711117227 */ /* 0x000fe200078e0010 */
[----:B------:R-:W-:Y:S02]  /*2d50*/  MOV R23, R24 ;  /* 0x0000001800177202 */ /* 0x000fe40000000f00 */
[----:B------:R-:W-:-:S03]  /*2d60*/  LOP3.LUT R16, R27, UR4, RZ, 0x3c, !PT ;  /* 0x000000041b107c12 */ /* 0x000fc6000f8e3cff */
[----:B------:R-:W-:Y:S01]  /*2d70*/  IMAD.HI.U32 R24, R17, R23, RZ ;  /* 0x0000001711187227 */ /* 0x000fe200078e00ff */
[----:B------:R-:W-:-:S03]  /*2d80*/  ISETP.GE.AND P5, PT, R16, RZ, PT ;  /* 0x000000ff1000720c */ /* 0x000fc60003fa6270 */
[----:B------:R-:W-:-:S04]  /*2d90*/  IMAD.MOV R17, RZ, RZ, -R24 ;  /* 0x000000ffff117224 */ /* 0x000fc800078e0a18 */
[----:B------:R-:W-:-:S05]  /*2da0*/  IMAD R17, R26, R17, R23 ;  /* 0x000000111a117224 */ /* 0x000fca00078e0217 */
[----:B------:R-:W-:-:S13]  /*2db0*/  ISETP.GT.U32.AND P6, PT, R26, R17, PT ;  /* 0x000000111a00720c */ /* 0x000fda0003fc4070 */
[-C--:B------:R-:W-:Y:S02]  /*2dc0*/  @!P6 IADD3 R17, PT, PT, R17, -R26.reuse, RZ ;  /* 0x8000001a1111e210 */ /* 0x080fe40007ffe0ff */
[----:B------:R-:W-:Y:S02]  /*2dd0*/  @!P6 IADD3 R24, PT, PT, R24, 0x1, RZ ;  /* 0x000000011818e810 */ /* 0x000fe40007ffe0ff */
[----:B------:R-:W-:Y:S02]  /*2de0*/  ISETP.GE.U32.AND P4, PT, R17, R26, PT ;  /* 0x0000001a1100720c */ /* 0x000fe40003f86070 */
[----:B------:R-:W-:-:S11]  /*2df0*/  ISETP.NE.AND P6, PT, R27, RZ, PT ;  /* 0x000000ff1b00720c */ /* 0x000fd60003fc5270 */
[----:B------:R-:W-:Y:S01]  /*2e00*/  @P4 VIADD R24, R24, 0x1 ;  /* 0x0000000118184836 */ /* 0x000fe20000000000 */
[----:B------:R-:W-:-:S04]  /*2e10*/  ISETP.GE.AND P4, PT, R4, 0x1, PT ;  /* 0x000000010400780c */ /* 0x000fc80003f86270 */
[----:B------:R-:W-:Y:S02]  /*2e20*/  @!P5 IADD3 R24, PT, PT, -R24, RZ, RZ ;  /* 0x000000ff1818d210 */ /* 0x000fe40007ffe1ff */
[----:B------:R-:W-:-:S04]  /*2e30*/  @!P6 LOP3.LUT R24, RZ, R27, RZ, 0x33, !PT ;  /* 0x0000001bff18e212 */ /* 0x000fc800078e33ff */
[----:B------:R-:W-:-:S05]  /*2e40*/  IADD3 R16, PT, PT, -R24, RZ, RZ ;  /* 0x000000ff18107210 */ /* 0x000fca0007ffe1ff */
[----:B------:R-:W-:Y:S01]  /*2e50*/  IMAD R27, R27, R16, UR4 ;  /* 0x000000041b1b7e24 */ /* 0x000fe2000f8e0210 */
[----:B------:R-:W-:Y:S06]  /*2e60*/  @!P4 BRA `(.L_x_775) ;  /* 0x0000000800a8c947 */ /* 0x000fec0003800000 */
[----:B------:R-:W-:Y:S01]  /*2e70*/  SHF.R.S32.HI R26, RZ, 0x1f, R27 ;  /* 0x0000001fff1a7819 */ /* 0x000fe2000001141b */
[----:B------:R-:W-:-:S07]  /*2e80*/  IMAD.MOV.U32 R29, RZ, RZ, RZ ;  /* 0x000000ffff1d7224 */ /* 0x000fce00078e00ff */
.L_x_786:
[----:B------:R-:W0:Y:S01]  /*2e90*/  LDCU.128 UR12, c[0x0][0x3b0] ;  /* 0x00007600ff0c77ac */ /* 0x000e220008000c00 */
[----:B------:R-:W-:Y:S02]  /*2ea0*/  SHF.R.S32.HI R16, RZ, 0x1f, R24 ;  /* 0x0000001fff107819 */ /* 0x000fe40000011418 */
[----:B------:R-:W-:Y:S01]  /*2eb0*/  MOV R17, R7 ;  /* 0x0000000700117202 */ /* 0x000fe20000000f00 */
[----:B------:R-:W1:Y:S02]  /*2ec0*/  LDCU.64 UR10, c[0x0][0x3c0] ;  /* 0x00007800ff0a77ac */ /* 0x000e640008000a00 */
[----:B0-----:R-:W-:Y:S01]  /*2ed0*/  IMAD R31, R16, UR12, RZ ;  /* 0x0000000c101f7c24 */ /* 0x001fe2000f8e02ff */
[----:B------:R-:W-:Y:S01]  /*2ee0*/  MOV R16, R20 ;  /* 0x0000001400107202 */ /* 0x000fe20000000f00 */
[----:B------:R-:W-:Y:S02]  /*2ef0*/  IMAD R28, R26, UR14, RZ ;  /* 0x0000000e1a1c7c24 */ /* 0x000fe4000f8e02ff */
[----:B------:R-:W-:-:S02]  /*2f00*/  IMAD R31, R24, UR13, R31 ;  /* 0x0000000d181f7c24 */ /* 0x000fc4000f8e021f */
[----:B------:R-:W-:Y:S02]  /*2f10*/  IMAD.WIDE.U32 R22, R24, UR12, R16 ;  /* 0x0000000c18167c25 */ /* 0x000fe4000f8e0010 */
[----:B------:R-:W0:Y:S02]  /*2f20*/  LDC.64 R16, c[0x0][0x388] ;  /* 0x0000e200ff107b82 */ /* 0x000e240000000a00 */
[----:B------:R-:W-:Y:S02]  /*2f30*/  IMAD.IADD R23, R23, 0x1, R31 ;  /* 0x0000000117177824 */ /* 0x000fe400078e021f */
[C---:B------:R-:W-:Y:S02]  /*2f40*/  IMAD R31, R27.reuse, UR15, R28 ;  /* 0x0000000f1b1f7c24 */ /* 0x040fe4000f8e021c */
[----:B------:R-:W-:-:S05]  /*2f50*/  IMAD.WIDE.U32 R22, R27, UR14, R22 ;  /* 0x0000000e1b167c25 */ /* 0x000fca000f8e0016 */
[----:B------:R-:W-:Y:S02]  /*2f60*/  IADD3 R23, PT, PT, R23, R31, RZ ;  /* 0x0000001f17177210 */ /* 0x000fe40007ffe0ff */
[----:B------:R-:W-:-:S05]  /*2f70*/  IADD3 R31, PT, PT, R0, R29, RZ ;  /* 0x0000001d001f7210 */ /* 0x000fca0007ffe0ff */
[----:B-1----:R-:W-:-:S04]  /*2f80*/  IMAD.WIDE.U32 R22, R31, UR10, R22 ;  /* 0x0000000a1f167c25 */ /* 0x002fc8000f8e0016 */
[----:B------:R-:W-:Y:S02]  /*2f90*/  IMAD R31, R31, UR11, R23 ;  /* 0x0000000b1f1f7c24 */ /* 0x000fe4000f8e0217 */
[----:B------:R-:W-:-:S03]  /*2fa0*/  IMAD.SHL.U32 R33, R22, 0x4, RZ ;  /* 0x0000000416217824 */ /* 0x000fc600078e00ff */
[----:B------:R-:W-:Y:S02]  /*2fb0*/  SHF.L.U64.HI R34, R22, 0x2, R31 ;  /* 0x0000000216227819 */ /* 0x000fe4000001021f */
[----:B0-----:R-:W-:Y:S01]  /*2fc0*/  IADD3 R22, P4, PT, R33, R16, RZ ;  /* 0x0000001021167210 */ /* 0x001fe20007f9e0ff */
[----:B------:R-:W0:Y:S03]  /*2fd0*/  LDS R31, [R9] ;  /* 0x00000000091f7984 */ /* 0x000e260000000800 */
[----:B------:R-:W-:-:S05]  /*2fe0*/  IADD3.X R23, PT, PT, R34, R17, RZ, P4, !PT ;  /* 0x0000001122177210 */ /* 0x000fca00027fe4ff */
[----:B------:R-:W0:Y:S01]  /*2ff0*/  LDG.E R28, desc[UR8][R22.64] ;  /* 0x00000008161c7981 */ /* 0x000e22000c1e1900 */
[----:B------:R-:W-:Y:S01]  /*3000*/  ISETP.GE.AND P4, PT, R3, 0x2, PT ;  /* 0x000000020300780c */ /* 0x000fe20003f86270 */
[----:B------:R-:W-:Y:S01]  /*3010*/  BSSY.RECONVERGENT B0, `(.L_x_776) ;  /* 0x000008a000007945 */ /* 0x000fe20003800200 */
[----:B0-----:R-:W-:-:S11]  /*3020*/  FMUL.FTZ R28, R28, R31 ;  /* 0x0000001f1c1c7220 */ /* 0x001fd60000410000 */
[----:B------:R-:W-:Y:S05]  /*3030*/  @!P4 BRA `(.L_x_777) ;  /* 0x00000008001cc947 */ /* 0x000fea0003800000 */
[----:B------:R-:W-:Y:S01]  /*3040*/  BSSY.RECONVERGENT B2, `(.L_x_778) ;  /* 0x0000042000027945 */ /* 0x000fe20003800200 */
[----:B------:R-:W-:-:S03]  /*3050*/  HFMA2 R32, -RZ, RZ, 0, 5.9604644775390625e-08 ;  /* 0x00000001ff207431 */ /* 0x000fc600000001ff */
[----:B------:R-:W-:Y:S05]  /*3060*/  @!P0 BRA `(.L_x_779) ;  /* 0x0000000000fc8947 */ /* 0x000fea0003800000 */
[----:B------:R-:W-:Y:S01]  /*3070*/  IADD3 R16, P4, P5, R33, 0x20, R16 ;  /* 0x0000002021107810 */ /* 0x000fe20007d9e010 */
[----:B------:R-:W-:Y:S01]  /*3080*/  BSSY.RECONVERGENT B3, `(.L_x_780) ;  /* 0x000003c000037945 */ /* 0x000fe20003800200 */
[----:B------:R-:W-:Y:S01]  /*3090*/  VIADD R30, R9, 0x20 ;  /* 0x00000020091e7836 */ /* 0x000fe20000000000 */
[----:B------:R-:W-:Y:S02]  /*30a0*/  MOV R32, RZ ;  /* 0x000000ff00207202 */ /* 0x000fe40000000f00 */
[----:B------:R-:W-:Y:S02]  /*30b0*/  IADD3.X R17, PT, PT, R34, R17, RZ, P4, P5 ;  /* 0x0000001122117210 */ /* 0x000fe400027ea4ff */
[----:B------:R-:W-:-:S07]  /*30c0*/  MOV R31, R15 ;  /* 0x0000000f001f7202 */ /* 0x000fce0000000f00 */
.L_x_781:
[----:B------:R-:W2:Y:S04]  /*30d0*/  LDG.E R36, desc[UR8][R16.64+-0x1c] ;  /* 0xffffe40810247981 */ /* 0x000ea8000c1e1900 */
[----:B------:R-:W3:Y:S04]  /*30e0*/  LDG.E R35, desc[UR8][R16.64+-0x18] ;  /* 0xffffe80810237981 */ /* 0x000ee8000c1e1900 */
[----:B------:R-:W4:Y:S04]  /*30f0*/  LDG.E R34, desc[UR8][R16.64+-0x14] ;  /* 0xffffec0810227981 */ /* 0x000f28000c1e1900 */
[----:B------:R-:W5:Y:S04]  /*3100*/  LDG.E R33, desc[UR8][R16.64+-0x10] ;  /* 0xfffff00810217981 */ /* 0x000f68000c1e1900 */
[----:B------:R-:W2:Y:S02]  /*3110*/  LDS R37, [R30+-0x1c] ;  /* 0xffffe4001e257984 */ /* 0x000ea40000000800 */
[----:B--2---:R-:W-:-:S02]  /*3120*/  FFMA.FTZ R36, R37, R36, R28 ;  /* 0x0000002425247223 */ /* 0x004fc4000001001c */
[----:B------:R-:W3:Y:S04]  /*3130*/  LDS R37, [R30+-0x18] ;  /* 0xffffe8001e257984 */ /* 0x000ee80000000800 */
[----:B------:R-:W4:Y:S01]  /*3140*/  LDS R28, [R30+-0x14] ;  /* 0xffffec001e1c7984 */ /* 0x000f220000000800 */
[----:B---3--:R-:W-:-:S03]  /*3150*/  FFMA.FTZ R35, R37, R35, R36 ;  /* 0x0000002325237223 */ /* 0x008fc60000010024 */
[----:B------:R-:W2:Y:S01]  /*3160*/  LDG.E R37, desc[UR8][R16.64+-0xc] ;  /* 0xfffff40810257981 */ /* 0x000ea2000c1e1900 */
[----:B----4-:R-:W-:-:S03]  /*3170*/  FFMA.FTZ R28, R28, R34, R35 ;  /* 0x000000221c1c7223 */ /* 0x010fc60000010023 */
[----:B------:R-:W5:Y:S04]  /*3180*/  LDS R35, [R30+-0x10] ;  /* 0xfffff0001e237984 */ /* 0x000f680000000800 */
[----:B------:R-:W3:Y:S04]  /*3190*/  LDG.E R34, desc[UR8][R16.64+-0x8] ;  /* 0xfffff80810227981 */ /* 0x000ee8000c1e1900 */
[----:B------:R-:W2:Y:S01]  /*31a0*/  LDS R36, [R30+-0xc] ;  /* 0xfffff4001e247984 */ /* 0x000ea20000000800 */
[----:B-----5:R-:W-:-:S03]  /*31b0*/  FFMA.FTZ R35, R35, R33, R28 ;  /* 0x0000002123237223 */ /* 0x020fc6000001001c */
[----:B------:R-:W4:Y:S04]  /*31c0*/  LDG.E R33, desc[UR8][R16.64+-0x4] ;  /* 0xfffffc0810217981 */ /* 0x000f28000c1e1900 */
[----:B------:R-:W5:Y:S01]  /*31d0*/  LDG.E R28, desc[UR8][R16.64] ;  /* 0x00000008101c7981 */ /* 0x000f62000c1e1900 */
[----:B--2---:R-:W-:-:S03]  /*31e0*/  FFMA.FTZ R35, R36, R37, R35 ;  /* 0x0000002524237223 */ /* 0x004fc60000010023 */
[----:B------:R-:W3:Y:S04]  /*31f0*/  LDS R36, [R30+-0x8] ;  /* 0xfffff8001e247984 */ /* 0x000ee80000000800 */
[----:B------:R-:W2:Y:S01]  /*3200*/  LDG.E R37, desc[UR8][R16.64+0x4] ;  /* 0x0000040810257981 */ /* 0x000ea2000c1e1900 */
[----:B---3--:R-:W-:-:S03]  /*3210*/  FFMA.FTZ R34, R36, R34, R35 ;  /* 0x0000002224227223 */ /* 0x008fc60000010023 */
[----:B------:R-:W4:Y:S04]  /*3220*/  LDS R35, [R30+-0x4] ;  /* 0xfffffc001e237984 */ /* 0x000f280000000800 */
[----:B------:R-:W-:Y:S01]  /*3230*/  LDS R36, [R30+0x4] ;  /* 0x000004001e247984 */ /* 0x000fe20000000800 */
[----:B----4-:R-:W-:-:S03]  /*3240*/  FFMA.FTZ R33, R35, R33, R34 ;  /* 0x0000002123217223 */ /* 0x010fc60000010022 */
[----:B------:R-:W5:Y:S02]  /*3250*/  LDS R34, [R30] ;  /* 0x000000001e227984 */ /* 0x000f640000000800 */
[----:B-----5:R-:W-:Y:S02]  /*3260*/  FFMA.FTZ R35, R34, R28, R33 ;  /* 0x0000001c22237223 */ /* 0x020fe40000010021 */
[----:B------:R-:W3:Y:S04]  /*3270*/  LDG.E R34, desc[UR8][R16.64+0x8] ;  /* 0x0000080810227981 */ /* 0x000ee8000c1e1900 */
[----:B------:R-:W4:Y:S04]  /*3280*/  LDG.E R33, desc[UR8][R16.64+0xc] ;  /* 0x00000c0810217981 */ /* 0x000f28000c1e1900 */
[----:B------:R-:W5:Y:S01]  /*3290*/  LDG.E R28, desc[UR8][R16.64+0x10] ;  /* 0x00001008101c7981 */ /* 0x000f62000c1e1900 */
[----:B--2---:R-:W-:-:S03]  /*32a0*/  FFMA.FTZ R35, R36, R37, R35 ;  /* 0x0000002524237223 */ /* 0x004fc60000010023 */
[----:B------:R-:W3:Y:S04]  /*32b0*/  LDS R36, [R30+0x8] ;  /* 0x000008001e247984 */ /* 0x000ee80000000800 */
[----:B------:R-:W2:Y:S01]  /*32c0*/  LDG.E R37, desc[UR8][R16.64+0x14] ;  /* 0x0000140810257981 */ /* 0x000ea2000c1e1900 */
[----:B---3--:R-:W-:-:S03]  /*32d0*/  FFMA.FTZ R34, R36, R34, R35 ;  /* 0x0000002224227223 */ /* 0x008fc60000010023 */
[----:B------:R-:W4:Y:S04]  /*32e0*/  LDS R35, [R30+0xc] ;  /* 0x00000c001e237984 */ /* 0x000f280000000800 */
[----:B------:R-:W-:Y:S01]  /*32f0*/  LDS R36, [R30+0x14] ;  /* 0x000014001e247984 */ /* 0x000fe20000000800 */
[----:B----4-:R-:W-:-:S03]  /*3300*/  FFMA.FTZ R33, R35, R33, R34 ;  /* 0x0000002123217223 */ /* 0x010fc60000010022 */
[----:B------:R-:W5:Y:S02]  /*3310*/  LDS R34, [R30+0x10] ;  /* 0x000010001e227984 */ /* 0x000f640000000800 */
[----:B-----5:R-:W-:Y:S02]  /*3320*/  FFMA.FTZ R35, R34, R28, R33 ;  /* 0x0000001c22237223 */ /* 0x020fe40000010021 */
[----:B------:R-:W3:Y:S04]  /*3330*/  LDG.E R34, desc[UR8][R16.64+0x18] ;  /* 0x0000180810227981 */ /* 0x000ee8000c1e1900 */
[----:B------:R-:W4:Y:S04]  /*3340*/  LDG.E R33, desc[UR8][R16.64+0x1c] ;  /* 0x00001c0810217981 */ /* 0x000f28000c1e1900 */
[----:B------:R0:W5:Y:S01]  /*3350*/  LDG.E R28, desc[UR8][R16.64+0x20] ;  /* 0x00002008101c7981 */ /* 0x000162000c1e1900 */
[----:B--2---:R-:W-:-:S03]  /*3360*/  FFMA.FTZ R35, R36, R37, R35 ;  /* 0x0000002524237223 */ /* 0x004fc60000010023 */
[----:B------:R-:W3:Y:S01]  /*3370*/  LDS R36, [R30+0x18] ;  /* 0x000018001e247984 */ /* 0x000ee20000000800 */
[----:B------:R-:W-:-:S05]  /*3380*/  VIADD R31, R31, 0x10 ;  /* 0x000000101f1f7836 */ /* 0x000fca0000000000 */
[----:B------:R-:W-:Y:S02]  /*3390*/  ISETP.NE.AND P4, PT, R31, RZ, PT ;  /* 0x000000ff1f00720c */ /* 0x000fe40003f85270 */
[----:B0-----:R-:W-:Y:S02]  /*33a0*/  IADD3 R16, P5, PT, R16, 0x40, RZ ;  /* 0x0000004010107810 */ /* 0x001fe40007fbe0ff */
[----:B------:R-:W-:Y:S02]  /*33b0*/  IADD3 R32, PT, PT, R32, 0x10, RZ ;  /* 0x0000001020207810 */ /* 0x000fe40007ffe0ff */
[----:B------:R-:W-:Y:S01]  /*33c0*/  IADD3.X R17, PT, PT, RZ, R17, RZ, P5, !PT ;  /* 0x00000011ff117210 */ /* 0x000fe20002ffe4ff */
[----:B---3--:R-:W-:Y:S02]  /*33d0*/  FFMA.FTZ R34, R36, R34, R35 ;  /* 0x0000002224227223 */ /* 0x008fe40000010023 */
[----:B------:R-:W4:Y:S02]  /*33e0*/  LDS R35, [R30+0x1c] ;  /* 0x00001c001e237984 */ /* 0x000f240000000800 */
[----:B----4-:R-:W-:-:S02]  /*33f0*/  FFMA.FTZ R33, R35, R33, R34 ;  /* 0x0000002123217223 */ /* 0x010fc40000010022 */
[----:B------:R0:W5:Y:S02]  /*3400*/  LDS R34, [R30+0x20] ;  /* 0x000020001e227984 */ /* 0x0001640000000800 */
[----:B0-----:R-:W-:Y:S02]  /*3410*/  VIADD R30, R30, 0x40 ;  /* 0x000000401e1e7836 */ /* 0x001fe40000000000 */
[----:B-----5:R-:W-:Y:S01]  /*3420*/  FFMA.FTZ R28, R34, R28, R33 ;  /* 0x0000001c221c7223 */ /* 0x020fe20000010021 */
[----:B------:R-:W-:Y:S06]  /*3430*/  @P4 BRA `(.L_x_781) ;  /* 0xfffffffc00244947 */ /* 0x000fec000383ffff */
[----:B------:R-:W-:Y:S05]  /*3440*/  BSYNC.RECONVERGENT B3 ;  /* 0x0000000000037941 */ /* 0x000fea0003800200 */
.L_x_780:
[----:B------:R-:W-:-:S07]  /*3450*/  IADD3 R32, PT, PT, R32, 0x1, RZ ;  /* 0x0000000120207810 */ /* 0x000fce0007ffe0ff */
.L_x_779:
[----:B------:R-:W-:Y:S05]  /*3460*/  BSYNC.RECONVERGENT B2 ;  /* 0x0000000000027941 */ /* 0x000fea0003800200 */
.L_x_778:
[----:B------:R-:W-:-:S13]  /*3470*/  ISETP.NE.AND P4, PT, R5, RZ, PT ;  /* 0x000000ff0500720c */ /* 0x000fda0003f85270 */
[----:B------:R-:W-:Y:S05]  /*3480*/  @!P4 BRA `(.L_x_777) ;  /* 0x000000040008c947 */ /* 0x000fea0003800000 */
[----:B------:R-:W-:Y:S01]  /*3490*/  BSSY.RECONVERGENT B2, `(.L_x_782) ;  /* 0x000001e000027945 */ /* 0x000fe20003800200 */
[----:B------:R-:W-:-:S03]  /*34a0*/  ISETP.NE.AND P4, PT, R6, RZ, PT ;  /* 0x000000ff0600720c */ /* 0x000fc60003f85270 */
[----:B------:R-:W-:Y:S10]  /*34b0*/  @!P2 BRA `(.L_x_783) ;  /* 0x00000000006ca947 */ /* 0x000ff40003800000 */
[----:B------:R-:W-:-:S05]  /*34c0*/  IMAD.WIDE.U32 R16, R32, 0x4, R22 ;  /* 0x0000000420107825 */ /* 0x000fca00078e0016 */
[----:B------:R-:W2:Y:S01]  /*34d0*/  LDG.E R34, desc[UR8][R16.64] ;  /* 0x0000000810227981 */ /* 0x000ea2000c1e1900 */
[----:B------:R-:W-:-:S03]  /*34e0*/  LEA R30, R32, R9, 0x2 ;  /* 0x00000009201e7211 */ /* 0x000fc600078e10ff */
[----:B------:R-:W3:Y:S04]  /*34f0*/  LDG.E R31, desc[UR8][R16.64+0x4] ;  /* 0x00000408101f7981 */ /* 0x000ee8000c1e1900 */
[----:B------:R-:W2:Y:S04]  /*3500*/  LDS R33, [R30] ;  /* 0x000000001e217984 */ /* 0x000ea80000000800 */
[----:B------:R-:W3:Y:S01]  /*3510*/  LDS R35, [R30+0x4] ;  /* 0x000004001e237984 */ /* 0x000ee20000000800 */
[----:B--2---:R-:W-:-:S03]  /*3520*/  FFMA.FTZ R36, R33, R34, R28 ;  /* 0x0000002221247223 */ /* 0x004fc6000001001c */
[----:B------:R-:W2:Y:S04]  /*3530*/  LDG.E R34, desc[UR8][R16.64+0x8] ;  /* 0x0000080810227981 */ /* 0x000ea8000c1e1900 */
[----:B------:R-:W4:Y:S04]  /*3540*/  LDG.E R33, desc[UR8][R16.64+0xc] ;  /* 0x00000c0810217981 */ /* 0x000f28000c1e1900 */
[----:B------:R-:W5:Y:S01]  /*3550*/  LDG.E R28, desc[UR8][R16.64+0x10] ;  /* 0x00001008101c7981 */ /* 0x000f62000c1e1900 */
[----:B---3--:R-:W-:-:S03]  /*3560*/  FFMA.FTZ R31, R35, R31, R36 ;  /* 0x0000001f231f7223 */ /* 0x008fc60000010024 */
[----:B------:R-:W2:Y:S04]  /*3570*/  LDS R36, [R30+0x8] ;  /* 0x000008001e247984 */ /* 0x000ea80000000800 */
[----:B------:R-:W3:Y:S01]  /*3580*/  LDG.E R35, desc[UR8][R16.64+0x1c] ;  /* 0x00001c0810237981 */ /* 0x000ee2000c1e1900 */
[----:B--2---:R-:W-:-:S03]  /*3590*/  FFMA.FTZ R34, R36, R34, R31 ;  /* 0x0000002224227223 */ /* 0x004fc6000001001f */
[----:B------:R-:W4:Y:S02]  /*35a0*/  LDS R31, [R30+0xc] ;  /* 0x00000c001e1f7984 */ /* 0x000f240000000800 */
[----:B----4-:R-:W-:Y:S02]  /*35b0*/  FFMA.FTZ R33, R31, R33, R34 ;  /* 0x000000211f217223 */ /* 0x010fe40000010022 */
[----:B------:R-:W5:Y:S04]  /*35c0*/  LDS R34, [R30+0x10] ;  /* 0x000010001e227984 */ /* 0x000f680000000800 */
[----:B------:R-:W2:Y:S01]  /*35d0*/  LDG.E R31, desc[UR8][R16.64+0x14] ;  /* 0x00001408101f7981 */ /* 0x000ea2000c1e1900 */
[----:B-----5:R-:W-:-:S03]  /*35e0*/  FFMA.FTZ R34, R34, R28, R33 ;  /* 0x0000001c22227223 */ /* 0x020fc60000010021 */
[----:B------:R-:W4:Y:S04]  /*35f0*/  LDG.E R28, desc[UR8][R16.64+0x18] ;  /* 0x00001808101c7981 */ /* 0x000f28000c1e1900 */
[----:B------:R-:W2:Y:S01]  /*3600*/  LDS R33, [R30+0x14] ;  /* 0x000014001e217984 */ /* 0x000ea20000000800 */
[----:B------:R-:W-:Y:S02]  /*3610*/  VIADD R32, R32, 0x8 ;  /* 0x0000000820207836 */ /* 0x000fe40000000000 */
[----:B--2---:R-:W-:Y:S02]  /*3620*/  FFMA.FTZ R31, R33, R31, R34 ;  /* 0x0000001f211f7223 */ /* 0x004fe40000010022 */
[----:B------:R-:W4:Y:S04]  /*3630*/  LDS R34, [R30+0x18] ;  /* 0x000018001e227984 */ /* 0x000f280000000800 */
[----:B------:R-:W3:Y:S01]  /*3640*/  LDS R33, [R30+0x1c] ;  /* 0x00001c001e217984 */ /* 0x000ee20000000800 */
[----:B----4-:R-:W-:-:S04]  /*3650*/  FFMA.FTZ R28, R34, R28, R31 ;  /* 0x0000001c221c7223 */ /* 0x010fc8000001001f */
[----:B---3--:R-:W-:-:S07]  /*3660*/  FFMA.FTZ R28, R33, R35, R28 ;  /* 0x00000023211c7223 */ /* 0x008fce000001001c */
.L_x_783:
[----:B------:R-:W-:Y:S05]  /*3670*/  BSYNC.RECONVERGENT B2 ;  /* 0x0000000000027941 */ /* 0x000fea0003800200 */
.L_x_782:
        /* <DEDUP_REMOVED lines=9> */
[----:B------:R-:W4:Y:S01]  /*3710*/  LDG.E R35, desc[UR8][R16.64+0xc] ;  /* 0x00000c0810237981 */ /* 0x000f22000c1e1900 */
[----:B--2---:R-:W-:-:S03]  /*3720*/  FFMA.FTZ R34, R33, R34, R28 ;  /* 0x0000002221227223 */ /* 0x004fc6000001001c */
[----:B------:R-:W2:Y:S04]  /*3730*/  LDG.E R28, desc[UR8][R16.64+0x8] ;  /* 0x00000808101c7981 */ /* 0x000ea8000c1e1900 */
[----:B------:R-:W3:Y:S02]  /*3740*/  LDS R33, [R30+0x4] ;  /* 0x000004001e217984 */ /* 0x000ee40000000800 */
[----:B---3--:R-:W-:Y:S02]  /*3750*/  FFMA.FTZ R31, R33, R31, R34 ;  /* 0x0000001f211f7223 */ /* 0x008fe40000010022 */
[----:B------:R-:W2:Y:S04]  /*3760*/  LDS R34, [R30+0x8] ;  /* 0x000008001e227984 */ /* 0x000ea80000000800 */
[----:B------:R-:W4:Y:S01]  /*3770*/  LDS R33, [R30+0xc] ;  /* 0x00000c001e217984 */ /* 0x000f220000000800 */
[----:B------:R-:W-:Y:S01]  /*3780*/  IADD3 R32, PT, PT, R32, 0x4, RZ ;  /* 0x0000000420207810 */ /* 0x000fe20007ffe0ff */
[----:B--2---:R-:W-:-:S04]  /*3790*/  FFMA.FTZ R28, R34, R28, R31 ;  /* 0x0000001c221c7223 */ /* 0x004fc8000001001f */
[----:B----4-:R-:W-:-:S07]  /*37a0*/  FFMA.FTZ R28, R33, R35, R28 ;  /* 0x00000023211c7223 */ /* 0x010fce000001001c */
.L_x_785:
[----:B------:R-:W-:Y:S05]  /*37b0*/  BSYNC.RECONVERGENT B2 ;  /* 0x0000000000027941 */ /* 0x000fea0003800200 */
.L_x_784:
[----:B------:R-:W-:Y:S05]  /*37c0*/  @!P4 BRA `(.L_x_777) ;  /* 0x000000000038c947 */ /* 0x000fea0003800000 */
[----:B------:R-:W-:-:S05]  /*37d0*/  IMAD.WIDE.U32 R22, R32, 0x4, R22 ;  /* 0x0000000420167825 */ /* 0x000fca00078e0016 */
[----:B------:R-:W2:Y:S01]  /*37e0*/  LDG.E R16, desc[UR8][R22.64] ;  /* 0x0000000816107981 */ /* 0x000ea2000c1e1900 */
[----:B------:R-:W-:Y:S01]  /*37f0*/  IMAD R32, R32, 0x4, R9 ;  /* 0x0000000420207824 */ /* 0x000fe200078e0209 */
[----:B------:R-:W-:-:S04]  /*3800*/  ISETP.NE.AND P4, PT, R10, 0x1, PT ;  /* 0x000000010a00780c */ /* 0x000fc80003f85270 */
[----:B------:R-:W2:Y:S02]  /*3810*/  LDS R17, [R32] ;  /* 0x0000000020117984 */ /* 0x000ea40000000800 */
[----:B--2---:R-:W-:-:S07]  /*3820*/  FFMA.FTZ R28, R17, R16, R28 ;  /* 0x00000010111c7223 */ /* 0x004fce000001001c */
[----:B------:R-:W-:Y:S05]  /*3830*/  @!P4 BRA `(.L_x_777) ;  /* 0x00000000001cc947 */ /* 0x000fea0003800000 */
[----:B------:R-:W-:Y:S01]  /*3840*/  ISETP.NE.AND P4, PT, R10, 0x2, PT ;  /* 0x000000020a00780c */ /* 0x000fe20003f85270 */
[----:B------:R-:W2:Y:S04]  /*3850*/  LDG.E R16, desc[UR8][R22.64+0x4] ;  /* 0x0000040816107981 */ /* 0x000ea8000c1e1900 */
[----:B------:R-:W2:Y:S08]  /*3860*/  LDS R17, [R32+0x4] ;  /* 0x0000040020117984 */ /* 0x000eb00000000800 */
[----:B------:R-:W3:Y:S04]  /*3870*/  @P4 LDG.E R30, desc[UR8][R22.64+0x8] ;  /* 0x00000808161e4981 */ /* 0x000ee8000c1e1900 */
[----:B------:R-:W3:Y:S01]  /*3880*/  @P4 LDS R31, [R32+0x8] ;  /* 0x00000800201f4984 */ /* 0x000ee20000000800 */
[----:B--2---:R-:W-:-:S04]  /*3890*/  FFMA.FTZ R28, R17, R16, R28 ;  /* 0x00000010111c7223 */ /* 0x004fc8000001001c */
[----:B---3--:R-:W-:-:S07]  /*38a0*/  @P4 FFMA.FTZ R28, R31, R30, R28 ;  /* 0x0000001e1f1c4223 */ /* 0x008fce000001001c */
.L_x_777:
[----:B------:R-:W-:Y:S05]  /*38b0*/  BSYNC.RECONVERGENT B0 ;  /* 0x0000000000007941 */ /* 0x000fea0003800200 */
.L_x_776:
[C---:B------:R-:W-:Y:S02]  /*38c0*/  LEA R17, R29.reuse, R8, 0x2 ;  /* 0x000000081d117211 */ /* 0x040fe400078e10ff */
[----:B------:R-:W-:-:S03]  /*38d0*/  IADD3 R29, PT, PT, R29, 0x1, RZ ;  /* 0x000000011d1d7810 */ /* 0x000fc60007ffe0ff */
[----:B------:R0:W-:Y:S01]  /*38e0*/  STS [R17], R28 ;  /* 0x0000001c11007388 */ /* 0x0001e20000000800 */
[----:B------:R-:W-:-:S13]  /*38f0*/  ISETP.NE.AND P4, PT, R29, R4, PT ;  /* 0x000000041d00720c */ /* 0x000fda0003f85270 */
[----:B0-----:R-:W-:Y:S05]  /*3900*/  @P4 BRA `(.L_x_786) ;  /* 0xfffffff400604947 */ /* 0x001fea000383ffff */
.L_x_775:
[----:B------:R-:W-:Y:S05]  /*3910*/  BSYNC.RECONVERGENT B1 ;  /* 0x0000000000017941 */ /* 0x000fea0003800200 */
.L_x_774:
[----:B------:R-:W-:Y:S01]  /*3920*/  LDS R29, [R8] ;  /* 0x00000000081d7984 */ /* 0x000fe20000000800 */
[----:B------:R-:W-:Y:S01]  /*3930*/  ISETP.GE.AND P4, PT, R4, 0x2, PT ;  /* 0x000000020400780c */ /* 0x000fe20003f86270 */
[----:B------:R-:W-:Y:S02]  /*3940*/  BSSY.RECONVERGENT B0, `(.L_x_787) ;  /* 0x000008a000007945 */ /* 0x000fe40003800200 */
[----:B------:R-:W0:Y:S02]  /*3950*/  LDS R16, [R2] ;  /* 0x0000000002107984 */ /* 0x000e240000000800 */
[----:B0-----:R-:W-:-:S08]  /*3960*/  FMUL.FTZ R29, R29, R16 ;  /* 0x000000101d1d7220 */ /* 0x001fd00000410000 */
[----:B------:R-:W-:Y:S05]  /*3970*/  @!P4 BRA `(.L_x_788) ;  /* 0x000000080018c947 */ /* 0x000fea0003800000 */
[----:B------:R-:W-:Y:S01]  /*3980*/  BSSY.RECONVERGENT B1, `(.L_x_789) ;  /* 0x000003d000017945 */ /* 0x000fe20003800200 */
[----:B------:R-:W-:-:S03]  /*3990*/  IMAD.MOV.U32 R17, RZ, RZ, 0x1 ;  /* 0x00000001ff117424 */ /* 0x000fc600078e00ff */
[----:B------:R-:W-:Y:S05]  /*39a0*/  @!P1 BRA `(.L_x_790) ;  /* 0x0000000000e89947 */ /* 0x000fea0003800000 */
[----:B------:R-:W-:Y:S01]  /*39b0*/  BSSY.RECONVERGENT B2, `(.L_x_791) ;  /* 0x0000038000027945 */ /* 0x000fe20003800200 */
[----:B------:R-:W-:-:S07]  /*39c0*/  MOV R23, 0x1 ;  /* 0x0000000100177802 */ /* 0x000fce0000000f00 */
.L_x_792:
[C---:B------:R-:W-:Y:S01]  /*39d0*/  LEA R17, R23.reuse, R2, 0x2 ;  /* 0x0000000217117211 */ /* 0x040fe200078e10ff */
[----:B------:R-:W-:-:S04]  /*39e0*/  IMAD R16, R23, 0x4, R8 ;  /* 0x0000000417107824 */ /* 0x000fc800078e0208 */
[----:B------:R-:W-:Y:S04]  /*39f0*/  LDS R22, [R17] ;  /* 0x0000000011167984 */ /* 0x000fe80000000800 */
[----:B------:R-:W0:Y:S04]  /*3a00*/  LDS R28, [R16] ;  /* 0x00000000101c7984 */ /* 0x000e280000000800 */
[----:B------:R-:W-:Y:S04]  /*3a10*/  LDS R33, [R17+0x4] ;  /* 0x0000040011217984 */ /* 0x000fe80000000800 */
[----:B------:R-:W1:Y:S04]  /*3a20*/  LDS R30, [R16+0x4] ;  /* 0x00000400101e7984 */ /* 0x000e680000000800 */
[----:B------:R-:W-:Y:S04]  /*3a30*/  LDS R31, [R17+0x8] ;  /* 0x00000800111f7984 */ /* 0x000fe80000000800 */
[----:B------:R-:W2:Y:S04]  /*3a40*/  LDS R26, [R16+0x8] ;  /* 0x00000800101a7984 */ /* 0x000ea80000000800 */
[----:B------:R-:W-:Y:S04]  /*3a50*/  LDS R35, [R17+0x14] ;  /* 0x0000140011237984 */ /* 0x000fe80000000800 */
[----:B------:R-:W-:Y:S01]  /*3a60*/  LDS R32, [R17+0x3c] ;  /* 0x00003c0011207984 */ /* 0x000fe20000000800 */
[----:B0-----:R-:W-:-:S03]  /*3a70*/  FFMA.FTZ R28, R22, R28, R29 ;  /* 0x0000001c161c7223 */ /* 0x001fc6000001001d */
[----:B------:R-:W-:Y:S04]  /*3a80*/  LDS R22, [R17+0xc] ;  /* 0x00000c0011167984 */ /* 0x000fe80000000800 */
[----:B------:R-:W0:Y:S01]  /*3a90*/  LDS R29, [R16+0xc] ;  /* 0x00000c00101d7984 */ /* 0x000e220000000800 */
[----:B-1----:R-:W-:-:S03]  /*3aa0*/  FFMA.FTZ R30, R33, R30, R28 ;  /* 0x0000001e211e7223 */ /* 0x002fc6000001001c */
[----:B------:R-:W-:Y:S04]  /*3ab0*/  LDS R28, [R17+0x10] ;  /* 0x00001000111c7984 */ /* 0x000fe80000000800 */
[----:B------:R-:W1:Y:S01]  /*3ac0*/  LDS R33, [R16+0x10] ;  /* 0x0000100010217984 */ /* 0x000e620000000800 */
[----:B--2---:R-:W-:-:S03]  /*3ad0*/  FFMA.FTZ R37, R31, R26, R30 ;  /* 0x0000001a1f257223 */ /* 0x004fc6000001001e */
[----:B------:R-:W2:Y:S04]  /*3ae0*/  LDS R30, [R16+0x14] ;  /* 0x00001400101e7984 */ /* 0x000ea80000000800 */
[----:B------:R-:W-:Y:S04]  /*3af0*/  LDS R26, [R17+0x18] ;  /* 0x00001800111a7984 */ /* 0x000fe80000000800 */
[----:B------:R-:W3:Y:S01]  /*3b00*/  LDS R31, [R16+0x18] ;  /* 0x00001800101f7984 */ /* 0x000ee20000000800 */
[----:B0-----:R-:W-:-:S03]  /*3b10*/  FFMA.FTZ R29, R22, R29, R37 ;  /* 0x0000001d161d7223 */ /* 0x001fc60000010025 */
[----:B------:R-:W-:Y:S01]  /*3b20*/  LDS R22, [R17+0x1c] ;  /* 0x00001c0011167984 */ /* 0x000fe20000000800 */
[----:B-1----:R-:W-:-:S03]  /*3b30*/  FFMA.FTZ R28, R28, R33, R29 ;  /* 0x000000211c1c7223 */ /* 0x002fc6000001001d */
[----:B------:R-:W0:Y:S01]  /*3b40*/  LDS R29, [R16+0x1c] ;  /* 0x00001c00101d7984 */ /* 0x000e220000000800 */
[----:B--2---:R-:W-:-:S03]  /*3b50*/  FFMA.FTZ R35, R35, R30, R28 ;  /* 0x0000001e23237223 */ /* 0x004fc6000001001c */
[----:B------:R-:W-:Y:S04]  /*3b60*/  LDS R28, [R17+0x20] ;  /* 0x00002000111c7984 */ /* 0x000fe80000000800 */
[----:B------:R-:W1:Y:S01]  /*3b70*/  LDS R33, [R16+0x20] ;  /* 0x0000200010217984 */ /* 0x000e620000000800 */
[----:B---3--:R-:W-:-:S03]  /*3b80*/  FFMA.FTZ R37, R26, R31, R35 ;  /* 0x0000001f1a257223 */ /* 0x008fc60000010023 */
[----:B------:R-:W-:Y:S04]  /*3b90*/  LDS R35, [R17+0x24] ;  /* 0x0000240011237984 */ /* 0x000fe80000000800 */
[----:B------:R-:W2:Y:S04]  /*3ba0*/  LDS R30, [R16+0x24] ;  /* 0x00002400101e7984 */ /* 0x000ea80000000800 */
[----:B------:R-:W-:Y:S04]  /*3bb0*/  LDS R26, [R17+0x28] ;  /* 0x00002800111a7984 */ /* 0x000fe80000000800 */
[----:B------:R-:W3:Y:S01]  /*3bc0*/  LDS R31, [R16+0x28] ;  /* 0x00002800101f7984 */ /* 0x000ee20000000800 */
[----:B0-----:R-:W-:-:S03]  /*3bd0*/  FFMA.FTZ R29, R22, R29, R37 ;  /* 0x0000001d161d7223 */ /* 0x001fc60000010025 */
[----:B------:R-:W-:Y:S04]  /*3be0*/  LDS R22, [R17+0x2c] ;  /* 0x00002c0011167984 */ /* 0x000fe80000000800 */
[----:B------:R-:W-:Y:S01]  /*3bf0*/  LDS R37, [R16+0x3c] ;  /* 0x00003c0010257984 */ /* 0x000fe20000000800 */
[----:B-1----:R-:W-:-:S03]  /*3c00*/  FFMA.FTZ R28, R28, R33, R29 ;  /* 0x000000211c1c7223 */ /* 0x002fc6000001001d */
[----:B------:R-:W0:Y:S04]  /*3c10*/  LDS R29, [R16+0x2c] ;  /* 0x00002c00101d7984 */ /* 0x000e280000000800 */
[----:B------:R-:W-:Y:S01]  /*3c20*/  LDS R33, [R16+0x30] ;  /* 0x0000300010217984 */ /* 0x000fe20000000800 */
[----:B--2---:R-:W-:-:S03]  /*3c30*/  FFMA.FTZ R35, R35, R30, R28 ;  /* 0x0000001e23237223 */ /* 0x004fc6000001001c */
[----:B------:R-:W1:Y:S04]  /*3c40*/  LDS R28, [R17+0x30] ;  /* 0x00003000111c7984 */ /* 0x000e680000000800 */
[----:B------:R-:W-:Y:S01]  /*3c50*/  LDS R30, [R17+0x34] ;  /* 0x00003400111e7984 */ /* 0x000fe20000000800 */
[----:B---3--:R-:W-:-:S03]  /*3c60*/  FFMA.FTZ R34, R26, R31, R35 ;  /* 0x0000001f1a227223 */ /* 0x008fc60000010023 */
[----:B------:R-:W2:Y:S04]  /*3c70*/  LDS R35, [R16+0x34] ;  /* 0x0000340010237984 */ /* 0x000ea80000000800 */
[----:B------:R-:W-:Y:S04]  /*3c80*/  LDS R26, [R17+0x38] ;  /* 0x00003800111a7984 */ /* 0x000fe80000000800 */
[----:B------:R-:W3:Y:S01]  /*3c90*/  LDS R31, [R16+0x38] ;  /* 0x00003800101f7984 */ /* 0x000ee20000000800 */
[----:B0-----:R-:W-:Y:S01]  /*3ca0*/  FFMA.FTZ R29, R22, R29, R34 ;  /* 0x0000001d161d7223 */ /* 0x001fe20000010022 */
[----:B------:R-:W-:-:S02]  /*3cb0*/  IADD3 R22, PT, PT, R23, 0xf, RZ ;  /* 0x0000000f17167810 */ /* 0x000fc40007ffe0ff */
[----:B------:R-:W-:Y:S02]  /*3cc0*/  IADD3 R23, PT, PT, R23, 0x10, RZ ;  /* 0x0000001017177810 */ /* 0x000fe40007ffe0ff */
[----:B------:R-:W-:Y:S01]  /*3cd0*/  ISETP.NE.AND P4, PT, R22, R13, PT ;  /* 0x0000000d1600720c */ /* 0x000fe20003f85270 */
[----:B-1----:R-:W-:-:S04]  /*3ce0*/  FFMA.FTZ R29, R28, R33, R29 ;  /* 0x000000211c1d7223 */ /* 0x002fc8000001001d */
[----:B--2---:R-:W-:-:S04]  /*3cf0*/  FFMA.FTZ R29, R30, R35, R29 ;  /* 0x000000231e1d7223 */ /* 0x004fc8000001001d */
[----:B---3--:R-:W-:-:S04]  /*3d00*/  FFMA.FTZ R29, R26, R31, R29 ;  /* 0x0000001f1a1d7223 */ /* 0x008fc8000001001d */
[----:B------:R-:W-:Y:S01]  /*3d10*/  FFMA.FTZ R29, R32, R37, R29 ;  /* 0x00000025201d7223 */ /* 0x000fe2000001001d */
[----:B------:R-:W-:Y:S06]  /*3d20*/  @P4 BRA `(.L_x_792) ;  /* 0xfffffffc00284947 */ /* 0x000fec000383ffff */
[----:B------:R-:W-:Y:S05]  /*3d30*/  BSYNC.RECONVERGENT B2 ;  /* 0x0000000000027941 */ /* 0x000fea0003800200 */
.L_x_791:
[----:B------:R-:W-:-:S07]  /*3d40*/  IMAD.MOV.U32 R17, RZ, RZ, R23 ;  /* 0x000000ffff117224 */ /* 0x000fce00078e0017 */
.L_x_790:
[----:B------:R-:W-:Y:S05]  /*3d50*/  BSYNC.RECONVERGENT B1 ;  /* 0x0000000000017941 */ /* 0x000fea0003800200 */
.L_x_789:
[----:B------:R-:W-:-:S13]  /*3d60*/  ISETP.NE.AND P4, PT, R11, RZ, PT ;  /* 0x000000ff0b00720c */ /* 0x000fda0003f85270 */
[----:B------:R-:W-:Y:S05]  /*3d70*/  @!P4 BRA `(.L_x_788) ;  /* 0x000000040018c947 */ /* 0x000fea0003800000 */
[----:B------:R-:W-:Y:S01]  /*3d80*/  IADD3 R16, PT, PT, R11, -0x1, RZ ;  /* 0xffffffff0b107810 */ /* 0x000fe20007ffe0ff */
[----:B------:R-:W-:Y:S01]  /*3d90*/  BSSY.RECONVERGENT B1, `(.L_x_793) ;  /* 0x000001f000017945 */ /* 0x000fe20003800200 */
[----:B------:R-:W-:Y:S02]  /*3da0*/  ISETP.NE.AND P5, PT, R12, RZ, PT ;  /* 0x000000ff0c00720c */ /* 0x000fe40003fa5270 */
[----:B------:R-:W-:-:S13]  /*3db0*/  ISETP.GE.U32.AND P4, PT, R16, 0x7, PT ;  /* 0x000000071000780c */ /* 0x000fda0003f86070 */
[----:B------:R-:W-:Y:S05]  /*3dc0*/  @!P4 BRA `(.L_x_794) ;  /* 0x00000000006cc947 */ /* 0x000fea0003800000 */
[C---:B------:R-:W-:Y:S01]  /*3dd0*/  LEA R22, R17.reuse, R2, 0x2 ;  /* 0x0000000211167211 */ /* 0x040fe200078e10ff */
[C---:B------:R-:W-:Y:S01]  /*3de0*/  IMAD R16, R17.reuse, 0x4, R8 ;  /* 0x0000000411107824 */ /* 0x040fe200078e0208 */
[----:B------:R-:W-:-:S03]  /*3df0*/  IADD3 R17, PT, PT, R17, 0x8, RZ ;  /* 0x0000000811117810 */ /* 0x000fc60007ffe0ff */
[----:B------:R-:W-:Y:S04]  /*3e00*/  LDS R26, [R22] ;  /* 0x00000000161a7984 */ /* 0x000fe80000000800 */
[----:B------:R-:W0:Y:S04]  /*3e10*/  LDS R23, [R16] ;  /* 0x0000000010177984 */ /* 0x000e280000000800 */
[----:B------:R-:W-:Y:S04]  /*3e20*/  LDS R30, [R22+0x4] ;  /* 0x00000400161e7984 */ /* 0x000fe80000000800 */
[----:B------:R-:W1:Y:S04]  /*3e30*/  LDS R32, [R16+0x4] ;  /* 0x0000040010207984 */ /* 0x000e680000000800 */
[----:B------:R-:W-:Y:S04]  /*3e40*/  LDS R31, [R22+0x8] ;  /* 0x00000800161f7984 */ /* 0x000fe80000000800 */
[----:B------:R-:W2:Y:S04]  /*3e50*/  LDS R28, [R16+0x8] ;  /* 0x00000800101c7984 */ /* 0x000ea80000000800 */
[----:B------:R-:W-:Y:S04]  /*3e60*/  LDS R33, [R16+0x14] ;  /* 0x0000140010217984 */ /* 0x000fe80000000800 */
        /* <DEDUP_REMOVED lines=12> */
[----:B0-----:R-:W-:-:S04]  /*3f30*/  FFMA.FTZ R26, R23, R26, R36 ;  /* 0x0000001a171a7223 */ /* 0x001fc80000010024 */
[----:B-1----:R-:W-:-:S04]  /*3f40*/  FFMA.FTZ R29, R29, R30, R26 ;  /* 0x0000001e1d1d7223 */ /* 0x002fc8000001001a */
[----:B--2---:R-:W-:-:S04]  /*3f50*/  FFMA.FTZ R29, R32, R33, R29 ;  /* 0x00000021201d7223 */ /* 0x004fc8000001001d */
[----:B---3--:R-:W-:-:S04]  /*3f60*/  FFMA.FTZ R29, R28, R31, R29 ;  /* 0x0000001f1c1d7223 */ /* 0x008fc8000001001d */
[----:B------:R-:W-:-:S07]  /*3f70*/  FFMA.FTZ R29, R34, R35, R29 ;  /* 0x00000023221d7223 */ /* 0x000fce000001001d */
.L_x_794:
[----:B------:R-:W-:Y:S05]  /*3f80*/  BSYNC.RECONVERGENT B1 ;  /* 0x0000000000017941 */ /* 0x000fea0003800200 */
.L_x_793:
        /* <DEDUP_REMOVED lines=9> */
[----:B------:R-:W-:Y:S04]  /*4020*/  LDS R22, [R16] ;  /* 0x0000000010167984 */ /* 0x000fe80000000800 */
[----:B------:R-:W0:Y:S04]  /*4030*/  LDS R26, [R23] ;  /* 0x00000000171a7984 */ /* 0x000e280000000800 */
[----:B------:R-:W-:Y:S04]  /*4040*/  LDS R31, [R16+0x4] ;  /* 0x00000400101f7984 */ /* 0x000fe80000000800 */
[----:B------:R-:W1:Y:S04]  /*4050*/  LDS R28, [R23+0x4] ;  /* 0x00000400171c7984 */ /* 0x000e680000000800 */
[----:B------:R-:W-:Y:S04]  /*4060*/  LDS R33, [R16+0x8] ;  /* 0x0000080010217984 */ /* 0x000fe80000000800 */
[----:B------:R-:W2:Y:S04]  /*4070*/  LDS R30, [R23+0x8] ;  /* 0x00000800171e7984 */ /* 0x000ea80000000800 */
[----:B------:R-:W-:Y:S04]  /*4080*/  LDS R35, [R16+0xc] ;  /* 0x00000c0010237984 */ /* 0x000fe80000000800 */
[----:B------:R-:W3:Y:S01]  /*4090*/  LDS R32, [R23+0xc] ;  /* 0x00000c0017207984 */ /* 0x000ee20000000800 */
[----:B0-----:R-:W-:-:S04]  /*40a0*/  FFMA.FTZ R22, R22, R26, R29 ;  /* 0x0000001a16167223 */ /* 0x001fc8000001001d */
[----:B-1----:R-:W-:-:S04]  /*40b0*/  FFMA.FTZ R22, R31, R28, R22 ;  /* 0x0000001c1f167223 */ /* 0x002fc80000010016 */
[----:B--2---:R-:W-:-:S04]  /*40c0*/  FFMA.FTZ R22, R33, R30, R22 ;  /* 0x0000001e21167223 */ /* 0x004fc80000010016 */
[----:B---3--:R-:W-:-:S07]  /*40d0*/  FFMA.FTZ R29, R35, R32, R22 ;  /* 0x00000020231d7223 */ /* 0x008fce0000010016 */
.L_x_796:
[----:B------:R-:W-:Y:S05]  /*40e0*/  BSYNC.RECONVERGENT B1 ;  /* 0x0000000000017941 */ /* 0x000fea0003800200 */
.L_x_795:
[----:B------:R-:W-:Y:S05]  /*40f0*/  @!P5 BRA `(.L_x_788) ;  /* 0x000000000038d947 */ /* 0x000fea0003800000 */
[C---:B------:R-:W-:Y:S01]  /*4100*/  IMAD R26, R17.reuse, 0x4, R2 ;  /* 0x00000004111a7824 */ /* 0x040fe200078e0202 */
[----:B------:R-:W-:Y:S02]  /*4110*/  LEA R28, R17, R8, 0x2 ;  /* 0x00000008111c7211 */ /* 0x000fe400078e10ff */
[----:B------:R-:W-:Y:S02]  /*4120*/  ISETP.NE.AND P4, PT, R14, 0x1, PT ;  /* 0x000000010e00780c */ /* 0x000fe40003f85270 */
[----:B------:R-:W-:Y:S04]  /*4130*/  LDS R16, [R26] ;  /* 0x000000001a107984 */ /* 0x000fe80000000800 */
[----:B------:R-:W0:Y:S02]  /*4140*/  LDS R17, [R28] ;  /* 0x000000001c117984 */ /* 0x000e240000000800 */
[----:B0-----:R-:W-:-:S05]  /*4150*/  FFMA.FTZ R29, R16, R17, R29 ;  /* 0x00000011101d7223 */ /* 0x001fca000001001d */
[----:B------:R-:W-:Y:S05]  /*4160*/  @!P4 BRA `(.L_x_788) ;  /* 0x00000000001cc947 */ /* 0x000fea0003800000 */
[----:B------:R-:W-:Y:S01]  /*4170*/  ISETP.NE.AND P4, PT, R14, 0x2, PT ;  /* 0x000000020e00780c */ /* 0x000fe20003f85270 */
[----:B------:R-:W-:Y:S04]  /*4180*/  LDS R16, [R26+0x4] ;  /* 0x000004001a107984 */ /* 0x000fe80000000800 */
[----:B------:R-:W0:Y:S08]  /*4190*/  LDS R17, [R28+0x4] ;  /* 0x000004001c117984 */ /* 0x000e300000000800 */
[----:B------:R-:W-:Y:S04]  /*41a0*/  @P4 LDS R22, [R26+0x8] ;  /* 0x000008001a164984 */ /* 0x000fe80000000800 */
[----:B------:R-:W1:Y:S01]  /*41b0*/  @P4 LDS R23, [R28+0x8] ;  /* 0x000008001c174984 */ /* 0x000e620000000800 */
[----:B0-----:R-:W-:-:S04]  /*41c0*/  FFMA.FTZ R29, R16, R17, R29 ;  /* 0x00000011101d7223 */ /* 0x001fc8000001001d */
[----:B-1----:R-:W-:-:S07]  /*41d0*/  @P4 FFMA.FTZ R29, R22, R23, R29 ;  /* 0x00000017161d4223 */ /* 0x002fce000001001d */
.L_x_788:
[----:B------:R-:W-:Y:S05]  /*41e0*/  BSYNC.RECONVERGENT B0 ;  /* 0x0000000000007941 */ /* 0x000fea0003800200 */
.L_x_787:
[----:B------:R-:W0:Y:S01]  /*41f0*/  LDCU.64 UR10, c[0x0][0x3f8] ;  /* 0x00007f00ff0a77ac */ /* 0x000e220008000a00 */
[----:B------:R-:W-:Y:S01]  /*4200*/  SHF.R.S32.HI R23, RZ, 0x1f, R24 ;  /* 0x0000001fff177819 */ /* 0x000fe20000011418 */
[----:B------:R-:W-:Y:S01]  /*4210*/  IMAD.MOV.U32 R17, RZ, RZ, R25 ;  /* 0x000000ffff117224 */ /* 0x000fe200078e0019 */
[----:B------:R-:W-:Y:S01]  /*4220*/  MOV R16, R18 ;  /* 0x0000001200107202 */ /* 0x000fe20000000f00 */
[----:B------:R-:W1:Y:S01]  /*4230*/  LDCU.64 UR12, c[0x0][0x400] ;  /* 0x00008000ff0c77ac */ /* 0x000e620008000a00 */
[----:B------:R-:W-:Y:S01]  /*4240*/  SHF.R.S32.HI R22, RZ, 0x1f, R27 ;  /* 0x0000001fff167819 */ /* 0x000fe2000001141b */
[----:B------:R-:W2:Y:S01]  /*4250*/  LDCU.64 UR14, c[0x0][0x3d0] ;  /* 0x00007a00ff0e77ac */ /* 0x000ea20008000a00 */
[----:B------:R-:W3:Y:S01]  /*4260*/  LDCU UR5, c[0x0][0x390] ;  /* 0x00007200ff0577ac */ /* 0x000ee20008000800 */
[----:B------:R-:W3:Y:S01]  /*4270*/  LDCU UR6, c[0x0][0x398] ;  /* 0x00007300ff0677ac */ /* 0x000ee20008000800 */
[----:B0-----:R-:W-:Y:S02]  /*4280*/  IMAD R23, R23, UR10, RZ ;  /* 0x0000000a17177c24 */ /* 0x001fe4000f8e02ff */
[----:B------:R-:W-:Y:S01]  /*4290*/  IMAD.WIDE.U32 R16, R24, UR10, R16 ;  /* 0x0000000a18107c25 */ /* 0x000fe2000f8e0010 */
[----:B------:R-:W-:-:S03]  /*42a0*/  UIADD3 UR4, UPT, UPT, UR7, UR4, URZ ;  /* 0x0000000407047290 */ /* 0x000fc6000fffe0ff */
[----:B------:R-:W-:Y:S02]  /*42b0*/  IMAD R23, R24, UR11, R23 ;  /* 0x0000000b18177c24 */ /* 0x000fe4000f8e0217 */
[----:B-1----:R-:W-:-:S03]  /*42c0*/  IMAD R22, R22, UR12, RZ ;  /* 0x0000000c16167c24 */ /* 0x002fc6000f8e02ff */
[----:B------:R-:W-:Y:S01]  /*42d0*/  IADD3 R17, PT, PT, R17, R23, RZ ;  /* 0x0000001711117210 */ /* 0x000fe20007ffe0ff */
[C---:B------:R-:W-:Y:S02]  /*42e0*/  IMAD R31, R27.reuse, UR13, R22 ;  /* 0x0000000d1b1f7c24 */ /* 0x040fe4000f8e0216 */
[----:B------:R-:W-:Y:S01]  /*42f0*/  IMAD.WIDE.U32 R22, R27, UR12, R16 ;  /* 0x0000000c1b167c25 */ /* 0x000fe2000f8e0010 */
[----:B---3--:R-:W-:-:S04]  /*4300*/  UIMAD UR5, UR5, UR6, URZ ;  /* 0x00000006050572a4 */ /* 0x008fc8000f8e02ff */
[----:B------:R-:W-:Y:S01]  /*4310*/  IADD3 R17, PT, PT, R23, R31, RZ ;  /* 0x0000001f17117210 */ /* 0x000fe20007ffe0ff */
[----:B------:R-:W-:Y:S01]  /*4320*/  UISETP.GE.AND UP0, UPT, UR4, UR5, UPT ;  /* 0x000000050400728c */ /* 0x000fe2000bf06270 */
[----:B--2---:R-:W-:-:S04]  /*4330*/  LEA R16, P4, R22, UR14, 0x2 ;  /* 0x0000000e16107c11 */ /* 0x004fc8000f8810ff */
[----:B------:R-:W-:-:S05]  /*4340*/  LEA.HI.X R17, R22, UR15, R17, 0x2, P4 ;  /* 0x0000000f16117c11 */ /* 0x000fca000a0f1411 */
[----:B------:R0:W-:Y:S01]  /*4350*/  STG.E desc[UR8][R16.64], R29 ;  /* 0x0000001d10007986 */ /* 0x0001e2000c101908 */
[----:B------:R-:W-:Y:S05]  /*4360*/  BRA.U !UP0, `(.L_x_797) ;  /* 0xffffffe908487547 */ /* 0x000fea000b83ffff */
[----:B------:R-:W-:Y:S05]  /*4370*/  EXIT ;  /* 0x000000000000794d */ /* 0x000fea0003800000 */
        .weak           $__internal_7_$__cuda_sm20_dblrcp_rn_slowpath_v3
        .type           $__internal_7_$__cuda_sm20_dblrcp_rn_slowpath_v3,@function
        .size           $__internal_7_$__cuda_sm20_dblrcp_rn_slowpath_v3,(.L_x_1956 - $__internal_7_$__cuda_sm20_dblrcp_rn_slowpath_v3)
$__internal_7_$__cuda_sm20_dblrcp_rn_slowpath_v3:
        /* <DEDUP_REMOVED lines=25> */
.L_x_801:
        /* <DEDUP_REMOVED lines=10> */
.L_x_799:
[----:B------:R-:W-:Y:S01]  /*45b0*/  LOP3.LUT R21, R15, 0x80000, RZ, 0xfc, !PT ;  /* 0x000800000f157812 */ /* 0x000fe200078efcff */
[----:B------:R-:W-:-:S07]  /*45c0*/  IMAD.MOV.U32 R20, RZ, RZ, R14 ;  /* 0x000000ffff147224 */ /* 0x000fce00078e000e */
.L_x_800:
[----:B------:R-:W-:Y:S05]  /*45d0*/  BSYNC.RECONVERGENT B0 ;  /* 0x0000000000007941 */ /* 0x000fea0003800200 */
.L_x_798:
[----:B------:R-:W-:Y:S01]  /*45e0*/  HFMA2 R15, -RZ, RZ, 0, 0 ;  /* 0x00000000ff0f7431 */ /* 0x000fe200000001ff */
[----:B------:R-:W-:-:S04]  /*45f0*/  MOV R14, R6 ;  /* 0x00000006000e7202 */ /* 0x000fc80000000f00 */
[----:B------:R-:W-:Y:S05]  /*4600*/  RET.REL.NODEC R14 `(_ZN2at6native54_GLOBAL__N__aa9a477a_21_UpSampleBilinear2d_cu_607db5e327upsample_gen2d_aa_out_frameIffNS0_18upsample_antialias20BicubicFilterFunctorEEEvT0_S5_NS_27GenericPackedTensorAccessorIKT_Lm4ENS_16DefaultPtrTraitsElEENS6_IS7_Lm4ES9_lEERKT1_) ;  /* 0xffffffb80e7c7950 */ /* 0x000fea0003c3ffff */
.L_x_802:
        /* <DEDUP_REMOVED lines=15> */
.L_x_1956:


//--------------------- .text._ZN2at6native54_GLOBAL__N__aa9a477a_21_UpSampleBilinear2d_cu_607db5e327upsample_gen2d_aa_out_frameIddNS0_18upsample_antialias20BicubicFilterFunctorEEEvT0_S5_NS_27GenericPackedTensorAccessorIKT_Lm4ENS_16DefaultPtrTraitsElEENS6_IS7_Lm4ES9_lEERKT1_ --------------------------
	.section	.text._ZN2at6native54_GLOBAL__N__aa9a477a_21_UpSampleBilinear2d_cu_607db5e327upsample_gen2d_aa_out_frameIddNS0_18upsample_antialias20BicubicFilterFunctorEEEvT0_S5_NS_27GenericPackedTensorAccessorIKT_Lm4ENS_16DefaultPtrTraitsElEENS6_IS7_Lm4ES9_lEERKT1_,"ax",@progbits
	.align	128
.text._ZN2at6native54_GLOBAL__N__aa9a477a_21_UpSampleBilinear2d_cu_607db5e327upsample_gen2d_aa_out_frameIddNS0_18upsample_antialias20BicubicFilterFunctorEEEvT0_S5_NS_27GenericPackedTensorAccessorIKT_Lm4ENS_16DefaultPtrTraitsElEENS6_IS7_Lm4ES9_lEERKT1_:
        .type           _ZN2at6native54_GLOBAL__N__aa9a477a_21_UpSampleBilinear2d_cu_607db5e327upsample_gen2d_aa_out_frameIddNS0_18upsample_antialias20BicubicFilterFunctorEEEvT0_S5_NS_27GenericPackedTensorAccessorIKT_Lm4ENS_16DefaultPtrTraitsElEENS6_IS7_Lm4ES9_lEERKT1_,@function
        .size           _ZN2at6native54_GLOBAL__N__aa9a477a_21_UpSampleBilinear2d_cu_607db5e327upsample_gen2d_aa_out_frameIddNS0_18upsample_antialias20BicubicFilterFunctorEEEvT0_S5_NS_27GenericPackedTensorAccessorIKT_Lm4ENS_16DefaultPtrTraitsElEENS6_IS7_Lm4ES9_lEERKT1_,(.L_x_1958 - _ZN2at6native54_GLOBAL__N__aa9a477a_21_UpSampleBilinear2d_cu_607db5e327upsample_gen2d_aa_out_frameIddNS0_18upsample_antialias20BicubicFilterFunctorEEEvT0_S5_NS_27GenericPackedTensorAccessorIKT_Lm4ENS_16DefaultPtrTraitsElEENS6_IS7_Lm4ES9_lEERKT1_)
        .other          _ZN2at6native54_GLOBAL__N__aa9a477a_21_UpSampleBilinear2d_cu_607db5e327upsample_gen2d_aa_out_frameIddNS0_18upsample_antialias20BicubicFilterFunctorEEEvT0_S5_NS_27GenericPackedTensorAccessorIKT_Lm4ENS_16DefaultPtrTraitsElEENS6_IS7_Lm4ES9_lEERKT1_,@"STO_CUDA_ENTRY STV_DEFAULT"
_ZN2at6native54_GLOBAL__N__aa9a477a_21_UpSampleBilinear2d_cu_607db5e327upsample_gen2d_aa_out_frameIddNS0_18upsample_antialias20BicubicFilterFunctorEEEvT0_S5_NS_27GenericPackedTensorAccessorIKT_Lm4ENS_16DefaultPtrTraitsElEENS6_IS7_Lm4ES9_lEERKT1_:
        /* <DEDUP_REMOVED lines=15> */
[----:B------:R-:W1:Y:S01]  /*00f0*/  I2F.F64.U32 R14, R34 ;  /* 0x00000022000e7312 */ /* 0x000e620000201800 */
[----:B------:R-:W-:Y:S01]  /*0100*/  UMOV UR4, 0xf0000000 ;  /* 0xf000000000047882 */ /* 0x000fe20000000000 */
[----:B------:R-:W-:Y:S01]  /*0110*/  UMOV UR5, 0x380fffff ;  /* 0x380fffff00057882 */ /* 0x000fe20000000000 */
[----:B------:R-:W2:Y:S01]  /*0120*/  LDCU UR7, c[0x0][0x3a8] ;  /* 0x00007500ff0777ac */ /* 0x000ea20008000800 */
[----:B------:R-:W-:Y:S01]  /*0130*/  IMAD.IADD R2, R36, 0x1, R2 ;  /* 0x0000000124027824 */ /* 0x000fe200078e0202 */
[----:B------:R-:W-:Y:S02]  /*0140*/  BSSY.RECONVERGENT B0, `(.L_x_803) ;  /* 0x00001d0000007945 */ /* 0x000fe40003800200 */
[----:B------:R-:W3:Y:S01]  /*0150*/  LDC.64 R28, c[0x0][0x388] ;  /* 0x0000e200ff1c7b82 */ /* 0x000ee20000000a00 */
[----:B------:R-:W4:Y:S01]  /*0160*/  I2F.F64 R22, R33 ;  /* 0x0000002100167312 */ /* 0x000f220000201c00 */
[----:B------:R-:W5:Y:S01]  /*0170*/  LDCU UR6, c[0x0][0x3b0] ;  /* 0x00007600ff0677ac */ /* 0x000f620008000800 */
[----:B-1----:R-:W-:-:S02]  /*0180*/  DADD R14, R14, 0.5 ;  /* 0x3fe000000e0e7429 */ /* 0x002fc40000000000 */
[C---:B0-----:R-:W-:Y:S02]  /*0190*/  DADD R4, R8.reuse, R8 ;  /* 0x0000000008047229 */ /* 0x041fe40000000008 */
[----:B------:R-:W-:Y:S02]  /*01a0*/  DSETP.GE.AND P1, PT, R8, 1, PT ;  /* 0x3ff000000800742a */ /* 0x000fe40003f26000 */
[----:B----4-:R-:W-:Y:S02]  /*01b0*/  DADD R22, R22, 0.5 ;  /* 0x3fe0000016167429 */ /* 0x010fe40000000000 */
[----:B---3--:R-:W-:-:S04]  /*01c0*/  DSETP.GE.AND P2, PT, R28, 1, PT ;  /* 0x3ff000001c00742a */ /* 0x008fc80003f46000 */
[----:B------:R-:W-:Y:S02]  /*01d0*/  FSEL R4, R4, RZ, P1 ;  /* 0x000000ff04047208 */ /* 0x000fe40000800000 */
[----:B------:R-:W-:-:S04]  /*01e0*/  FSEL R5, R5, 2, P1 ;  /* 0x4000000005057808 */ /* 0x000fc80000800000 */
[----:B------:R-:W0:Y:S02]  /*01f0*/  F2F.F32.F64 R16, R4 ;  /* 0x0000000400107310 */ /* 0x000e240000301000 */
[CCC-:B------:R-:W-:Y:S02]  /*0200*/  DFMA R6, R14.reuse, R8.reuse, -R4.reuse ;  /* 0x000000080e06722b */ /* 0x1c0fe40000000804 */
[----:B------:R-:W-:Y:S02]  /*0210*/  DFMA R8, R14, R8, R4 ;  /* 0x000000080e08722b */ /* 0x000fe40000000004 */
[----:B------:R-:W-:-:S04]  /*0220*/  DSETP.GEU.AND P0, PT, |R4|, UR4, PT ;  /* 0x0000000404007e2a */ /* 0x000fc8000bf0e200 */
[----:B------:R-:W-:Y:S02]  /*0230*/  DADD R10, R6, 0.5 ;  /* 0x3fe00000060a7429 */ /* 0x000fe40000000000 */
[----:B------:R-:W-:Y:S02]  /*0240*/  DADD R6, R28, R28 ;  /* 0x000000001c067229 */ /* 0x000fe4000000001c */
[----:B------:R-:W-:Y:S02]  /*0250*/  DADD R12, R8, 0.5 ;  /* 0x3fe00000080c7429 */ /* 0x000fe40000000000 */
[----:B------:R1:W3:Y:S04]  /*0260*/  F2I.F64.TRUNC R18, R10 ;  /* 0x0000000a00127311 */ /* 0x0002e8000030d100 */
[----:B0-----:R-:W-:Y:S01]  /*0270*/  @!P0 FMUL R16, R16, 1.175494350822287508e-38 ;  /* 0x0080000010108820 */ /* 0x001fe20000400000 */
[----:B------:R-:W-:-:S02]  /*0280*/  ISETP.NE.AND P0, PT, R3, RZ, PT ;  /* 0x000000ff0300720c */ /* 0x000fc40003f05270 */
[----:B------:R-:W-:Y:S01]  /*0290*/  FSEL R6, R6, RZ, P2 ;  /* 0x000000ff06067208 */ /* 0x000fe20001000000 */
[----:B------:R3:W2:Y:S01]  /*02a0*/  F2I.F64.TRUNC R19, R12 ;  /* 0x0000000c00137311 */ /* 0x0006a2000030d100 */
[----:B------:R-:W-:-:S06]  /*02b0*/  FSEL R7, R7, 2, P2 ;  /* 0x4000000007077808 */ /* 0x000fcc0001000000 */
[----:B------:R-:W-:Y:S01]  /*02c0*/  DSETP.GEU.AND P3, PT, |R6|, UR4, PT ;  /* 0x0000000406007e2a */ /* 0x000fe2000bf6e200 */
[----:B------:R0:W4:Y:S01]  /*02d0*/  F2F.F32.F64 R17, R6 ;  /* 0x0000000600117310 */ /* 0x0001220000301000 */
[CCC-:B------:R-:W-:Y:S01]  /*02e0*/  DFMA R8, R22.reuse, R28.reuse, -R6.reuse ;  /* 0x0000001c1608722b */ /* 0x1c0fe20000000806 */
[----:B------:R-:W5:Y:S01]  /*02f0*/  S2UR UR5, SR_CgaCtaId ;  /* 0x00000000000579c3 */ /* 0x000f620000008800 */
[----:B-1----:R-:W-:Y:S01]  /*0300*/  DFMA R10, R22, R28, R6 ;  /* 0x0000001c160a722b */ /* 0x002fe20000000006 */
[----:B------:R-:W-:Y:S01]  /*0310*/  UMOV UR4, 0x400 ;  /* 0x0000040000047882 */ /* 0x000fe20000000000 */
[----:B---3--:R-:W-:-:S03]  /*0320*/  VIMNMX R12, PT, PT, RZ, R18, !PT ;  /* 0x00000012ff0c7248 */ /* 0x008fc60007fe0100 */
[----:B------:R-:W1:Y:S01]  /*0330*/  F2I.FTZ.CEIL.NTZ R32, R16 ;  /* 0x0000001000207305 */ /* 0x000e62000021b100 */
[----:B------:R-:W-:Y:S01]  /*0340*/  DADD R8, R8, 0.5 ;  /* 0x3fe0000008087429 */ /* 0x000fe20000000000 */
[----:B0-----:R-:W-:Y:S01]  /*0350*/  IMAD R7, R0, R3, R2 ;  /* 0x0000000300077224 */ /* 0x001fe200078e0202 */
[----:B------:R-:W-:Y:S01]  /*0360*/  DADD R4, R10, 0.5 ;  /* 0x3fe000000a047429 */ /* 0x000fe20000000000 */
[----:B--2---:R-:W-:Y:S01]  /*0370*/  VIMNMX R11, PT, PT, R19, UR7, PT ;  /* 0x00000007130b7c48 */ /* 0x004fe2000bfe0100 */
[----:B----4-:R-:W-:-:S04]  /*0380*/  @!P3 FMUL R17, R17, 1.175494350822287508e-38 ;  /* 0x008000001111b820 */ /* 0x010fc80000400000 */
[----:B------:R-:W-:Y:S01]  /*0390*/  IMAD.IADD R6, R11, 0x1, -R12 ;  /* 0x000000010b067824 */ /* 0x000fe200078e0a0c */
[----:B------:R-:W0:Y:S01]  /*03a0*/  F2I.FTZ.CEIL.NTZ R13, R17 ;  /* 0x00000011000d7305 */ /* 0x000e22000021b100 */
[----:B-1----:R-:W-:Y:S01]  /*03b0*/  IMAD.SHL.U32 R32, R32, 0x2, RZ ;  /* 0x0000000220207824 */ /* 0x002fe200078e00ff */
[----:B-----5:R-:W-:-:S06]  /*03c0*/  ULEA UR4, UR5, UR4, 0x18 ;  /* 0x0000000405047291 */ /* 0x020fcc000f8ec0ff */
[----:B------:R-:W1:Y:S01]  /*03d0*/  F2I.F64.TRUNC R8, R8 ;  /* 0x0000000800087311 */ /* 0x000e62000030d100 */
[C---:B------:R-:W-:Y:S02]  /*03e0*/  IMAD R3, R32.reuse, R3, R3 ;  /* 0x0000000320037224 */ /* 0x040fe400078e0203 */
[----:B------:R-:W-:Y:S02]  /*03f0*/  IMAD R7, R32, R7, R7 ;  /* 0x0000000720077224 */ /* 0x000fe400078e0207 */
[----:B0-----:R-:W-:-:S03]  /*0400*/  IMAD.SHL.U32 R13, R13, 0x2, RZ ;  /* 0x000000020d0d7824 */ /* 0x001fc600078e00ff */
[----:B------:R0:W2:Y:S01]  /*0410*/  F2I.F64.TRUNC R4, R4 ;  /* 0x0000000400047311 */ /* 0x0000a2000030d100 */
[C---:B------:R-:W-:Y:S01]  /*0420*/  IMAD R0, R13.reuse, R0, R0 ;  /* 0x000000000d007224 */ /* 0x040fe200078e0200 */
[----:B-1----:R-:W-:Y:S01]  /*0430*/  VIMNMX R10, PT, PT, RZ, R8, !PT ;  /* 0x00000008ff0a7248 */ /* 0x002fe20007fe0100 */
[----:B------:R-:W-:Y:S02]  /*0440*/  IMAD R8, R13, R36, R36 ;  /* 0x000000240d087224 */ /* 0x000fe400078e0224 */
[C---:B------:R-:W-:Y:S02]  /*0450*/  IMAD.IADD R3, R0.reuse, 0x1, R3 ;  /* 0x0000000100037824 */ /* 0x040fe400078e0203 */
[----:B------:R-:W-:Y:S01]  /*0460*/  IMAD.IADD R7, R0, 0x1, R7 ;  /* 0x0000000100077824 */ /* 0x000fe200078e0207 */
[----:B0-----:R-:W-:Y:S02]  /*0470*/  LEA R5, R8, UR4, 0x3 ;  /* 0x0000000408057c11 */ /* 0x001fe4000f8e18ff */
[----:B--2---:R-:W-:-:S02]  /*0480*/  VIMNMX R9, PT, PT, R4, UR6, PT ;  /* 0x0000000604097c48 */ /* 0x004fc4000bfe0100 */
[----:B------:R-:W-:-:S03]  /*0490*/  LEA R3, R3, UR4, 0x3 ;  /* 0x0000000403037c11 */ /* 0x000fc6000f8e18ff */
[----:B------:R-:W-:Y:S01]  /*04a0*/  IMAD.IADD R4, R9, 0x1, -R10 ;  /* 0x0000000109047824 */ /* 0x000fe200078e0a0a */
[----:B------:R-:W-:Y:S06]  /*04b0*/  @P0 BRA `(.L_x_804) ;  /* 0x0000001800600947 */ /* 0x000fec0003800000 */
[----:B------:R-:W0:Y:S01]  /*04c0*/  LDC R0, c[0x0][0x38c] ;  /* 0x0000e300ff007b82 */ /* 0x000e220000000800 */
[----:B------:R-:W1:Y:S08]  /*04d0*/  I2F.F64.U32 R24, R10 ;  /* 0x0000000a00187312 */ /* 0x000e700000201800 */
[----:B0-----:R-:W0:Y:S01]  /*04e0*/  MUFU.RCP64H R17, R0 ;  /* 0x0000000000117308 */ /* 0x001e220000001800 */
[----:B------:R-:W-:-:S05]  /*04f0*/  VIADD R16, R0, 0x300402 ;  /* 0x0030040200107836 */ /* 0x000fca0000000000 */
[----:B------:R-:W-:Y:S01]  /*0500*/  FSETP.GEU.AND P0, PT, |R16|, 5.8789094863358348022e-39, PT ;  /* 0x004004021000780b */ /* 0x000fe20003f0e200 */
[----:B0-----:R-:W-:-:S08]  /*0510*/  DFMA R18, R16, -R28, 1 ;  /* 0x3ff000001012742b */ /* 0x001fd0000000081c */
[----:B------:R-:W-:-:S08]  /*0520*/  DFMA R18, R18, R18, R18 ;  /* 0x000000121212722b */ /* 0x000fd00000000012 */
[----:B------:R-:W-:-:S08]  /*0530*/  DFMA R18, R16, R18, R16 ;  /* 0x000000121012722b */ /* 0x000fd00000000010 */
[-C--:B------:R-:W-:Y:S02]  /*0540*/  DFMA R20, R18, -R28.reuse, 1 ;  /* 0x3ff000001214742b */ /* 0x080fe4000000081c */
[----:B-1----:R-:W-:-:S06]  /*0550*/  DFMA R28, -R22, R28, R24 ;  /* 0x0000001c161c722b */ /* 0x002fcc0000000118 */
[----:B------:R-:W-:Y:S01]  /*0560*/  DFMA R18, R18, R20, R18 ;  /* 0x000000141212722b */ /* 0x000fe20000000012 */
[----:B------:R-:W-:Y:S10]  /*0570*/  @P0 BRA `(.L_x_805) ;  /* 0x0000000000240947 */ /* 0x000ff40003800000 */
[----:B------:R-:W0:Y:S01]  /*0580*/  LDCU.64 UR4, c[0x0][0x388] ;  /* 0x00007100ff0477ac */ /* 0x000e220008000a00 */
[----:B------:R-:W-:-:S05]  /*0590*/  LOP3.LUT R0, R0, 0x7fffffff, RZ, 0xc0, !PT ;  /* 0x7fffffff00007812 */ /* 0x000fca00078ec0ff */
[----:B------:R-:W-:Y:S01]  /*05a0*/  VIADD R25, R0, 0xfff00000 ;  /* 0xfff0000000197836 */ /* 0x000fe20000000000 */
[----:B------:R-:W-:Y:S02]  /*05b0*/  MOV R0, 0x5f0 ;  /* 0x000005f000007802 */ /* 0x000fe40000000f00 */
[----:B0-----:R-:W-:Y:S01]  /*05c0*/  MOV R18, UR4 ;  /* 0x0000000400127c02 */ /* 0x001fe20008000f00 */
[----:B------:R-:W-:-:S07]  /*05d0*/  IMAD.U32 R19, RZ, RZ, UR5 ;  /* 0x00000005ff137e24 */ /* 0x000fce000f8e00ff */
[----:B------:R-:W-:Y:S05]  /*05e0*/  CALL.REL.NOINC `($__internal_8_$__cuda_sm20_dblrcp_rn_slowpath_v3) ;  /* 0x0000004800f47944 */ /* 0x000fea0003c00000 */
[----:B------:R-:W-:Y:S02]  /*05f0*/  IMAD.MOV.U32 R18, RZ, RZ, R20 ;  /* 0x000000ffff127224 */ /* 0x000fe400078e0014 */
[----:B------:R-:W-:-:S07]  /*0600*/  IMAD.MOV.U32 R19, RZ, RZ, R21 ;  /* 0x000000ffff137224 */ /* 0x000fce00078e0015 */
.L_x_805:
        /* <DEDUP_REMOVED lines=8> */
[----:B------:R-:W-:Y:S01]  /*0690*/  IMAD.MOV.U32 R2, RZ, RZ, RZ ;  /* 0x000000ffff027224 */ /* 0x000fe200078e00ff */
[----:B------:R-:W-:Y:S02]  /*06a0*/  CS2R R16, SRZ ;  /* 0x0000000000107805 */ /* 0x000fe4000001ff00 */
[----:B------:R-:W-:Y:S02]  /*06b0*/  ISETP.GT.U32.AND P2, PT, R0, -0x4, PT ;  /* 0xfffffffc0000780c */ /* 0x000fe40003f44070 */
[----:B------:R-:W-:-:S11]  /*06c0*/  LOP3.LUT R0, R4, 0x3, RZ, 0xc0, !PT ;  /* 0x0000000304007812 */ /* 0x000fd600078ec0ff */
[----:B------:R-:W-:Y:S05]  /*06d0*/  @P2 BRA `(.L_x_809) ;  /* 0x0000000400d02947 */ /* 0x000fea0003800000 */
[----:B------:R-:W-:Y:S01]  /*06e0*/  LOP3.LUT R2, R4, 0x7ffffffc, RZ, 0xc0, !PT ;  /* 0x7ffffffc04027812 */ /* 0x000fe200078ec0ff */
[----:B------:R-:W-:Y:S01]  /*06f0*/  IMAD.MOV.U32 R30, RZ, RZ, RZ ;  /* 0x000000ffff1e7224 */ /* 0x000fe200078e00ff */
[----:B------:R-:W-:-:S07]  /*0700*/  CS2R R16, SRZ ;  /* 0x0000000000107805 */ /* 0x000fce000001ff00 */
.L_x_821:
[----:B------:R-:W0:Y:S01]  /*0710*/  I2F.F64.U32 R24, R30 ;  /* 0x0000001e00187312 */ /* 0x000e220000201800 */
[C---:B------:R-:W-:Y:S01]  /*0720*/  IADD3 R31, PT, PT, R30.reuse, 0x1, RZ ;  /* 0x000000011e1f7810 */ /* 0x040fe20007ffe0ff */
[----:B------:R-:W-:Y:S06]  /*0730*/  BSSY.RECONVERGENT B3, `(.L_x_810) ;  /* 0x000001c000037945 */ /* 0x000fec0003800200 */
[----:B------:R1:W2:Y:S01]  /*0740*/  I2F.F64.U32 R22, R31 ;  /* 0x0000001f00167312 */ /* 0x0002a20000201800 */
[----:B0-----:R-:W-:Y:S01]  /*0750*/  DADD R24, R28, R24 ;  /* 0x000000001c187229 */ /* 0x001fe20000000018 */
[----:B-1----:R-:W-:-:S07]  /*0760*/  IMAD R31, R30, 0x8, R5 ;  /* 0x000000081e1f7824 */ /* 0x002fce00078e0205 */
[----:B------:R-:W-:Y:S02]  /*0770*/  DADD R24, R24, 0.5 ;  /* 0x3fe0000018187429 */ /* 0x000fe40000000000 */
[----:B--2---:R-:W-:-:S06]  /*0780*/  DADD R22, R28, R22 ;  /* 0x000000001c167229 */ /* 0x004fcc0000000016 */
[----:B------:R-:W-:Y:S02]  /*0790*/  DMUL R24, R18, R24 ;  /* 0x0000001812187228 */ /* 0x000fe40000000000 */
[----:B------:R-:W-:-:S06]  /*07a0*/  DADD R22, R22, 0.5 ;  /* 0x3fe0000016167429 */ /* 0x000fcc0000000000 */
[----:B------:R-:W-:Y:S02]  /*07b0*/  DADD R20, -RZ, -R24 ;  /* 0x00000000ff147229 */ /* 0x000fe40000000918 */
[----:B------:R-:W-:Y:S02]  /*07c0*/  DSETP.GEU.AND P2, PT, R24, RZ, PT ;  /* 0x000000ff1800722a */ /* 0x000fe40003f4e000 */
[----:B------:R-:W-:-:S06]  /*07d0*/  DMUL R22, R18, R22 ;  /* 0x0000001612167228 */ /* 0x000fcc0000000000 */
[----:B------:R-:W-:Y:S02]  /*07e0*/  FSEL R20, R20, R24, !P2 ;  /* 0x0000001814147208 */ /* 0x000fe40005000000 */
[----:B------:R-:W-:Y:S01]  /*07f0*/  FSEL R21, R21, R25, !P2 ;  /* 0x0000001915157208 */ /* 0x000fe20005000000 */
[----:B------:R-:W-:-:S05]  /*0800*/  DSETP.GEU.AND P3, PT, R22, RZ, PT ;  /* 0x000000ff1600722a */ /* 0x000fca0003f6e000 */
[----:B------:R-:W-:-:S14]  /*0810*/  DSETP.GEU.AND P2, PT, R20, 1, PT ;  /* 0x3ff000001400742a */ /* 0x000fdc0003f4e000 */
[----:B------:R-:W-:Y:S02]  /*0820*/  @!P2 IMAD.MOV.U32 R24, RZ, RZ, 0x0 ;  /* 0x00000000ff18a424 */ /* 0x000fe400078e00ff */
        /* <DEDUP_REMOVED lines=12> */
.L_x_811:
[----:B------:R-:W-:Y:S05]  /*08f0*/  BSYNC.RECONVERGENT B3 ;  /* 0x0000000000037941 */ /* 0x000fea0003800200 */
.L_x_810:
        /* <DEDUP_REMOVED lines=15> */
.L_x_813:
[----:B------:R-:W-:Y:S02]  /*09f0*/  IMAD.MOV.U32 R22, RZ, RZ, 0x0 ;  /* 0x00000000ff167424 */ /* 0x000fe400078e00ff */
[----:B------:R-:W-:-:S06]  /*0a00*/  IMAD.MOV.U32 R23, RZ, RZ, 0x3ff80000 ;  /* 0x3ff80000ff177424 */ /* 0x000fcc00078e00ff */
[----:B------:R-:W-:-:S08]  /*0a10*/  DFMA R22, R20, R22, -2.5 ;  /* 0xc00400001416742b */ /* 0x000fd00000000016 */
[----:B------:R-:W-:-:S08]  /*0a20*/  DMUL R22, R20, R22 ;  /* 0x0000001614167228 */ /* 0x000fd00000000000 */
[----:B------:R-:W-:-:S11]  /*0a30*/  DFMA R22, R20, R22, 1 ;  /* 0x3ff000001416742b */ /* 0x000fd60000000016 */
.L_x_814:
[----:B------:R-:W-:Y:S05]  /*0a40*/  BSYNC.RECONVERGENT B3 ;  /* 0x0000000000037941 */ /* 0x000fea0003800200 */
.L_x_812:
        /* <DEDUP_REMOVED lines=22> */
.L_x_816:
[----:B------:R-:W-:Y:S01]  /*0bb0*/  IMAD.MOV.U32 R22, RZ, RZ, 0x0 ;  /* 0x00000000ff167424 */ /* 0x000fe200078e00ff */
[----:B------:R-:W-:-:S06]  /*0bc0*/  MOV R23, 0x3ff80000 ;  /* 0x3ff8000000177802 */ /* 0x000fcc0000000f00 */
[----:B------:R-:W-:-:S08]  /*0bd0*/  DFMA R22, R20, R22, -2.5 ;  /* 0xc00400001416742b */ /* 0x000fd00000000016 */
[----:B------:R-:W-:-:S08]  /*0be0*/  DMUL R24, R20, R22 ;  /* 0x0000001614187228 */ /* 0x000fd00000000000 */
[----:B------:R-:W-:-:S11]  /*0bf0*/  DFMA R24, R20, R24, 1 ;  /* 0x3ff000001418742b */ /* 0x000fd60000000018 */
.L_x_817:
[----:B------:R-:W-:Y:S05]  /*0c00*/  BSYNC.RECONVERGENT B3 ;  /* 0x0000000000037941 */ /* 0x000fea0003800200 */
.L_x_815:
[----:B------:R-:W-:Y:S01]  /*0c10*/  VIADD R26, R30, 0x3 ;  /* 0x000000031e1a7836 */ /* 0x000fe20000000000 */
        /* <DEDUP_REMOVED lines=21> */
.L_x_819:
[----:B------:R-:W-:Y:S02]  /*0d70*/  IMAD.MOV.U32 R16, RZ, RZ, 0x0 ;  /* 0x00000000ff107424 */ /* 0x000fe400078e00ff */
[----:B------:R-:W-:-:S06]  /*0d80*/  IMAD.MOV.U32 R17, RZ, RZ, 0x3ff80000 ;  /* 0x3ff80000ff117424 */ /* 0x000fcc00078e00ff */
[----:B------:R-:W-:-:S08]  /*0d90*/  DFMA R16, R20, R16, -2.5 ;  /* 0xc00400001410742b */ /* 0x000fd00000000010 */
[----:B------:R-:W-:-:S08]  /*0da0*/  DMUL R16, R20, R16 ;  /* 0x0000001014107228 */ /* 0x000fd00000000000 */
[----:B------:R-:W-:-:S11]  /*0db0*/  DFMA R24, R20, R16, 1 ;  /* 0x3ff000001418742b */ /* 0x000fd60000000010 */
.L_x_820:
[----:B------:R-:W-:Y:S05]  /*0dc0*/  BSYNC.RECONVERGENT B3 ;  /* 0x0000000000037941 */ /* 0x000fea0003800200 */
.L_x_818:
[----:B------:R0:W-:Y:S01]  /*0dd0*/  STS.64 [R31+0x18], R24 ;  /* 0x000018181f007388 */ /* 0x0001e20000000a00 */
[----:B------:R-:W-:Y:S01]  /*0de0*/  VIADD R30, R30, 0x4 ;  /* 0x000000041e1e7836 */ /* 0x000fe20000000000 */
[----:B------:R-:W-:-:S04]  /*0df0*/  DADD R16, R22, R24 ;  /* 0x0000000016107229 */ /* 0x000fc80000000018 */
[----:B------:R-:W-:-:S13]  /*0e00*/  ISETP.NE.AND P2, PT, R30, R2, PT ;  /* 0x000000021e00720c */ /* 0x000fda0003f45270 */
[----:B0-----:R-:W-:Y:S05]  /*0e10*/  @P2 BRA `(.L_x_821) ;  /* 0xfffffff8003c2947 */ /* 0x001fea000383ffff */
.L_x_809:
[----:B------:R-:W-:Y:S05]  /*0e20*/  BSYNC.RECONVERGENT B2 ;  /* 0x0000000000027941 */ /* 0x000fea0003800200 */
.L_x_808:
[----:B------:R-:W-:-:S13]  /*0e30*/  ISETP.NE.AND P2, PT, R0, RZ, PT ;  /* 0x000000ff0000720c */ /* 0x000fda0003f45270 */
[----:B------:R-:W-:Y:S05]  /*0e40*/  @!P2 BRA `(.L_x_807) ;  /* 0x000000000084a947 */ /* 0x000fea0003800000 */
[----:B------:R-:W-:-:S07]  /*0e50*/  IMAD.MOV.U32 R25, RZ, RZ, RZ ;  /* 0x000000ffff197224 */ /* 0x000fce00078e00ff */
.L_x_825:
        /* <DEDUP_REMOVED lines=19> */
.L_x_823:
[----:B------:R-:W-:Y:S02]  /*0f90*/  IMAD.MOV.U32 R20, RZ, RZ, 0x0 ;  /* 0x00000000ff147424 */ /* 0x000fe400078e00ff */
[----:B------:R-:W-:-:S06]  /*0fa0*/  IMAD.MOV.U32 R21, RZ, RZ, 0x3ff80000 ;  /* 0x3ff80000ff157424 */ /* 0x000fcc00078e00ff */
[----:B------:R-:W-:-:S08]  /*0fb0*/  DFMA R20, R22, R20, -2.5 ;  /* 0xc00400001614742b */ /* 0x000fd00000000014 */
[----:B------:R-:W-:-:S08]  /*0fc0*/  DMUL R20, R22, R20 ;  /* 0x0000001416147228 */ /* 0x000fd00000000000 */
[----:B------:R-:W-:-:S11]  /*0fd0*/  DFMA R20, R22, R20, 1 ;  /* 0x3ff000001614742b */ /* 0x000fd60000000014 */
.L_x_824:
[----:B------:R-:W-:Y:S05]  /*0fe0*/  BSYNC.RECONVERGENT B2 ;  /* 0x0000000000027941 */ /* 0x000fea0003800200 */
.L_x_822:
[C---:B------:R-:W-:Y:S01]  /*0ff0*/  LEA R23, R2.reuse, R5, 0x3 ;  /* 0x0000000502177211 */ /* 0x040fe200078e18ff */
[----:B------:R-:W-:Y:S01]  /*1000*/  VIADD R25, R25, 0x1 ;  /* 0x0000000119197836 */ /* 0x000fe20000000000 */
[----:B------:R-:W-:Y:S01]  /*1010*/  DADD R16, R20, R16 ;  /* 0x0000000014107229 */ /* 0x000fe20000000010 */
[----:B------:R-:W-:Y:S02]  /*1020*/  VIADD R2, R2, 0x1 ;  /* 0x0000000102027836 */ /* 0x000fe40000000000 */
[----:B------:R0:W-:Y:S01]  /*1030*/  STS.64 [R23], R20 ;  /* 0x0000001417007388 */ /* 0x0001e20000000a00 */
[----:B------:R-:W-:-:S13]  /*1040*/  ISETP.NE.AND P2, PT, R25, R0, PT ;  /* 0x000000001900720c */ /* 0x000fda0003f45270 */
[----:B0-----:R-:W-:Y:S05]  /*1050*/  @P2 BRA `(.L_x_825) ;  /* 0xfffffffc00802947 */ /* 0x001fea000383ffff */
.L_x_807:
[----:B------:R-:W-:Y:S05]  /*1060*/  BSYNC.RECONVERGENT B1 ;  /* 0x0000000000017941 */ /* 0x000fea0003800200 */
.L_x_806:
[----:B------:R-:W-:Y:S01]  /*1070*/  BSSY.RECONVERGENT B2, `(.L_x_826) ;  /* 0x0000098000027945 */ /* 0x000fe20003800200 */
[----:B------:R-:W-:-:S03]  /*1080*/  IMAD.MOV.U32 R2, RZ, RZ, RZ ;  /* 0x000000ffff027224 */ /* 0x000fc600078e00ff */
[----:B------:R-:W-:Y:S05]  /*1090*/  @!P0 BRA `(.L_x_827) ;  /* 0x0000000800548947 */ /* 0x000fea0003800000 */
[----:B------:R-:W-:Y:S01]  /*10a0*/  IMAD.IADD R0, R10, 0x1, -R9 ;  /* 0x000000010a007824 */ /* 0x000fe200078e0a09 */
[----:B------:R-:W-:Y:S01]  /*10b0*/  BSSY.RECONVERGENT B3, `(.L_x_828) ;  /* 0x000006f000037945 */ /* 0x000fe20003800200 */
[----:B------:R-:W-:-:S03]  /*10c0*/  IMAD.MOV.U32 R2, RZ, RZ, RZ ;  /* 0x000000ffff027224 */ /* 0x000fc600078e00ff */
[----:B------:R-:W-:Y:S02]  /*10d0*/  ISETP.GT.U32.AND P0, PT, R0, -0x4, PT ;  /* 0xfffffffc0000780c */ /* 0x000fe40003f04070 */
[----:B------:R-:W-:-:S11]  /*10e0*/  LOP3.LUT R0, R4, 0x3, RZ, 0xc0, !PT ;  /* 0x0000000304007812 */ /* 0x000fd600078ec0ff */
[----:B------:R-:W-:Y:S05]  /*10f0*/  @P0 BRA `(.L_x_829) ;  /* 0x0000000400a80947 */ /* 0x000fea0003800000 */
[----:B------:R-:W-:Y:S01]  /*1100*/  LOP3.LUT R2, R4, 0x7ffffffc, RZ, 0xc0, !PT ;  /* 0x7ffffffc04027812 */ /* 0x000fe200078ec0ff */
[----:B------:R-:W-:-:S07]  /*1110*/  IMAD.MOV.U32 R41, RZ, RZ, RZ ;  /* 0x000000ffff297224 */ /* 0x000fce00078e00ff */
.L_x_840:
[----:B------:R-:W-:Y:S01]  /*1120*/  DSETP.NEU.AND P0, PT, R16, RZ, PT ;  /* 0x000000ff1000722a */ /* 0x000fe20003f0d000 */
[----:B------:R-:W-:-:S13]  /*1130*/  BSSY.RECONVERGENT B4, `(.L_x_830) ;  /* 0x0000063000047945 */ /* 0x000fda0003800200 */
[----:B0-----:R-:W-:Y:S05]  /*1140*/  @!P0 BRA `(.L_x_831) ;  /* 0x0000000400848947 */ /* 0x001fea0003800000 */
[----:B------:R-:W0:Y:S01]  /*1150*/  MUFU.RCP64H R21, R17 ;  /* 0x0000001100157308 */ /* 0x000e220000001800 */
[----:B------:R-:W-:Y:S01]  /*1160*/  MOV R20, 0x1 ;  /* 0x0000000100147802 */ /* 0x000fe20000000f00 */
[----:B------:R-:W-:Y:S01]  /*1170*/  IMAD R39, R41, 0x8, R5 ;  /* 0x0000000829277824 */ /* 0x000fe200078e0205 */
        /* <DEDUP_REMOVED lines=17> */
[----:B------:R-:W-:Y:S05]  /*1290*/  CALL.REL.NOINC `($__internal_9_$__cuda_sm20_div_rn_f64_full) ;  /* 0x0000004000747944 */ /* 0x000fea0003c00000 */
.L_x_833:
[----:B------:R-:W-:Y:S05]  /*12a0*/  BSYNC.RECONVERGENT B5 ;  /* 0x0000000000057941 */ /* 0x000fea0003800200 */
.L_x_832:
        /* <DEDUP_REMOVED lines=20> */
[----:B------:R-:W-:Y:S05]  /*13f0*/  CALL.REL.NOINC `($__internal_9_$__cuda_sm20_div_rn_f64_full) ;  /* 0x00000040001c7944 */ /* 0x000fea0003c00000 */
[----:B------:R-:W-:Y:S02]  /*1400*/  IMAD.MOV.U32 R18, RZ, RZ, R20 ;  /* 0x000000ffff127224 */ /* 0x000fe400078e0014 */
[----:B------:R-:W-:-:S07]  /*1410*/  IMAD.MOV.U32 R19, RZ, RZ, R21 ;  /* 0x000000ffff137224 */ /* 0x000fce00078e0015 */
.L_x_835:
[----:B------:R-:W-:Y:S05]  /*1420*/  BSYNC.RECONVERGENT B5 ;  /* 0x0000000000057941 */ /* 0x000fea0003800200 */
.L_x_834:
[----:B------:R-:W0:Y:S01]  /*1430*/  MUFU.RCP64H R25, R17 ;  /* 0x0000001100197308 */ /* 0x000e220000001800 */
[----:B------:R-:W-:Y:S01]  /*1440*/  MOV R24, 0x1 ;  /* 0x0000000100187802 */ /* 0x000fe20000000f00 */
        /* <DEDUP_REMOVED lines=21> */
.L_x_837:
[----:B------:R-:W-:Y:S05]  /*15a0*/  BSYNC.RECONVERGENT B5 ;  /* 0x0000000000057941 */ /* 0x000fea0003800200 */
.L_x_836:
        /* <DEDUP_REMOVED lines=18> */
[----:B------:R-:W-:Y:S01]  /*16d0*/  MOV R20, R16 ;  /* 0x0000001000147202 */ /* 0x000fe20000000f00 */
[----:B------:R-:W-:Y:S01]  /*16e0*/  IMAD.MOV.U32 R23, RZ, RZ, R21 ;  /* 0x000000ffff177224 */ /* 0x000fe200078e0015 */
[----:B------:R-:W-:Y:S01]  /*16f0*/  MOV R38, 0x1720 ;  /* 0x0000172000267802 */ /* 0x000fe20000000f00 */
[----:B------:R-:W-:-:S07]  /*1700*/  IMAD.MOV.U32 R21, RZ, RZ, R17 ;  /* 0x000000ffff157224 */ /* 0x000fce00078e0011 */
[----:B------:R-:W-:Y:S05]  /*1710*/  CALL.REL.NOINC `($__internal_9_$__cuda_sm20_div_rn_f64_full) ;  /* 0x0000003c00547944 */ /* 0x000fea0003c00000 */
[----:B------:R-:W-:Y:S02]  /*1720*/  IMAD.MOV.U32 R18, RZ, RZ, R20 ;  /* 0x000000ffff127224 */ /* 0x000fe400078e0014 */
[----:B------:R-:W-:-:S07]  /*1730*/  IMAD.MOV.U32 R19, RZ, RZ, R21 ;  /* 0x000000ffff137224 */ /* 0x000fce00078e0015 */
.L_x_839:
[----:B------:R-:W-:Y:S05]  /*1740*/  BSYNC.RECONVERGENT B5 ;  /* 0x0000000000057941 */ /* 0x000fea0003800200 */
.L_x_838:
[----:B------:R0:W-:Y:S02]  /*1750*/  STS.64 [R39+0x18], R18 ;  /* 0x0000181227007388 */ /* 0x0001e40000000a00 */
.L_x_831:
[----:B------:R-:W-:Y:S05]  /*1760*/  BSYNC.RECONVERGENT B4 ;  /* 0x0000000000047941 */ /* 0x000fea0003800200 */
.L_x_830:
[----:B------:R-:W-:-:S05]  /*1770*/  VIADD R41, R41, 0x4 ;  /* 0x0000000429297836 */ /* 0x000fca0000000000 */
[----:B------:R-:W-:-:S13]  /*1780*/  ISETP.NE.AND P0, PT, R41, R2, PT ;  /* 0x000000022900720c */ /* 0x000fda0003f05270 */
[----:B------:R-:W-:Y:S05]  /*1790*/  @P0 BRA `(.L_x_840) ;  /* 0xfffffff800600947 */ /* 0x000fea000383ffff */
.L_x_829:
[----:B------:R-:W-:Y:S05]  /*17a0*/  BSYNC.RECONVERGENT B3 ;  /* 0x0000000000037941 */ /* 0x000fea0003800200 */
.L_x_828:
[----:B------:R-:W-:-:S13]  /*17b0*/  ISETP.NE.AND P0, PT, R0, RZ, PT ;  /* 0x000000ff0000720c */ /* 0x000fda0003f05270 */
[----:B------:R-:W-:Y:S05]  /*17c0*/  @!P0 BRA `(.L_x_827) ;  /* 0x0000000000888947 */ /* 0x000fea0003800000 */
[----:B------:R-:W-:-:S07]  /*17d0*/  IMAD.MOV.U32 R41, RZ, RZ, RZ ;  /* 0x000000ffff297224 */ /* 0x000fce00078e00ff */
.L_x_845:
[----:B------:R-:W-:Y:S01]  /*17e0*/  DSETP.NEU.AND P0, PT, R16, RZ, PT ;  /* 0x000000ff1000722a */ /* 0x000fe20003f0d000 */
[----:B------:R-:W-:Y:S01]  /*17f0*/  VIADD R41, R41, 0x1 ;  /* 0x0000000129297836 */ /* 0x000fe20000000000 */
[----:B------:R-:W-:Y:S04]  /*1800*/  BSSY.RECONVERGENT B3, `(.L_x_841) ;  /* 0x000001c000037945 */ /* 0x000fe80003800200 */
[----:B------:R-:W-:-:S08]  /*1810*/  ISETP.NE.AND P2, PT, R41, R0, PT ;  /* 0x000000002900720c */ /* 0x000fd00003f45270 */
[----:B-1----:R-:W-:Y:S05]  /*1820*/  @!P0 BRA `(.L_x_842) ;  /* 0x0000000000648947 */ /* 0x002fea0003800000 */
[----:B0-----:R-:W0:Y:S01]  /*1830*/  MUFU.RCP64H R19, R17 ;  /* 0x0000001100137308 */ /* 0x001e220000001800 */
        /* <DEDUP_REMOVED lines=20> */
[----:B------:R-:W-:Y:S02]  /*1980*/  IMAD.MOV.U32 R18, RZ, RZ, R20 ;  /* 0x000000ffff127224 */ /* 0x000fe400078e0014 */
[----:B------:R-:W-:-:S07]  /*1990*/  IMAD.MOV.U32 R19, RZ, RZ, R21 ;  /* 0x000000ffff137224 */ /* 0x000fce00078e0015 */
.L_x_844:
[----:B------:R-:W-:Y:S05]  /*19a0*/  BSYNC.RECONVERGENT B4 ;  /* 0x0000000000047941 */ /* 0x000fea0003800200 */
.L_x_843:
[----:B------:R1:W-:Y:S02]  /*19b0*/  STS.64 [R39], R18 ;  /* 0x0000001227007388 */ /* 0x0003e40000000a00 */
.L_x_842:
[----:B------:R-:W-:Y:S05]  /*19c0*/  BSYNC.RECONVERGENT B3 ;  /* 0x0000000000037941 */ /* 0x000fea0003800200 */
.L_x_841:
[----:B------:R-:W-:Y:S01]  /*19d0*/  VIADD R2, R2, 0x1 ;  /* 0x0000000102027836 */ /* 0x000fe20000000000 */
[----:B------:R-:W-:Y:S06]  /*19e0*/  @P2 BRA `(.L_x_845) ;  /* 0xfffffffc007c2947 */ /* 0x000fec000383ffff */
.L_x_827:
[----:B------:R-:W-:Y:S05]  /*19f0*/  BSYNC.RECONVERGENT B2 ;  /* 0x0000000000027941 */ /* 0x000fea0003800200 */
.L_x_826:
[----:B------:R-:W-:-:S13]  /*1a00*/  ISETP.GE.AND P0, PT, R13, R2, PT ;  /* 0x000000020d00720c */ /* 0x000fda0003f06270 */
[----:B------:R-:W-:Y:S05]  /*1a10*/  @!P0 BRA `(.L_x_804) ;  /* 0x0000000400088947 */ /* 0x000fea0003800000 */
[----:B------:R-:W-:Y:S01]  /*1a20*/  IADD3 R16, PT, PT, -R2, 0x1, R13 ;  /* 0x0000000102107810 */ /* 0x000fe20007ffe10d */
[----:B------:R-:W-:Y:S01]  /*1a30*/  IMAD.IADD R13, R13, 0x1, -R2 ;  /* 0x000000010d0d7824 */ /* 0x000fe200078e0a02 */
[----:B------:R-:W-:Y:S02]  /*1a40*/  BSSY.RECONVERGENT B1, `(.L_x_846) ;  /* 0x000001c000017945 */ /* 0x000fe40003800200 */
[----:B01----:R-:W-:Y:S02]  /*1a50*/  LOP3.LUT R18, R16, 0xf, RZ, 0xc0, !PT ;  /* 0x0000000f10127812 */ /* 0x003fe400078ec0ff */
[----:B------:R-:W-:Y:S02]  /*1a60*/  ISETP.GE.U32.AND P0, PT, R13, 0xf, PT ;  /* 0x0000000f0d00780c */ /* 0x000fe40003f06070 */
[----:B------:R-:W-:-:S11]  /*1a70*/  ISETP.NE.AND P2, PT, R18, RZ, PT ;  /* 0x000000ff1200720c */ /* 0x000fd60003f45270 */
[----:B------:R-:W-:Y:S05]  /*1a80*/  @!P0 BRA `(.L_x_847) ;  /* 0x00000000005c8947 */ /* 0x000fea0003800000 */
[----:B------:R-:W-:Y:S01]  /*1a90*/  LOP3.LUT R17, R16, 0xfffffff0, RZ, 0xc0, !PT ;  /* 0xfffffff010117812 */ /* 0x000fe200078ec0ff */
[----:B------:R-:W-:-:S07]  /*1aa0*/  IMAD.MOV.U32 R0, RZ, RZ, RZ ;  /* 0x000000ffff007224 */ /* 0x000fce00078e00ff */
.L_x_848:
[----:B0-----:R-:W-:Y:S01]  /*1ab0*/  LEA R13, R2, R5, 0x3 ;  /* 0x00000005020d7211 */ /* 0x001fe200078e18ff */
[----:B------:R-:W-:Y:S02]  /*1ac0*/  VIADD R0, R0, 0x10 ;  /* 0x0000001000007836 */ /* 0x000fe40000000000 */
[----:B------:R-:W-:Y:S02]  /*1ad0*/  VIADD R2, R2, 0x10 ;  /* 0x0000001002027836 */ /* 0x000fe40000000000 */
[----:B------:R0:W-:Y:S01]  /*1ae0*/  STS.64 [R13], RZ ;  /* 0x000000ff0d007388 */ /* 0x0001e20000000a00 */
[----:B------:R-:W-:-:S03]  /*1af0*/  ISETP.NE.AND P0, PT, R0, R17, PT ;  /* 0x000000110000720c */ /* 0x000fc60003f05270 */
        /* <DEDUP_REMOVED lines=16> */
.L_x_847:
[----:B------:R-:W-:Y:S05]  /*1c00*/  BSYNC.RECONVERGENT B1 ;  /* 0x0000000000017941 */ /* 0x000fea0003800200 */
.L_x_846:
        /* <DEDUP_REMOVED lines=16> */
.L_x_850:
[----:B------:R-:W-:Y:S05]  /*1d10*/  BSYNC.RECONVERGENT B1 ;  /* 0x0000000000017941 */ /* 0x000fea0003800200 */
.L_x_849:
[----:B------:R-:W-:Y:S05]  /*1d20*/  @!P2 BRA `(.L_x_804) ;  /* 0x000000000044a947 */ /* 0x000fea0003800000 */
[----:B------:R-:W-:Y:S02]  /*1d30*/  ISETP.GE.U32.AND P0, PT, R13, 0x4, PT ;  /* 0x000000040d00780c */ /* 0x000fe40003f06070 */
[----:B------:R-:W-:-:S04]  /*1d40*/  LOP3.LUT R13, R16, 0x3, RZ, 0xc0, !PT ;  /* 0x00000003100d7812 */ /* 0x000fc800078ec0ff */
[----:B------:R-:W-:-:S07]  /*1d50*/  ISETP.NE.AND P2, PT, R13, RZ, PT ;  /* 0x000000ff0d00720c */ /* 0x000fce0003f45270 */
[C---:B0-----:R-:W-:Y:S02]  /*1d60*/  @P0 IMAD R0, R2.reuse, 0x8, R5 ;  /* 0x0000000802000824 */ /* 0x041fe400078e0205 */
[----:B------:R-:W-:-:S03]  /*1d70*/  @P0 VIADD R2, R2, 0x4 ;  /* 0x0000000402020836 */ /* 0x000fc60000000000 */
[----:B------:R2:W-:Y:S04]  /*1d80*/  @P0 STS.64 [R0], RZ ;  /* 0x000000ff00000388 */ /* 0x0005e80000000a00 */
[----:B------:R2:W-:Y:S04]  /*1d90*/  @P0 STS.64 [R0+0x8], RZ ;  /* 0x000008ff00000388 */ /* 0x0005e80000000a00 */
[----:B------:R2:W-:Y:S04]  /*1da0*/  @P0 STS.64 [R0+0x10], RZ ;  /* 0x000010ff00000388 */ /* 0x0005e80000000a00 */
[----:B------:R2:W-:Y:S01]  /*1db0*/  @P0 STS.64 [R0+0x18], RZ ;  /* 0x000018ff00000388 */ /* 0x0005e20000000a00 */
[----:B------:R-:W-:Y:S05]  /*1dc0*/  @!P2 BRA `(.L_x_804) ;  /* 0x00000000001ca947 */ /* 0x000fea0003800000 */
[----:B--2---:R-:W-:-:S07]  /*1dd0*/  IMAD.MOV.U32 R0, RZ, RZ, RZ ;  /* 0x000000ffff007224 */ /* 0x004fce00078e00ff */
.L_x_851:
[----:B------:R-:W-:Y:S01]  /*1de0*/  LEA R16, R2, R5, 0x3 ;  /* 0x0000000502107211 */ /* 0x000fe200078e18ff */
[----:B------:R-:W-:Y:S02]  /*1df0*/  VIADD R0, R0, 0x1 ;  /* 0x0000000100007836 */ /* 0x000fe40000000000 */
[----:B------:R-:W-:Y:S02]  /*1e00*/  VIADD R2, R2, 0x1 ;  /* 0x0000000102027836 */ /* 0x000fe40000000000 */
[----:B------:R3:W-:Y:S01]  /*1e10*/  STS.64 [R16], RZ ;  /* 0x000000ff10007388 */ /* 0x0007e20000000a00 */
[----:B------:R-:W-:-:S13]  /*1e20*/  ISETP.NE.AND P0, PT, R0, R13, PT ;  /* 0x0000000d0000720c */ /* 0x000fda0003f05270 */
[----:B---3--:R-:W-:Y:S05]  /*1e30*/  @P0 BRA `(.L_x_851) ;  /* 0xfffffffc00e80947 */ /* 0x008fea000383ffff */
.L_x_804:
[----:B------:R-:W-:Y:S05]  /*1e40*/  BSYNC.RECONVERGENT B0 ;  /* 0x0000000000007941 */ /* 0x000fea0003800200 */
.L_x_803:
[----:B------:R-:W-:Y:S01]  /*1e50*/  ISETP.NE.AND P0, PT, R36, RZ, PT ;  /* 0x000000ff2400720c */ /* 0x000fe20003f05270 */
[----:B------:R-:W-:-:S12]  /*1e60*/  BSSY.RECONVERGENT B0, `(.L_x_852) ;  /* 0x0000199000007945 */ /* 0x000fd80003800200 */
[----:B------:R-:W-:Y:S05]  /*1e70*/  @P0 BRA `(.L_x_853) ;  /* 0x00000018005c0947 */ /* 0x000fea0003800000 */
[----:B0-2---:R-:W1:Y:S08]  /*1e80*/  LDC R0, c[0x0][0x384] ;  /* 0x0000e100ff007b82 */ /* 0x005e700000000800 */
[----:B------:R-:W0:Y:S01]  /*1e90*/  LDC.64 R24, c[0x0][0x380] ;  /* 0x0000e000ff187b82 */ /* 0x000e220000000a00 */
[----:B-1----:R-:W0:Y:S01]  /*1ea0*/  MUFU.RCP64H R19, R0 ;  /* 0x0000000000137308 */ /* 0x002e220000001800 */
        /* <DEDUP_REMOVED lines=11> */
[----:B------:R-:W-:-:S05]  /*1f60*/  LOP3.LUT R0, R0, 0x7fffffff, RZ, 0xc0, !PT ;  /* 0x7fffffff00007812 */ /* 0x000fca00078ec0ff */
[----:B------:R-:W-:Y:S01]  /*1f70*/  VIADD R25, R0, 0xfff00000 ;  /* 0xfff0000000197836 */ /* 0x000fe20000000000 */
[----:B------:R-:W-:Y:S01]  /*1f80*/  MOV R0, 0x1fc0 ;  /* 0x00001fc000007802 */ /* 0x000fe20000000f00 */
[----:B0-----:R-:W-:Y:S02]  /*1f90*/  IMAD.U32 R18, RZ, RZ, UR4 ;  /* 0x00000004ff127e24 */ /* 0x001fe4000f8e00ff */
[----:B------:R-:W-:-:S07]  /*1fa0*/  IMAD.U32 R19, RZ, RZ, UR5 ;  /* 0x00000005ff137e24 */ /* 0x000fce000f8e00ff */
[----:B------:R-:W-:Y:S05]  /*1fb0*/  CALL.REL.NOINC `($__internal_8_$__cuda_sm20_dblrcp_rn_slowpath_v3) ;  /* 0x0000003000807944 */ /* 0x000fea0003c00000 */
.L_x_854:
        /* <DEDUP_REMOVED lines=10> */
[----:B------:R-:W-:Y:S02]  /*2060*/  ISETP.GT.U32.AND P1, PT, R0, -0x4, PT ;  /* 0xfffffffc0000780c */ /* 0x000fe40003f24070 */
[----:B------:R-:W-:-:S11]  /*2070*/  MOV R0, RZ ;  /* 0x000000ff00007202 */ /* 0x000fd60000000f00 */
[----:B------:R-:W-:Y:S05]  /*2080*/  @P1 BRA `(.L_x_858) ;  /* 0x0000000400d01947 */ /* 0x000fea0003800000 */
[----:B------:R-:W-:Y:S01]  /*2090*/  LOP3.LUT R0, R6, 0x7ffffffc, RZ, 0xc0, !PT ;  /* 0x7ffffffc06007812 */ /* 0x000fe200078ec0ff */
[----:B------:R-:W-:Y:S01]  /*20a0*/  IMAD.MOV.U32 R13, RZ, RZ, RZ ;  /* 0x000000ffff0d7224 */ /* 0x000fe200078e00ff */
[----:B------:R-:W-:-:S07]  /*20b0*/  CS2R R14, SRZ ;  /* 0x00000000000e7805 */ /* 0x000fce000001ff00 */
.L_x_870:
[----:B------:R-:W0:Y:S01]  /*20c0*/  I2F.F64.U32 R20, R13 ;  /* 0x0000000d00147312 */ /* 0x000e220000201800 */
[C---:B------:R-:W-:Y:S01]  /*20d0*/  VIADD R5, R13.reuse, 0x1 ;  /* 0x000000010d057836 */ /* 0x040fe20000000000 */
[----:B------:R-:W-:Y:S06]  /*20e0*/  BSSY.RECONVERGENT B3, `(.L_x_859) ;  /* 0x000001c000037945 */ /* 0x000fec0003800200 */
[----:B------:R1:W2:Y:S01]  /*20f0*/  I2F.F64.U32 R22, R5 ;  /* 0x0000000500167312 */ /* 0x0002a20000201800 */
[----:B0-----:R-:W-:Y:S01]  /*2100*/  DADD R20, R16, R20 ;  /* 0x0000000010147229 */ /* 0x001fe20000000014 */
[----:B-1----:R-:W-:-:S07]  /*2110*/  IMAD R5, R13, 0x8, R3 ;  /* 0x000000080d057824 */ /* 0x002fce00078e0203 */
[----:B------:R-:W-:Y:S02]  /*2120*/  DADD R20, R20, 0.5 ;  /* 0x3fe0000014147429 */ /* 0x000fe40000000000 */
[----:B--2---:R-:W-:-:S06]  /*2130*/  DADD R22, R16, R22 ;  /* 0x0000000010167229 */ /* 0x004fcc0000000016 */
[----:B------:R-:W-:-:S08]  /*2140*/  DMUL R20, R18, R20 ;  /* 0x0000001412147228 */ /* 0x000fd00000000000 */
[----:B------:R-:W-:Y:S02]  /*2150*/  DADD R24, -RZ, -R20 ;  /* 0x00000000ff187229 */ /* 0x000fe40000000914 */
[----:B------:R-:W-:-:S08]  /*2160*/  DSETP.GEU.AND P1, PT, R20, RZ, PT ;  /* 0x000000ff1400722a */ /* 0x000fd00003f2e000 */
[----:B------:R-:W-:Y:S02]  /*2170*/  FSEL R24, R24, R20, !P1 ;  /* 0x0000001418187208 */ /* 0x000fe40004800000 */
[----:B------:R-:W-:Y:S01]  /*2180*/  FSEL R25, R25, R21, !P1 ;  /* 0x0000001519197208 */ /* 0x000fe20004800000 */
[----:B------:R-:W-:-:S05]  /*2190*/  DADD R20, R22, 0.5 ;  /* 0x3fe0000016147429 */ /* 0x000fca0000000000 */
[----:B------:R-:W-:-:S03]  /*21a0*/  DSETP.GEU.AND P1, PT, R24, 1, PT ;  /* 0x3ff000001800742a */ /* 0x000fc60003f2e000 */
[----:B------:R-:W-:-:S08]  /*21b0*/  DMUL R20, R18, R20 ;  /* 0x0000001412147228 */ /* 0x000fd00000000000 */
[----:B------:R-:W-:Y:S02]  /*21c0*/  DSETP.GEU.AND P2, PT, R20, RZ, PT ;  /* 0x000000ff1400722a */ /* 0x000fe40003f4e000 */
[----:B------:R-:W-:Y:S01]  /*21d0*/  DADD R22, -RZ, -R20 ;  /* 0x00000000ff167229 */ /* 0x000fe20000000914 */
[----:B------:R-:W-:Y:S02]  /*21e0*/  @!P1 IMAD.MOV.U32 R26, RZ, RZ, 0x0 ;  /* 0x00000000ff1a9424 */ /* 0x000fe400078e00ff */
        /* <DEDUP_REMOVED lines=11> */
.L_x_860:
[----:B------:R-:W-:Y:S05]  /*22a0*/  BSYNC.RECONVERGENT B3 ;  /* 0x0000000000037941 */ /* 0x000fea0003800200 */
.L_x_859:
        /* <DEDUP_REMOVED lines=15> */
.L_x_862:
[----:B------:R-:W-:Y:S02]  /*23a0*/  IMAD.MOV.U32 R14, RZ, RZ, 0x0 ;  /* 0x00000000ff0e7424 */ /* 0x000fe400078e00ff */
[----:B------:R-:W-:-:S06]  /*23b0*/  IMAD.MOV.U32 R15, RZ, RZ, 0x3ff80000 ;  /* 0x3ff80000ff0f7424 */ /* 0x000fcc00078e00ff */
[----:B------:R-:W-:-:S08]  /*23c0*/  DFMA R14, R20, R14, -2.5 ;  /* 0xc0040000140e742b */ /* 0x000fd0000000000e */
[----:B------:R-:W-:-:S08]  /*23d0*/  DMUL R14, R20, R14 ;  /* 0x0000000e140e7228 */ /* 0x000fd00000000000 */
[----:B------:R-:W-:-:S11]  /*23e0*/  DFMA R24, R20, R14, 1 ;  /* 0x3ff000001418742b */ /* 0x000fd6000000000e */
.L_x_863:
[----:B------:R-:W-:Y:S05]  /*23f0*/  BSYNC.RECONVERGENT B3 ;  /* 0x0000000000037941 */ /* 0x000fea0003800200 */
.L_x_861:
[----:B------:R-:W-:Y:S01]  /*2400*/  IADD3 R26, PT, PT, R13, 0x2, RZ ;  /* 0x000000020d1a7810 */ /* 0x000fe20007ffe0ff */
        /* <DEDUP_REMOVED lines=21> */
.L_x_865:
[----:B------:R-:W-:Y:S02]  /*2560*/  IMAD.MOV.U32 R20, RZ, RZ, 0x0 ;  /* 0x00000000ff147424 */ /* 0x000fe400078e00ff */
[----:B------:R-:W-:-:S06]  /*2570*/  IMAD.MOV.U32 R21, RZ, RZ, 0x3ff80000 ;  /* 0x3ff80000ff157424 */ /* 0x000fcc00078e00ff */
[----:B------:R-:W-:-:S08]  /*2580*/  DFMA R20, R14, R20, -2.5 ;  /* 0xc00400000e14742b */ /* 0x000fd00000000014 */
[----:B------:R-:W-:-:S08]  /*2590*/  DMUL R20, R14, R20 ;  /* 0x000000140e147228 */ /* 0x000fd00000000000 */
[----:B------:R-:W-:-:S11]  /*25a0*/  DFMA R20, R14, R20, 1 ;  /* 0x3ff000000e14742b */ /* 0x000fd60000000014 */
.L_x_866:
[----:B------:R-:W-:Y:S05]  /*25b0*/  BSYNC.RECONVERGENT B3 ;  /* 0x0000000000037941 */ /* 0x000fea0003800200 */
.L_x_864:
        /* <DEDUP_REMOVED lines=22> */
.L_x_868:
[----:B------:R-:W-:Y:S02]  /*2720*/  IMAD.MOV.U32 R20, RZ, RZ, 0x0 ;  /* 0x00000000ff147424 */ /* 0x000fe400078e00ff */
[----:B------:R-:W-:-:S06]  /*2730*/  IMAD.MOV.U32 R21, RZ, RZ, 0x3ff80000 ;  /* 0x3ff80000ff157424 */ /* 0x000fcc00078e00ff */
[----:B------:R-:W-:-:S08]  /*2740*/  DFMA R20, R14, R20, -2.5 ;  /* 0xc00400000e14742b */ /* 0x000fd00000000014 */
[----:B------:R-:W-:-:S08]  /*2750*/  DMUL R20, R14, R20 ;  /* 0x000000140e147228 */ /* 0x000fd00000000000 */
[----:B------:R-:W-:-:S11]  /*2760*/  DFMA R20, R14, R20, 1 ;  /* 0x3ff000000e14742b */ /* 0x000fd60000000014 */
.L_x_869:
[----:B------:R-:W-:Y:S05]  /*2770*/  BSYNC.RECONVERGENT B3 ;  /* 0x0000000000037941 */ /* 0x000fea0003800200 */
.L_x_867:
[----:B------:R0:W-:Y:S01]  /*2780*/  STS.64 [R5+0x18], R20 ;  /* 0x0000181405007388 */ /* 0x0001e20000000a00 */
[----:B------:R-:W-:Y:S01]  /*2790*/  VIADD R13, R13, 0x4 ;  /* 0x000000040d0d7836 */ /* 0x000fe20000000000 */
[----:B------:R-:W-:-:S04]  /*27a0*/  DADD R14, R22, R20 ;  /* 0x00000000160e7229 */ /* 0x000fc80000000014 */
[----:B------:R-:W-:-:S13]  /*27b0*/  ISETP.NE.AND P1, PT, R13, R0, PT ;  /* 0x000000000d00720c */ /* 0x000fda0003f25270 */
[----:B0-----:R-:W-:Y:S05]  /*27c0*/  @P1 BRA `(.L_x_870) ;  /* 0xfffffff8003c1947 */ /* 0x001fea000383ffff */
.L_x_858:
[----:B------:R-:W-:Y:S05]  /*27d0*/  BSYNC.RECONVERGENT B2 ;  /* 0x0000000000027941 */ /* 0x000fea0003800200 */
.L_x_857:
[----:B------:R-:W-:-:S13]  /*27e0*/  ISETP.NE.AND P1, PT, R2, RZ, PT ;  /* 0x000000ff0200720c */ /* 0x000fda0003f25270 */
[----:B------:R-:W-:Y:S05]  /*27f0*/  @!P1 BRA `(.L_x_856) ;  /* 0x0000000000849947 */ /* 0x000fea0003800000 */
[----:B------:R-:W-:-:S07]  /*2800*/  IMAD.MOV.U32 R5, RZ, RZ, RZ ;  /* 0x000000ffff057224 */ /* 0x000fce00078e00ff */
.L_x_874:
        /* <DEDUP_REMOVED lines=19> */
.L_x_872:
[----:B------:R-:W-:Y:S01]  /*2940*/  MOV R22, 0x0 ;  /* 0x0000000000167802 */ /* 0x000fe20000000f00 */
[----:B------:R-:W-:-:S06]  /*2950*/  IMAD.MOV.U32 R23, RZ, RZ, 0x3ff80000 ;  /* 0x3ff80000ff177424 */ /* 0x000fcc00078e00ff */
[----:B------:R-:W-:-:S08]  /*2960*/  DFMA R22, R20, R22, -2.5 ;  /* 0xc00400001416742b */ /* 0x000fd00000000016 */
[----:B------:R-:W-:-:S08]  /*2970*/  DMUL R22, R20, R22 ;  /* 0x0000001614167228 */ /* 0x000fd00000000000 */
[----:B------:R-:W-:-:S11]  /*2980*/  DFMA R22, R20, R22, 1 ;  /* 0x3ff000001416742b */ /* 0x000fd60000000016 */
.L_x_873:
[----:B------:R-:W-:Y:S05]  /*2990*/  BSYNC.RECONVERGENT B2 ;  /* 0x0000000000027941 */ /* 0x000fea0003800200 */
.L_x_871:
[C---:B------:R-:W-:Y:S01]  /*29a0*/  IMAD R13, R0.reuse, 0x8, R3 ;  /* 0x00000008000d7824 */ /* 0x040fe200078e0203 */
[----:B------:R-:W-:Y:S01]  /*29b0*/  DADD R14, R22, R14 ;  /* 0x00000000160e7229 */ /* 0x000fe2000000000e */
[----:B------:R-:W-:Y:S02]  /*29c0*/  VIADD R5, R5, 0x1 ;  /* 0x0000000105057836 */ /* 0x000fe40000000000 */
[----:B------:R-:W-:Y:S01]  /*29d0*/  VIADD R0, R0, 0x1 ;  /* 0x0000000100007836 */ /* 0x000fe20000000000 */
[----:B------:R0:W-:Y:S02]  /*29e0*/  STS.64 [R13], R22 ;  /* 0x000000160d007388 */ /* 0x0001e40000000a00 */
[----:B------:R-:W-:-:S13]  /*29f0*/  ISETP.NE.AND P1, PT, R5, R2, PT ;  /* 0x000000020500720c */ /* 0x000fda0003f25270 */
[----:B0-----:R-:W-:Y:S05]  /*2a00*/  @P1 BRA `(.L_x_874) ;  /* 0xfffffffc00801947 */ /* 0x001fea000383ffff */
.L_x_856:
[----:B------:R-:W-:Y:S05]  /*2a10*/  BSYNC.RECONVERGENT B1 ;  /* 0x0000000000017941 */ /* 0x000fea0003800200 */
.L_x_855:
        /* <DEDUP_REMOVED lines=11> */
.L_x_889:
        /* <DEDUP_REMOVED lines=26> */
.L_x_882:
[----:B------:R-:W-:Y:S05]  /*2c70*/  BSYNC.RECONVERGENT B5 ;  /* 0x0000000000057941 */ /* 0x000fea0003800200 */
.L_x_881:
        /* <DEDUP_REMOVED lines=17> */
[----:B------:R-:W-:Y:S01]  /*2d90*/  MOV R20, R14 ;  /* 0x0000000e00147202 */ /* 0x000fe20000000f00 */
[----:B------:R-:W-:Y:S01]  /*2da0*/  IMAD.MOV.U32 R21, RZ, RZ, R15 ;  /* 0x000000ffff157224 */ /* 0x000fe200078e000f */
[----:B------:R-:W-:-:S07]  /*2db0*/  MOV R38, 0x2dd0 ;  /* 0x00002dd000267802 */ /* 0x000fce0000000f00 */
[----:B------:R-:W-:Y:S05]  /*2dc0*/  CALL.REL.NOINC `($__internal_9_$__cuda_sm20_div_rn_f64_full) ;  /* 0x0000002400a87944 */ /* 0x000fea0003c00000 */
[----:B------:R-:W-:Y:S02]  /*2dd0*/  IMAD.MOV.U32 R18, RZ, RZ, R20 ;  /* 0x000000ffff127224 */ /* 0x000fe400078e0014 */
[----:B------:R-:W-:-:S07]  /*2de0*/  IMAD.MOV.U32 R19, RZ, RZ, R21 ;  /* 0x000000ffff137224 */ /* 0x000fce00078e0015 */
.L_x_884:
[----:B------:R-:W-:Y:S05]  /*2df0*/  BSYNC.RECONVERGENT B5 ;  /* 0x0000000000057941 */ /* 0x000fea0003800200 */
.L_x_883:
        /* <DEDUP_REMOVED lines=21> */
[----:B------:R-:W-:Y:S01]  /*2f50*/  IMAD.MOV.U32 R16, RZ, RZ, R20 ;  /* 0x000000ffff107224 */ /* 0x000fe200078e0014 */
[----:B------:R-:W-:-:S07]  /*2f60*/  MOV R17, R21 ;  /* 0x0000001500117202 */ /* 0x000fce0000000f00 */
.L_x_886:
[----:B------:R-:W-:Y:S05]  /*2f70*/  BSYNC.RECONVERGENT B5 ;  /* 0x0000000000057941 */ /* 0x000fea0003800200 */
.L_x_885:
        /* <DEDUP_REMOVED lines=23> */
.L_x_888:
[----:B------:R-:W-:Y:S05]  /*30f0*/  BSYNC.RECONVERGENT B5 ;  /* 0x0000000000057941 */ /* 0x000fea0003800200 */
.L_x_887:
[----:B------:R0:W-:Y:S02]  /*3100*/  STS.64 [R13+0x18], R18 ;  /* 0x000018120d007388 */ /* 0x0001e40000000a00 */
.L_x_880:
[----:B------:R-:W-:Y:S05]  /*3110*/  BSYNC.RECONVERGENT B4 ;  /* 0x0000000000047941 */ /* 0x000fea0003800200 */
.L_x_879:
[----:B------:R-:W-:-:S05]  /*3120*/  VIADD R5, R5, 0x4 ;  /* 0x0000000405057836 */ /* 0x000fca0000000000 */
[----:B------:R-:W-:-:S13]  /*3130*/  ISETP.NE.AND P0, PT, R5, R2, PT ;  /* 0x000000020500720c */ /* 0x000fda0003f05270 */
[----:B------:R-:W-:Y:S05]  /*3140*/  @P0 BRA `(.L_x_889) ;  /* 0xfffffff800600947 */ /* 0x000fea000383ffff */
.L_x_878:
[----:B------:R-:W-:Y:S05]  /*3150*/  BSYNC.RECONVERGENT B3 ;  /* 0x0000000000037941 */ /* 0x000fea0003800200 */
.L_x_877:
[----:B------:R-:W-:-:S13]  /*3160*/  ISETP.NE.AND P0, PT, R0, RZ, PT ;  /* 0x000000ff0000720c */ /* 0x000fda0003f05270 */
[----:B------:R-:W-:Y:S05]  /*3170*/  @!P0 BRA `(.L_x_876) ;  /* 0x0000000000888947 */ /* 0x000fea0003800000 */
[----:B------:R-:W-:-:S07]  /*3180*/  IMAD.MOV.U32 R5, RZ, RZ, RZ ;  /* 0x000000ffff057224 */ /* 0x000fce00078e00ff */
.L_x_894:
        /* <DEDUP_REMOVED lines=28> */
.L_x_893:
[----:B------:R-:W-:Y:S05]  /*3350*/  BSYNC.RECONVERGENT B4 ;  /* 0x0000000000047941 */ /* 0x000fea0003800200 */
.L_x_892:
[----:B------:R1:W-:Y:S02]  /*3360*/  STS.64 [R13], R16 ;  /* 0x000000100d007388 */ /* 0x0003e40000000a00 */
.L_x_891:
[----:B------:R-:W-:Y:S05]  /*3370*/  BSYNC.RECONVERGENT B3 ;  /* 0x0000000000037941 */ /* 0x000fea0003800200 */
.L_x_890:
[----:B------:R-:W-:Y:S01]  /*3380*/  VIADD R2, R2, 0x1 ;  /* 0x0000000102027836 */ /* 0x000fe20000000000 */
[----:B------:R-:W-:Y:S06]  /*3390*/  @P1 BRA `(.L_x_894) ;  /* 0xfffffffc007c1947 */ /* 0x000fec000383ffff */
.L_x_876:
[----:B------:R-:W-:Y:S05]  /*33a0*/  BSYNC.RECONVERGENT B2 ;  /* 0x0000000000027941 */ /* 0x000fea0003800200 */
.L_x_875:
[----:B------:R-:W-:-:S13]  /*33b0*/  ISETP.GE.AND P0, PT, R32, R2, PT ;  /* 0x000000022000720c */ /* 0x000fda0003f06270 */
[----:B------:R-:W-:Y:S05]  /*33c0*/  @!P0 BRA `(.L_x_853) ;  /* 0x0000000400088947 */ /* 0x000fea0003800000 */
[----:B01----:R-:W-:Y:S01]  /*33d0*/  IADD3 R13, PT, PT, -R2, 0x1, R32 ;  /* 0x00000001020d7810 */ /* 0x003fe20007ffe120 */
[----:B------:R-:W-:Y:S01]  /*33e0*/  BSSY.RECONVERGENT B1, `(.L_x_895) ;  /* 0x000001d000017945 */ /* 0x000fe20003800200 */
[----:B------:R-:W-:Y:S02]  /*33f0*/  IADD3 R32, PT, PT, R32, -R2, RZ ;  /* 0x8000000220207210 */ /* 0x000fe40007ffe0ff */
[----:B------:R-:W-:Y:S02]  /*3400*/  LOP3.LUT R14, R13, 0xf, RZ, 0xc0, !PT ;  /* 0x0000000f0d0e7812 */ /* 0x000fe400078ec0ff */
[----:B------:R-:W-:Y:S02]  /*3410*/  ISETP.GE.U32.AND P0, PT, R32, 0xf, PT ;  /* 0x0000000f2000780c */ /* 0x000fe40003f06070 */
[----:B------:R-:W-:-:S11]  /*3420*/  ISETP.NE.AND P1, PT, R14, RZ, PT ;  /* 0x000000ff0e00720c */ /* 0x000fd60003f25270 */
[----:B------:R-:W-:Y:S05]  /*3430*/  @!P0 BRA `(.L_x_896) ;  /* 0x00000000005c8947 */ /* 0x000fea0003800000 */
[----:B------:R-:W-:Y:S01]  /*3440*/  LOP3.LUT R15, R13, 0xfffffff0, RZ, 0xc0, !PT ;  /* 0xfffffff00d0f7812 */ /* 0x000fe200078ec0ff */
[----:B------:R-:W-:-:S07]  /*3450*/  IMAD.MOV.U32 R0, RZ, RZ, RZ ;  /* 0x000000ffff007224 */ /* 0x000fce00078e00ff */
.L_x_897:
        /* <DEDUP_REMOVED lines=21> */
.L_x_896:
[----:B------:R-:W-:Y:S05]  /*35b0*/  BSYNC.RECONVERGENT B1 ;  /* 0x0000000000017941 */ /* 0x000fea0003800200 */
.L_x_895:
        /* <DEDUP_REMOVED lines=16> */
.L_x_899:
[----:B------:R-:W-:Y:S05]  /*36c0*/  BSYNC.RECONVERGENT B1 ;  /* 0x0000000000017941 */ /* 0x000fea0003800200 */
.L_x_898:
[----:B------:R-:W-:Y:S05]  /*36d0*/  @!P1 BRA `(.L_x_853) ;  /* 0x0000000000449947 */ /* 0x000fea0003800000 */
[----:B------:R-:W-:Y:S02]  /*36e0*/  ISETP.GE.U32.AND P0, PT, R5, 0x4, PT ;  /* 0x000000040500780c */ /* 0x000fe40003f06070 */
[----:B------:R-:W-:-:S04]  /*36f0*/  LOP3.LUT R13, R13, 0x3, RZ, 0xc0, !PT ;  /* 0x000000030d0d7812 */ /* 0x000fc800078ec0ff */
[----:B------:R-:W-:-:S07]  /*3700*/  ISETP.NE.AND P1, PT, R13, RZ, PT ;  /* 0x000000ff0d00720c */ /* 0x000fce0003f25270 */
[C---:B0-----:R-:W-:Y:S01]  /*3710*/  @P0 IMAD R0, R2.reuse, 0x8, R3 ;  /* 0x0000000802000824 */ /* 0x041fe200078e0203 */
[----:B------:R-:W-:-:S04]  /*3720*/  @P0 IADD3 R2, PT, PT, R2, 0x4, RZ ;  /* 0x0000000402020810 */ /* 0x000fc80007ffe0ff */
[----:B------:R3:W-:Y:S04]  /*3730*/  @P0 STS.64 [R0], RZ ;  /* 0x000000ff00000388 */ /* 0x0007e80000000a00 */
[----:B------:R3:W-:Y:S04]  /*3740*/  @P0 STS.64 [R0+0x8], RZ ;  /* 0x000008ff00000388 */ /* 0x0007e80000000a00 */
[----:B------:R3:W-:Y:S04]  /*3750*/  @P0 STS.64 [R0+0x10], RZ ;  /* 0x000010ff00000388 */ /* 0x0007e80000000a00 */
[----:B------:R3:W-:Y:S01]  /*3760*/  @P0 STS.64 [R0+0x18], RZ ;  /* 0x000018ff00000388 */ /* 0x0007e20000000a00 */
[----:B------:R-:W-:Y:S05]  /*3770*/  @!P1 BRA `(.L_x_853) ;  /* 0x00000000001c9947 */ /* 0x000fea0003800000 */
[----:B---3--:R-:W-:-:S07]  /*3780*/  IMAD.MOV.U32 R0, RZ, RZ, RZ ;  /* 0x000000ffff007224 */ /* 0x008fce00078e00ff */
.L_x_900:
[----:B------:R-:W-:Y:S02]  /*3790*/  IMAD R5, R2, 0x8, R3 ;  /* 0x0000000802057824 */ /* 0x000fe400078e0203 */
[----:B------:R-:W-:Y:S02]  /*37a0*/  VIADD R0, R0, 0x1 ;  /* 0x0000000100007836 */ /* 0x000fe40000000000 */
[----:B------:R-:W-:Y:S01]  /*37b0*/  VIADD R2, R2, 0x1 ;  /* 0x0000000102027836 */ /* 0x000fe20000000000 */
[----:B------:R4:W-:Y:S02]  /*37c0*/  STS.64 [R5], RZ ;  /* 0x000000ff05007388 */ /* 0x0009e40000000a00 */
[----:B------:R-:W-:-:S13]  /*37d0*/  ISETP.NE.AND P0, PT, R0, R13, PT ;  /* 0x0000000d0000720c */ /* 0x000fda0003f05270 */
[----:B----4-:R-:W-:Y:S05]  /*37e0*/  @P0 BRA `(.L_x_900) ;  /* 0xfffffffc00e80947 */ /* 0x010fea000383ffff */
.L_x_853:
[----:B------:R-:W-:Y:S05]  /*37f0*/  BSYNC.RECONVERGENT B0 ;  /* 0x0000000000007941 */ /* 0x000fea0003800200 */
.L_x_852:
[----:B0-23--:R-:W0:Y:S01]  /*3800*/  LDC R0, c[0x0][0x3a0] ;  /* 0x0000e800ff007b82 */ /* 0x00de220000000800 */
[----:B------:R-:W0:Y:S07]  /*3810*/  LDCU UR4, c[0x0][0x398] ;  /* 0x00007300ff0477ac */ /* 0x000e2e0008000800 */
[----:B------:R-:W2:Y:S01]  /*3820*/  S2UR UR6, SR_CTAID.Z ;  /* 0x00000000000679c3 */ /* 0x000ea20000002700 */
[----:B0-----:R-:W-:-:S07]  /*3830*/  IMAD R0, R0, UR4, RZ ;  /* 0x0000000400007c24 */ /* 0x001fce000f8e02ff */
[----:B------:R-:W-:Y:S01]  /*3840*/  BAR.SYNC.DEFER_BLOCKING 0x0 ;  /* 0x0000000000007b1d */ /* 0x000fe20000010000 */
[----:B--2---:R-:W-:-:S13]  /*3850*/  ISETP.LE.AND P0, PT, R0, UR6, PT ;  /* 0x0000000600007c0c */ /* 0x004fda000bf03270 */
[----:B------:R-:W-:Y:S05]  /*3860*/  @P0 EXIT ;  /* 0x000000000000094d */ /* 0x000fea0003800000 */
[----:B------:R-:W0:Y:S01]  /*3870*/  S2UR UR5, SR_CgaCtaId ;  /* 0x00000000000579c3 */ /* 0x000e220000008800 */
[----:B------:R-:W-:Y:S01]  /*3880*/  LOP3.LUT R2, RZ, R10, RZ, 0x33, !PT ;  /* 0x0000000aff027212 */ /* 0x000fe200078e33ff */
[----:B------:R-:W2:Y:S01]  /*3890*/  LDCU.128 UR12, c[0x0][0x410] ;  /* 0x00008200ff0c77ac */ /* 0x000ea20008000c00 */
[----:B------:R-:W-:Y:S02]  /*38a0*/  SHF.R.S32.HI R5, RZ, 0x1f, R33 ;  /* 0x0000001fff057819 */ /* 0x000fe40000011421 */
[----:B-1----:R-:W-:Y:S01]  /*38b0*/  IADD3 R13, PT, PT, R11, -0x2, -R12 ;  /* 0xfffffffe0b0d7810 */ /* 0x002fe20007ffe80c */
[C---:B------:R-:W-:Y:S01]  /*38c0*/  IMAD.IADD R18, R9.reuse, 0x1, R2 ;  /* 0x0000000109127824 */ /* 0x040fe200078e0202 */
[----:B------:R-:W-:Y:S01]  /*38d0*/  LOP3.LUT R2, RZ, R12, RZ, 0x33, !PT ;  /* 0x0000000cff027212 */ /* 0x000fe200078e33ff */
[----:B------:R-:W1:Y:S01]  /*38e0*/  LDCU.64 UR8, c[0x0][0x3d0] ;  /* 0x00007a00ff0877ac */ /* 0x000e620008000a00 */
[----:B------:R-:W-:Y:S02]  /*38f0*/  IADD3 R9, PT, PT, R9, -0x2, -R10 ;  /* 0xfffffffe09097810 */ /* 0x000fe40007ffe80a */
[----:B------:R-:W-:Y:S01]  /*3900*/  ISETP.GE.U32.AND P1, PT, R13, 0xf, PT ;  /* 0x0000000f0d00780c */ /* 0x000fe20003f26070 */
[----:B------:R-:W-:Y:S01]  /*3910*/  IMAD.IADD R35, R11, 0x1, R2 ;  /* 0x000000010b237824 */ /* 0x000fe200078e0202 */
[----:B------:R-:W-:Y:S01]  /*3920*/  ISETP.GE.U32.AND P0, PT, R9, 0xf, PT ;  /* 0x0000000f0900780c */ /* 0x000fe20003f06070 */
[----:B------:R-:W3:Y:S01]  /*3930*/  LDC R2, c[0x0][0x378] ;  /* 0x0000de00ff027b82 */ /* 0x000ee20000000800 */
[----:B------:R-:W-:Y:S01]  /*3940*/  UMOV UR4, 0x400 ;  /* 0x0000040000047882 */ /* 0x000fe20000000000 */
[----:B------:R-:W-:-:S02]  /*3950*/  LOP3.LUT R9, R18, 0xf, RZ, 0xc0, !PT ;  /* 0x0000000f12097812 */ /* 0x000fc400078ec0ff */
[----:B------:R-:W-:Y:S01]  /*3960*/  LOP3.LUT R36, R18, 0xfffffff0, RZ, 0xc0, !PT ;  /* 0xfffffff012247812 */ /* 0x000fe200078ec0ff */
[----:B--2---:R-:W-:Y:S01]  /*3970*/  IMAD.WIDE.U32 R14, R34, UR12, RZ ;  /* 0x0000000c220e7c25 */ /* 0x004fe2000f8e00ff */
[----:B------:R-:W-:Y:S01]  /*3980*/  LOP3.LUT R32, R35, 0xf, RZ, 0xc0, !PT ;  /* 0x0000000f23207812 */ /* 0x000fe200078ec0ff */
[----:B0-----:R-:W-:Y:S02]  /*3990*/  ULEA UR4, UR5, UR4, 0x18 ;  /* 0x0000000405047291 */ /* 0x001fe4000f8ec0ff */
[----:B------:R-:W-:Y:S01]  /*39a0*/  IMAD R16, R5, UR14, RZ ;  /* 0x0000000e05107c24 */ /* 0x000fe2000f8e02ff */
[----:B------:R-:W-:Y:S01]  /*39b0*/  LOP3.LUT R5, R18, 0x7, RZ, 0xc0, !PT ;  /* 0x0000000712057812 */ /* 0x000fe200078ec0ff */
[----:B------:R-:W-:Y:S01]  /*39c0*/  IMAD R15, R34, UR13, R15 ;  /* 0x0000000d220f7c24 */ /* 0x000fe2000f8e020f */
[----:B------:R-:W-:Y:S01]  /*39d0*/  LOP3.LUT R34, R35, 0xfffffff0, RZ, 0xc0, !PT ;  /* 0xfffffff023227812 */ /* 0x000fe200078ec0ff */
[----:B------:R-:W-:Y:S01]  /*39e0*/  VIADD R11, R9, 0xffffffff ;  /* 0xffffffff090b7836 */ /* 0x000fe20000000000 */
[----:B------:R-:W-:Y:S01]  /*39f0*/  IADD3 R13, PT, PT, R5, -0x1, RZ ;  /* 0xffffffff050d7810 */ /* 0x000fe20007ffe0ff */
[----:B------:R-:W-:Y:S01]  /*3a00*/  IMAD R39, R33, UR15, R16 ;  /* 0x0000000f21277c24 */ /* 0x000fe2000f8e0210 */
[----:B------:R-:W-:Y:S01]  /*3a10*/  LEA R8, R8, UR4, 0x3 ;  /* 0x0000000408087c11 */ /* 0x000fe2000f8e18ff */
[----:B-1----:R-:W-:Y:S01]  /*3a20*/  IMAD.WIDE.U32 R16, R10, UR8, RZ ;  /* 0x000000080a107c25 */ /* 0x002fe2000f8e00ff */
[----:B------:R-:W-:-:S02]  /*3a30*/  ISETP.GE.U32.AND P2, PT, R11, 0x7, PT ;  /* 0x000000070b00780c */ /* 0x000fc40003f46070 */
[----:B------:R-:W-:Y:S01]  /*3a40*/  ISETP.GE.U32.AND P3, PT, R13, 0x3, PT ;  /* 0x000000030d00780c */ /* 0x000fe20003f66070 */
[----:B------:R-:W-:Y:S01]  /*3a50*/  IMAD.WIDE.U32 R14, R33, UR14, R14 ;  /* 0x0000000e210e7c25 */ /* 0x000fe2000f8e000e */
[----:B------:R-:W-:Y:S02]  /*3a60*/  LOP3.LUT R33, R35, 0x7, RZ, 0xc0, !PT ;  /* 0x0000000723217812 */ /* 0x000fe400078ec0ff */
[----:B------:R-:W-:Y:S01]  /*3a70*/  LEA R7, R7, UR4, 0x3 ;  /* 0x0000000407077c11 */ /* 0x000fe2000f8e18ff */
[----:B------:R-:W-:Y:S01]  /*3a80*/  IMAD R11, R10, UR9, R17 ;  /* 0x000000090a0b7c24 */ /* 0x000fe2000f8e0211 */
[----:B------:R-:W-:Y:S01]  /*3a90*/  LOP3.LUT R10, R18, 0x3, RZ, 0xc0, !PT ;  /* 0x00000003120a7812 */ /* 0x000fe200078ec0ff */
[----:B------:R-:W-:Y:S01]  /*3aa0*/  IMAD.U32 R13, RZ, RZ, UR6 ;  /* 0x00000006ff0d7e24 */ /* 0x000fe2000f8e00ff */
[----:B------:R-:W-:Y:S01]  /*3ab0*/  LOP3.LUT R35, R35, 0x3, RZ, 0xc0, !PT ;  /* 0x0000000323237812 */ /* 0x000fe200078ec0ff */
[----:B------:R-:W-:Y:S01]  /*3ac0*/  IMAD.MOV R36, RZ, RZ, -R36 ;  /* 0x000000ffff247224 */ /* 0x000fe200078e0a24 */
[----:B------:R-:W0:Y:S01]  /*3ad0*/  LDCU.64 UR8, c[0x0][0x358] ;  /* 0x00006b00ff0877ac */ /* 0x000e220008000a00 */
[----:B------:R-:W-:-:S02]  /*3ae0*/  VIADD R37, R8, 0x40 ;  /* 0x0000004008257836 */ /* 0x000fc40000000000 */
[----:B------:R-:W-:-:S07]  /*3af0*/  IMAD.IADD R39, R15, 0x1, R39 ;  /* 0x000000010f277824 */ /* 0x000fce00078e0227 */
.L_x_923:
[----:B-1----:R-:W1:Y:S01]  /*3b00*/  LDC R24, c[0x0][0x3a0] ;  /* 0x0000e800ff187b82 */ /* 0x002e620000000800 */
[----:B------:R-:W-:Y:S01]  /*3b10*/  IABS R23, R13 ;  /* 0x0000000d00177213 */ /* 0x000fe20000000000 */
[----:B------:R-:W-:Y:S01]  /*3b20*/  BSSY.RECONVERGENT B0, `(.L_x_901) ;  /* 0x00000c8000007945 */ /* 0x000fe20003800200 */
[----:B-1----:R-:W-:-:S04]  /*3b30*/  IABS R22, R24 ;  /* 0x0000001800167213 */ /* 0x002fc80000000000 */
[----:B------:R-:W1:Y:S08]  /*3b40*/  I2F.RP R20, R22 ;  /* 0x0000001600147306 */ /* 0x000e700000209400 */
[----:B-1----:R-:W1:Y:S02]  /*3b50*/  MUFU.RCP R20, R20 ;  /* 0x0000001400147308 */ /* 0x002e640000001000 */
[----:B-1----:R-:W-:-:S06]  /*3b60*/  VIADD R18, R20, 0xffffffe ;  /* 0x0ffffffe14127836 */ /* 0x002fcc0000000000 */
[----:B------:R1:W2:Y:S02]  /*3b70*/  F2I.FTZ.U32.TRUNC.NTZ R19, R18 ;  /* 0x0000001200137305 */ /* 0x0002a4000021f000 */
[----:B-1----:R-:W-:Y:S02]  /*3b80*/  IMAD.MOV.U32 R18, RZ, RZ, RZ ;  /* 0x000000ffff127224 */ /* 0x002fe400078e00ff */
[----:B--2---:R-:W-:-:S04]  /*3b90*/  IMAD.MOV R21, RZ, RZ, -R19 ;  /* 0x000000ffff157224 */ /* 0x004fc800078e0a13 */
[----:B------:R-:W-:-:S04]  /*3ba0*/  IMAD R21, R21, R22, RZ ;  /* 0x0000001615157224 */ /* 0x000fc800078e02ff */
[----:B------:R-:W-:Y:S01]  /*3bb0*/  IMAD.HI.U32 R19, R19, R21, R18 ;  /* 0x0000001513137227 */ /* 0x000fe200078e0012 */
[----:B------:R-:W-:Y:S02]  /*3bc0*/  MOV R21, R23 ;  /* 0x0000001700157202 */ /* 0x000fe40000000f00 */
[----:B------:R-:W-:-:S03]  /*3bd0*/  LOP3.LUT R18, R13, R24, RZ, 0x3c, !PT ;  /* 0x000000180d127212 */ /* 0x000fc600078e3cff */
[----:B------:R-:W-:Y:S01]  /*3be0*/  IMAD.HI.U32 R38, R19, R21, RZ ;  /* 0x0000001513267227 */ /* 0x000fe200078e00ff */
[----:B------:R-:W-:-:S03]  /*3bf0*/  ISETP.GE.AND P5, PT, R18, RZ, PT ;  /* 0x000000ff1200720c */ /* 0x000fc60003fa6270 */
[----:B------:R-:W-:-:S04]  /*3c00*/  IMAD.MOV R19, RZ, RZ, -R38 ;  /* 0x000000ffff137224 */ /* 0x000fc800078e0a26 */
[----:B------:R-:W-:-:S05]  /*3c10*/  IMAD R19, R22, R19, R21 ;  /* 0x0000001316137224 */ /* 0x000fca00078e0215 */
[----:B------:R-:W-:-:S13]  /*3c20*/  ISETP.GT.U32.AND P6, PT, R22, R19, PT ;  /* 0x000000131600720c */ /* 0x000fda0003fc4070 */
[----:B------:R-:W-:Y:S02]  /*3c30*/  @!P6 IMAD.IADD R19, R19, 0x1, -R22 ;  /* 0x000000011313e824 */ /* 0x000fe400078e0a16 */
[----:B------:R-:W-:Y:S01]  /*3c40*/  @!P6 VIADD R38, R38, 0x1 ;  /* 0x000000012626e836 */ /* 0x000fe20000000000 */
[----:B------:R-:W-:Y:S02]  /*3c50*/  ISETP.NE.AND P6, PT, R24, RZ, PT ;  /* 0x000000ff1800720c */ /* 0x000fe40003fc5270 */
[----:B------:R-:W-:-:S13]  /*3c60*/  ISETP.GE.U32.AND P4, PT, R19, R22, PT ;  /* 0x000000161300720c */ /* 0x000fda0003f86070 */
[----:B------:R-:W-:Y:S01]  /*3c70*/  @P4 VIADD R38, R38, 0x1 ;  /* 0x0000000126264836 */ /* 0x000fe20000000000 */
[----:B------:R-:W-:-:S03]  /*3c80*/  ISETP.GE.AND P4, PT, R6, 0x1, PT ;  /* 0x000000010600780c */ /* 0x000fc60003f86270 */
[----:B------:R-:W-:Y:S01]  /*3c90*/  @!P5 IMAD.MOV R38, RZ, RZ, -R38 ;  /* 0x000000ffff26d224 */ /* 0x000fe200078e0a26 */
[----:B------:R-:W-:-:S05]  /*3ca0*/  @!P6 LOP3.LUT R38, RZ, R24, RZ, 0x33, !PT ;  /* 0x00000018ff26e212 */ /* 0x000fca00078e33ff */
[----:B------:R-:W-:-:S04]  /*3cb0*/  IMAD.MOV R40, RZ, RZ, -R38 ;  /* 0x000000ffff287224 */ /* 0x000fc800078e0a26 */
[----:B------:R-:W-:Y:S01]  /*3cc0*/  IMAD R40, R24, R40, R13 ;  /* 0x0000002818287224 */ /* 0x000fe200078e020d */
[----:B------:R-:W-:Y:S06]  /*3cd0*/  @!P4 BRA `(.L_x_902) ;  /* 0x0000000800b0c947 */ /* 0x000fec0003800000 */
[----:B------:R-:W1:Y:S01]  /*3ce0*/  LDCU.64 UR4, c[0x0][0x3b8] ;  /* 0x00007700ff0477ac */ /* 0x000e620008000a00 */
[----:B------:R-:W-:Y:S01]  /*3cf0*/  SHF.R.S32.HI R18, RZ, 0x1f, R38 ;  /* 0x0000001fff127819 */ /* 0x000fe20000011426 */
[----:B------:R-:W-:Y:S01]  /*3d00*/  IMAD.MOV.U32 R41, RZ, RZ, RZ ;  /* 0x000000ffff297224 */ /* 0x000fe200078e00ff */
[----:B------:R-:W-:Y:S01]  /*3d10*/  MOV R19, R11 ;  /* 0x0000000b00137202 */ /* 0x000fe20000000f00 */
[----:B------:R-:W2:Y:S01]  /*3d20*/  LDCU.64 UR6, c[0x0][0x3c0] ;  /* 0x00007800ff0677ac */ /* 0x000ea20008000a00 */
[----:B------:R-:W-:Y:S01]  /*3d30*/  SHF.R.S32.HI R20, RZ, 0x1f, R40 ;  /* 0x0000001fff147819 */ /* 0x000fe20000011428 */
[----:B-1----:R-:W-:Y:S02]  /*3d40*/  IMAD R21, R18, UR4, RZ ;  /* 0x0000000412157c24 */ /* 0x002fe4000f8e02ff */
[----:B------:R-:W-:Y:S02]  /*3d50*/  IMAD.MOV.U32 R18, RZ, RZ, R16 ;  /* 0x000000ffff127224 */ /* 0x000fe400078e0010 */
[----:B------:R-:W-:-:S02]  /*3d60*/  IMAD R21, R38, UR5, R21 ;  /* 0x0000000526157c24 */ /* 0x000fc4000f8e0215 */
[----:B------:R-:W-:-:S04]  /*3d70*/  IMAD.WIDE.U32 R18, R38, UR4, R18 ;  /* 0x0000000426127c25 */ /* 0x000fc8000f8e0012 */
[----:B--2---:R-:W-:Y:S02]  /*3d80*/  IMAD R23, R20, UR6, RZ ;  /* 0x0000000614177c24 */ /* 0x004fe4000f8e02ff */
[----:B------:R-:W-:Y:S02]  /*3d90*/  IMAD.IADD R19, R19, 0x1, R21 ;  /* 0x0000000113137824 */ /* 0x000fe400078e0215 */
[C---:B------:R-:W-:Y:S02]  /*3da0*/  IMAD R23, R40.reuse, UR7, R23 ;  /* 0x0000000728177c24 */ /* 0x040fe4000f8e0217 */
[----:B------:R-:W-:-:S04]  /*3db0*/  IMAD.WIDE.U32 R18, R40, UR6, R18 ;  /* 0x0000000628127c25 */ /* 0x000fc8000f8e0012 */
[----:B------:R-:W-:-:S07]  /*3dc0*/  IMAD.IADD R43, R19, 0x1, R23 ;  /* 0x00000001132b7824 */ /* 0x000fce00078e0217 */
.L_x_913:
[----:B------:R-:W1:Y:S01]  /*3dd0*/  LDCU.64 UR4, c[0x0][0x3c8] ;  /* 0x00007900ff0477ac */ /* 0x000e620008000a00 */
[----:B------:R-:W-:Y:S01]  /*3de0*/  IMAD.IADD R21, R12, 0x1, R41 ;  /* 0x000000010c157824 */ /* 0x000fe200078e0229 */
[----:B------:R-:W2:Y:S01]  /*3df0*/  LDS.64 R26, [R8] ;  /* 0x00000000081a7984 */ /* 0x000ea20000000a00 */
[----:B------:R-:W-:Y:S01]  /*3e00*/  IMAD.MOV.U32 R42, RZ, RZ, R18 ;  /* 0x000000ffff2a7224 */ /* 0x000fe200078e0012 */
[----:B------:R-:W4:Y:S03]  /*3e10*/  LDCU.64 UR6, c[0x0][0x390] ;  /* 0x00007200ff0677ac */ /* 0x000f260008000a00 */
[----:B-1----:R-:W-:-:S04]  /*3e20*/  IMAD.WIDE.U32 R22, R21, UR4, R42 ;  /* 0x0000000415167c25 */ /* 0x002fc8000f8e002a */
[----:B------:R-:W-:Y:S01]  /*3e30*/  IMAD R21, R21, UR5, R23 ;  /* 0x0000000515157c24 */ /* 0x000fe2000f8e0217 */
[----:B----4-:R-:W-:-:S04]  /*3e40*/  LEA R20, P4, R22, UR6, 0x3 ;  /* 0x0000000616147c11 */ /* 0x010fc8000f8818ff */
[----:B------:R-:W-:-:S05]  /*3e50*/  LEA.HI.X R21, R22, UR7, R21, 0x3, P4 ;  /* 0x0000000716157c11 */ /* 0x000fca000a0f1c15 */
[----:B0-----:R-:W2:Y:S01]  /*3e60*/  LDG.E.64 R22, desc[UR8][R20.64] ;  /* 0x0000000814167981 */ /* 0x001ea2000c1e1b00 */
[----:B------:R-:W-:Y:S01]  /*3e70*/  ISETP.GE.AND P4, PT, R4, 0x2, PT ;  /* 0x000000020400780c */ /* 0x000fe20003f86270 */
[----:B------:R-:W-:Y:S01]  /*3e80*/  BSSY.RECONVERGENT B1, `(.L_x_903) ;  /* 0x000008c000017945 */ /* 0x000fe20003800200 */
[----:B--2---:R-:W-:-:S11]  /*3e90*/  DMUL R26, R22, R26 ;  /* 0x0000001a161a7228 */ /* 0x004fd60000000000 */
[----:B------:R-:W-:Y:S05]  /*3ea0*/  @!P4 BRA `(.L_x_904) ;  /* 0x000000080024c947 */ /* 0x000fea0003800000 */
[----:B------:R-:W-:Y:S01]  /*3eb0*/  BSSY.RECONVERGENT B2, `(.L_x_905) ;  /* 0x0000044000027945 */ /* 0x000fe20003800200 */
[----:B------:R-:W-:-:S03]  /*3ec0*/  IMAD.MOV.U32 R45, RZ, RZ, 0x1 ;  /* 0x00000001ff2d7424 */ /* 0x000fc600078e00ff */
[----:B------:R-:W-:Y:S05]  /*3ed0*/  @!P0 BRA `(.L_x_906) ;  /* 0x0000000400048947 */ /* 0x000fea0003800000 */
[----:B------:R-:W-:Y:S01]  /*3ee0*/  IADD3 R24, P4, PT, R20, 0x40, RZ ;  /* 0x0000004014187810 */ /* 0x000fe20007f9e0ff */
[----:B------:R-:W-:Y:S01]  /*3ef0*/  BSSY.RECONVERGENT B3, `(.L_x_907) ;  /* 0x000003e000037945 */ /* 0x000fe20003800200 */
[----:B------:R-:W-:Y:S01]  /*3f00*/  IMAD.MOV.U32 R45, RZ, RZ, RZ ;  /* 0x000000ffff2d7224 */ /* 0x000fe200078e00ff */
[----:B------:R-:W-:Y:S01]  /*3f10*/  MOV R31, R37 ;  /* 0x00000025001f7202 */ /* 0x000fe20000000f00 */
[----:B------:R-:W-:Y:S02]  /*3f20*/  IMAD.MOV.U32 R30, RZ, RZ, R36 ;  /* 0x000000ffff1e7224 */ /* 0x000fe400078e0024 */
[----:B------:R-:W-:-:S07]  /*3f30*/  IMAD.X R25, RZ, RZ, R21, P4 ;  /* 0x000000ffff197224 */ /* 0x000fce00020e0615 */
.L_x_908:
[----:B------:R-:W-:Y:S02]  /*3f40*/  IMAD.MOV.U32 R22, RZ, RZ, R24 ;  /* 0x000000ffff167224 */ /* 0x000fe400078e0018 */
[----:B------:R-:W-:Y:S02]  /*3f50*/  IMAD.MOV.U32 R23, RZ, RZ, R25 ;  /* 0x000000ffff177224 */ /* 0x000fe400078e0019 */
[----:B------:R-:W0:Y:S04]  /*3f60*/  LDS.64 R24, [R31+-0x38] ;  /* 0xffffc8001f187984 */ /* 0x000e280000000a00 */
[----:B------:R-:W0:Y:S02]  /*3f70*/  LDG.E.64 R28, desc[UR8][R22.64+-0x38] ;  /* 0xffffc808161c7981 */ /* 0x000e24000c1e1b00 */
[----:B0-----:R-:W-:-:S02]  /*3f80*/  DFMA R28, R24, R28, R26 ;  /* 0x0000001c181c722b */ /* 0x001fc4000000001a */
[----:B------:R-:W2:Y:S04]  /*3f90*/  LDG.E.64 R26, desc[UR8][R22.64+-0x30] ;  /* 0xffffd008161a7981 */ /* 0x000ea8000c1e1b00 */
[----:B------:R-:W2:Y:S02]  /*3fa0*/  LDS.64 R24, [R31+-0x30] ;  /* 0xffffd0001f187984 */ /* 0x000ea40000000a00 */
[----:B--2---:R-:W-:Y:S02]  /*3fb0*/  DFMA R26, R24, R26, R28 ;  /* 0x0000001a181a722b */ /* 0x004fe4000000001c */
[----:B------:R-:W2:Y:S04]  /*3fc0*/  LDG.E.64 R28, desc[UR8][R22.64+-0x28] ;  /* 0xffffd808161c7981 */ /* 0x000ea8000c1e1b00 */
[----:B------:R-:W2:Y:S02]  /*3fd0*/  LDS.64 R24, [R31+-0x28] ;  /* 0xffffd8001f187984 */ /* 0x000ea40000000a00 */
[----:B--2---:R-:W-:-:S02]  /*3fe0*/  DFMA R28, R24, R28, R26 ;  /* 0x0000001c181c722b */ /* 0x004fc4000000001a */
        /* <DEDUP_REMOVED lines=13> */
[----:B------:R-:W2:Y:S02]  /*40c0*/  LDS.64 R24, [R31] ;  /* 0x000000001f187984 */ /* 0x000ea40000000a00 */
[----:B--2---:R-:W-:Y:S02]  /*40d0*/  DFMA R26, R24, R26, R28 ;  /* 0x0000001a181a722b */ /* 0x004fe4000000001c */
[----:B------:R-:W2:Y:S04]  /*40e0*/  LDG.E.64 R28, desc[UR8][R22.64+0x8] ;  /* 0x00000808161c7981 */ /* 0x000ea8000c1e1b00 */
[----:B------:R-:W2:Y:S02]  /*40f0*/  LDS.64 R24, [R31+0x8] ;  /* 0x000008001f187984 */ /* 0x000ea40000000a00 */
[----:B--2---:R-:W-:-:S02]  /*4100*/  DFMA R28, R24, R28, R26 ;  /* 0x0000001c181c722b */ /* 0x004fc4000000001a */
[----:B------:R-:W2:Y:S04]  /*4110*/  LDG.E.64 R26, desc[UR8][R22.64+0x10] ;  /* 0x00001008161a7981 */ /* 0x000ea8000c1e1b00 */
[----:B------:R-:W2:Y:S02]  /*4120*/  LDS.64 R24, [R31+0x10] ;  /* 0x000010001f187984 */ /* 0x000ea40000000a00 */
        /* <DEDUP_REMOVED lines=14> */
[----:B------:R-:W2:Y:S01]  /*4210*/  LDS.64 R24, [R31+0x38] ;  /* 0x000038001f187984 */ /* 0x000ea20000000a00 */
[----:B------:R-:W-:Y:S01]  /*4220*/  VIADD R30, R30, 0x10 ;  /* 0x000000101e1e7836 */ /* 0x000fe20000000000 */
[----:B--2---:R-:W-:-:S02]  /*4230*/  DFMA R28, R24, R28, R26 ;  /* 0x0000001c181c722b */ /* 0x004fc4000000001a */
[----:B------:R-:W2:Y:S02]  /*4240*/  LDG.E.64 R26, desc[UR8][R22.64+0x40] ;  /* 0x00004008161a7981 */ /* 0x000ea4000c1e1b00 */
[----:B------:R-:W-:Y:S01]  /*4250*/  ISETP.NE.AND P4, PT, R30, RZ, PT ;  /* 0x000000ff1e00720c */ /* 0x000fe20003f85270 */
[----:B------:R-:W-:Y:S01]  /*4260*/  VIADD R45, R45, 0x10 ;  /* 0x000000102d2d7836 */ /* 0x000fe20000000000 */
[----:B------:R0:W2:Y:S02]  /*4270*/  LDS.64 R24, [R31+0x40] ;  /* 0x000040001f187984 */ /* 0x0000a40000000a00 */
[----:B0-----:R-:W-:Y:S01]  /*4280*/  IADD3 R31, PT, PT, R31, 0x80, RZ ;  /* 0x000000801f1f7810 */ /* 0x001fe20007ffe0ff */
[----:B--2---:R-:W-:Y:S01]  /*4290*/  DFMA R26, R24, R26, R28 ;  /* 0x0000001a181a722b */ /* 0x004fe2000000001c */
[----:B------:R-:W-:-:S05]  /*42a0*/  IADD3 R24, P5, PT, R22, 0x80, RZ ;  /* 0x0000008016187810 */ /* 0x000fca0007fbe0ff */
[----:B------:R-:W-:Y:S02]  /*42b0*/  IMAD.X R25, RZ, RZ, R23, P5 ;  /* 0x000000ffff197224 */ /* 0x000fe400028e0617 */
[----:B------:R-:W-:Y:S06]  /*42c0*/  @P4 BRA `(.L_x_908) ;  /* 0xfffffffc001c4947 */ /* 0x000fec000383ffff */
[----:B------:R-:W-:Y:S05]  /*42d0*/  BSYNC.RECONVERGENT B3 ;  /* 0x0000000000037941 */ /* 0x000fea0003800200 */
.L_x_907:
[----:B------:R-:W-:-:S07]  /*42e0*/  VIADD R45, R45, 0x1 ;  /* 0x000000012d2d7836 */ /* 0x000fce0000000000 */
.L_x_906:
[----:B------:R-:W-:Y:S05]  /*42f0*/  BSYNC.RECONVERGENT B2 ;  /* 0x0000000000027941 */ /* 0x000fea0003800200 */
.L_x_905:
[----:B------:R-:W-:-:S13]  /*4300*/  ISETP.NE.AND P4, PT, R9, RZ, PT ;  /* 0x000000ff0900720c */ /* 0x000fda0003f85270 */
[----:B------:R-:W-:Y:S05]  /*4310*/  @!P4 BRA `(.L_x_904) ;  /* 0x000000040008c947 */ /* 0x000fea0003800000 */
[----:B------:R-:W-:Y:S01]  /*4320*/  BSSY.RECONVERGENT B2, `(.L_x_909) ;  /* 0x000001e000027945 */ /* 0x000fe20003800200 */
[----:B------:R-:W-:-:S03]  /*4330*/  ISETP.NE.AND P4, PT, R5, RZ, PT ;  /* 0x000000ff0500720c */ /* 0x000fc60003f85270 */
[----:B------:R-:W-:Y:S10]  /*4340*/  @!P2 BRA `(.L_x_910) ;  /* 0x00000000006ca947 */ /* 0x000ff40003800000 */
[----:B------:R-:W-:-:S05]  /*4350*/  IMAD.WIDE.U32 R28, R45, 0x8, R20 ;  /* 0x000000082d1c7825 */ /* 0x000fca00078e0014 */
[----:B------:R-:W2:Y:S01]  /*4360*/  LDG.E.64 R22, desc[UR8][R28.64] ;  /* 0x000000081c167981 */ /* 0x000ea2000c1e1b00 */
[----:B------:R-:W-:-:S03]  /*4370*/  IMAD R42, R45, 0x8, R8 ;  /* 0x000000082d2a7824 */ /* 0x000fc600078e0208 */
[----:B------:R-:W4:Y:S04]  /*4380*/  LDG.E.64 R30, desc[UR8][R28.64+0x10] ;  /* 0x000010081c1e7981 */ /* 0x000f28000c1e1b00 */
[----:B------:R-:W2:Y:S02]  /*4390*/  LDS.64 R24, [R42] ;  /* 0x000000002a187984 */ /* 0x000ea40000000a00 */
[----:B--2---:R-:W-:Y:S02]  /*43a0*/  DFMA R26, R24, R22, R26 ;  /* 0x00000016181a722b */ /* 0x004fe4000000001a */
[----:B------:R-:W2:Y:S04]  /*43b0*/  LDG.E.64 R22, desc[UR8][R28.64+0x8] ;  /* 0x000008081c167981 */ /* 0x000ea8000c1e1b00 */
[----:B------:R-:W2:Y:S02]  /*43c0*/  LDS.64 R24, [R42+0x8] ;  /* 0x000008002a187984 */ /* 0x000ea40000000a00 */
[----:B--2---:R-:W-:-:S02]  /*43d0*/  DFMA R24, R24, R22, R26 ;  /* 0x000000161818722b */ /* 0x004fc4000000001a */
[----:B------:R-:W4:Y:S04]  /*43e0*/  LDS.64 R22, [R42+0x10] ;  /* 0x000010002a167984 */ /* 0x000f280000000a00 */
[----:B------:R-:W0:Y:S02]  /*43f0*/  LDS.64 R26, [R42+0x18] ;  /* 0x000018002a1a7984 */ /* 0x000e240000000a00 */
[----:B----4-:R-:W-:Y:S02]  /*4400*/  DFMA R30, R22, R30, R24 ;  /* 0x0000001e161e722b */ /* 0x010fe40000000018 */
[----:B------:R-:W0:Y:S04]  /*4410*/  LDG.E.64 R24, desc[UR8][R28.64+0x18] ;  /* 0x000018081c187981 */ /* 0x000e28000c1e1b00 */
[----:B------:R-:W2:Y:S02]  /*4420*/  LDG.E.64 R22, desc[UR8][R28.64+0x20] ;  /* 0x000020081c167981 */ /* 0x000ea4000c1e1b00 */
[----:B0-----:R-:W-:-:S02]  /*4430*/  DFMA R26, R26, R24, R30 ;  /* 0x000000181a1a722b */ /* 0x001fc4000000001e */
[----:B------:R-:W2:Y:S04]  /*4440*/  LDS.64 R24, [R42+0x20] ;  /* 0x000020002a187984 */ /* 0x000ea80000000a00 */
[----:B------:R-:W0:Y:S02]  /*4450*/  LDS.64 R30, [R42+0x28] ;  /* 0x000028002a1e7984 */ /* 0x000e240000000a00 */
[----:B--2---:R-:W-:Y:S02]  /*4460*/  DFMA R22, R24, R22, R26 ;  /* 0x000000161816722b */ /* 0x004fe4000000001a */
[----:B------:R-:W0:Y:S04]  /*4470*/  LDG.E.64 R24, desc[UR8][R28.64+0x28] ;  /* 0x000028081c187981 */ /* 0x000e28000c1e1b00 */
[----:B------:R-:W2:Y:S04]  /*4480*/  LDG.E.64 R26, desc[UR8][R28.64+0x30] ;  /* 0x000030081c1a7981 */ /* 0x000ea8000c1e1b00 */
[----:B------:R-:W4:Y:S01]  /*4490*/  LDG.E.64 R28, desc[UR8][R28.64+0x38] ;  /* 0x000038081c1c7981 */ /* 0x000f22000c1e1b00 */
[----:B------:R-:W-:Y:S01]  /*44a0*/  VIADD R45, R45, 0x8 ;  /* 0x000000082d2d7836 */ /* 0x000fe20000000000 */
[----:B0-----:R-:W-:-:S02]  /*44b0*/  DFMA R24, R30, R24, R22 ;  /* 0x000000181e18722b */ /* 0x001fc40000000016 */
[----:B------:R-:W2:Y:S06]  /*44c0*/  LDS.64 R22, [R42+0x30] ;  /* 0x000030002a167984 */ /* 0x000eac0000000a00 */
[----:B--2---:R-:W-:Y:S01]  /*44d0*/  DFMA R26, R22, R26, R24 ;  /* 0x0000001a161a722b */ /* 0x004fe20000000018 */
[----:B------:R-:W4:Y:S07]  /*44e0*/  LDS.64 R22, [R42+0x38] ;  /* 0x000038002a167984 */ /* 0x000f2e0000000a00 */
[----:B----4-:R-:W-:-:S11]  /*44f0*/  DFMA R26, R22, R28, R26 ;  /* 0x0000001c161a722b */ /* 0x010fd6000000001a */
.L_x_910:
[----:B------:R-:W-:Y:S05]  /*4500*/  BSYNC.RECONVERGENT B2 ;  /* 0x0000000000027941 */ /* 0x000fea0003800200 */
.L_x_909:
[----:B------:R-:W-:Y:S05]  /*4510*/  @!P4 BRA `(.L_x_904) ;  /* 0x000000000088c947 */ /* 0x000fea0003800000 */
[----:B------:R-:W-:Y:S01]  /*4520*/  BSSY.RECONVERGENT B2, `(.L_x_911) ;  /* 0x0000012000027945 */ /* 0x000fe20003800200 */
[----:B------:R-:W-:-:S03]  /*4530*/  ISETP.NE.AND P4, PT, R10, RZ, PT ;  /* 0x000000ff0a00720c */ /* 0x000fc60003f85270 */
[----:B------:R-:W-:Y:S10]  /*4540*/  @!P3 BRA `(.L_x_912) ;  /* 0x00000000003cb947 */ /* 0x000ff40003800000 */
[----:B------:R-:W-:-:S05]  /*4550*/  IMAD.WIDE.U32 R22, R45, 0x8, R20 ;  /* 0x000000082d167825 */ /* 0x000fca00078e0014 */
[----:B------:R-:W2:Y:S01]  /*4560*/  LDG.E.64 R30, desc[UR8][R22.64] ;  /* 0x00000008161e7981 */ /* 0x000ea2000c1e1b00 */
[----:B------:R-:W-:-:S05]  /*4570*/  IMAD R42, R45, 0x8, R8 ;  /* 0x000000082d2a7824 */ /* 0x000fca00078e0208 */
[----:B------:R-:W2:Y:S04]  /*4580*/  LDS.64 R24, [R42] ;  /* 0x000000002a187984 */ /* 0x000ea80000000a00 */
[----:B------:R-:W0:Y:S01]  /*4590*/  LDS.64 R28, [R42+0x8] ;  /* 0x000008002a1c7984 */ /* 0x000e220000000a00 */
[----:B--2---:R-:W-:-:S03]  /*45a0*/  DFMA R30, R24, R30, R26 ;  /* 0x0000001e181e722b */ /* 0x004fc6000000001a */
        /* <DEDUP_REMOVED lines=9> */
.L_x_912:
[----:B------:R-:W-:Y:S05]  /*4640*/  BSYNC.RECONVERGENT B2 ;  /* 0x0000000000027941 */ /* 0x000fea0003800200 */
.L_x_911:
[----:B------:R-:W-:Y:S05]  /*4650*/  @!P4 BRA `(.L_x_904) ;  /* 0x000000000038c947 */ /* 0x000fea0003800000 */
[----:B------:R-:W-:-:S05]  /*4660*/  IMAD.WIDE.U32 R30, R45, 0x8, R20 ;  /* 0x000000082d1e7825 */ /* 0x000fca00078e0014 */
[----:B------:R-:W2:Y:S01]  /*4670*/  LDG.E.64 R20, desc[UR8][R30.64] ;  /* 0x000000081e147981 */ /* 0x000ea2000c1e1b00 */
[----:B------:R-:W-:Y:S01]  /*4680*/  IMAD R45, R45, 0x8, R8 ;  /* 0x000000082d2d7824 */ /* 0x000fe200078e0208 */
[----:B------:R-:W-:-:S04]  /*4690*/  ISETP.NE.AND P4, PT, R10, 0x1, PT ;  /* 0x000000010a00780c */ /* 0x000fc80003f85270 */
[----:B------:R-:W2:Y:S02]  /*46a0*/  LDS.64 R22, [R45] ;  /* 0x000000002d167984 */ /* 0x000ea40000000a00 */
[----:B--2---:R-:W-:-:S07]  /*46b0*/  DFMA R26, R22, R20, R26 ;  /* 0x00000014161a722b */ /* 0x004fce000000001a */
[----:B------:R-:W-:Y:S05]  /*46c0*/  @!P4 BRA `(.L_x_904) ;  /* 0x00000000001cc947 */ /* 0x000fea0003800000 */
[----:B------:R-:W-:Y:S01]  /*46d0*/  ISETP.NE.AND P4, PT, R10, 0x2, PT ;  /* 0x000000020a00780c */ /* 0x000fe20003f85270 */
[----:B------:R-:W2:Y:S04]  /*46e0*/  LDG.E.64 R24, desc[UR8][R30.64+0x8] ;  /* 0x000008081e187981 */ /* 0x000ea8000c1e1b00 */
[----:B------:R-:W2:Y:S08]  /*46f0*/  LDS.64 R28, [R45+0x8] ;  /* 0x000008002d1c7984 */ /* 0x000eb00000000a00 */
[----:B------:R-:W4:Y:S04]  /*4700*/  @P4 LDG.E.64 R20, desc[UR8][R30.64+0x10] ;  /* 0x000010081e144981 */ /* 0x000f28000c1e1b00 */
[----:B------:R-:W4:Y:S01]  /*4710*/  @P4 LDS.64 R22, [R45+0x10] ;  /* 0x000010002d164984 */ /* 0x000f220000000a00 */
[----:B--2---:R-:W-:-:S08]  /*4720*/  DFMA R26, R28, R24, R26 ;  /* 0x000000181c1a722b */ /* 0x004fd0000000001a */
[----:B----4-:R-:W-:-:S11]  /*4730*/  @P4 DFMA R26, R22, R20, R26 ;  /* 0x00000014161a422b */ /* 0x010fd6000000001a */
.L_x_904:
[----:B------:R-:W-:Y:S05]  /*4740*/  BSYNC.RECONVERGENT B1 ;  /* 0x0000000000017941 */ /* 0x000fea0003800200 */
.L_x_903:
[C---:B------:R-:W-:Y:S01]  /*4750*/  IMAD R21, R41.reuse, 0x8, R7 ;  /* 0x0000000829157824 */ /* 0x040fe200078e0207 */
[----:B------:R-:W-:-:S04]  /*4760*/  IADD3 R41, PT, PT, R41, 0x1, RZ ;  /* 0x0000000129297810 */ /* 0x000fc80007ffe0ff */
[----:B------:R1:W-:Y:S01]  /*4770*/  STS.64 [R21], R26 ;  /* 0x0000001a15007388 */ /* 0x0003e20000000a00 */
[----:B------:R-:W-:-:S13]  /*4780*/  ISETP.NE.AND P4, PT, R41, R6, PT ;  /* 0x000000062900720c */ /* 0x000fda0003f85270 */
[----:B-1----:R-:W-:Y:S05]  /*4790*/  @P4 BRA `(.L_x_913) ;  /* 0xfffffff4008c4947 */ /* 0x002fea000383ffff */
.L_x_902:
[----:B0-----:R-:W-:Y:S05]  /*47a0*/  BSYNC.RECONVERGENT B0 ;  /* 0x0000000000007941 */ /* 0x001fea0003800200 */
.L_x_901:
[----:B------:R-:W-:Y:S01]  /*47b0*/  LDS.64 R20, [R7] ;  /* 0x0000000007147984 */ /* 0x000fe20000000a00 */
[----:B------:R-:W-:Y:S01]  /*47c0*/  ISETP.GE.AND P4, PT, R6, 0x2, PT ;  /* 0x000000020600780c */ /* 0x000fe20003f86270 */
[----:B------:R-:W-:Y:S02]  /*47d0*/  BSSY.RECONVERGENT B0, `(.L_x_914) ;  /* 0x0000089000007945 */ /* 0x000fe40003800200 */
[----:B------:R-:W0:Y:S02]  /*47e0*/  LDS.64 R18, [R3] ;  /* 0x0000000003127984 */ /* 0x000e240000000a00 */
[----:B0-----:R-:W-:-:S08]  /*47f0*/  DMUL R18, R20, R18 ;  /* 0x0000001214127228 */ /* 0x001fd00000000000 */
[----:B------:R-:W-:Y:S05]  /*4800*/  @!P4 BRA `(.L_x_915) ;  /* 0x000000080014c947 */ /* 0x000fea0003800000 */
[----:B------:R-:W-:Y:S01]  /*4810*/  BSSY.RECONVERGENT B1, `(.L_x_916) ;  /* 0x000003c000017945 */ /* 0x000fe20003800200 */
[----:B------:R-:W-:-:S03]  /*4820*/  IMAD.MOV.U32 R42, RZ, RZ, 0x1 ;  /* 0x00000001ff2a7424 */ /* 0x000fc600078e00ff */
[----:B------:R-:W-:Y:S05]  /*4830*/  @!P1 BRA `(.L_x_917) ;  /* 0x0000000000e49947 */ /* 0x000fea0003800000 */
[----:B------:R-:W-:Y:S01]  /*4840*/  BSSY.RECONVERGENT B2, `(.L_x_917) ;  /* 0x0000038000027945 */ /* 0x000fe20003800200 */
[----:B------:R-:W-:-:S07]  /*4850*/  IMAD.MOV.U32 R42, RZ, RZ, 0x1 ;  /* 0x00000001ff2a7424 */ /* 0x000fce00078e00ff */
.L_x_918:
[C---:B------:R-:W-:Y:S02]  /*4860*/  IMAD R43, R42.reuse, 0x8, R3 ;  /* 0x000000082a2b7824 */ /* 0x040fe400078e0203 */
[----:B------:R-:W-:-:S03]  /*4870*/  IMAD R41, R42, 0x8, R7 ;  /* 0x000000082a297824 */ /* 0x000fc600078e0207 */
[----:B------:R-:W-:Y:S04]  /*4880*/  LDS.64 R22, [R43] ;  /* 0x000000002b167984 */ /* 0x000fe80000000a00 */
[----:B------:R-:W0:Y:S04]  /*4890*/  LDS.64 R26, [R41] ;  /* 0x00000000291a7984 */ /* 0x000e280000000a00 */
[----:B------:R-:W-:Y:S04]  /*48a0*/  LDS.64 R20, [R43+0x8] ;  /* 0x000008002b147984 */ /* 0x000fe80000000a00 */
[----:B------:R-:W1:Y:S04]  /*48b0*/  LDS.64 R24, [R41+0x8] ;  /* 0x0000080029187984 */ /* 0x000e680000000a00 */
[----:B------:R-:W-:Y:S04]  /*48c0*/  LDS.64 R30, [R41+0x60] ;  /* 0x00006000291e7984 */ /* 0x000fe80000000a00 */
[----:B------:R-:W-:Y:S01]  /*48d0*/  LDS.64 R28, [R43+0x68] ;  /* 0x000068002b1c7984 */ /* 0x000fe20000000a00 */
[----:B0-----:R-:W-:-:S03]  /*48e0*/  DFMA R26, R22, R26, R18 ;  /* 0x0000001a161a722b */ /* 0x001fc60000000012 */
[----:B------:R-:W-:Y:S04]  /*48f0*/  LDS.64 R18, [R43+0x10] ;  /* 0x000010002b127984 */ /* 0x000fe80000000a00 */
[----:B------:R-:W0:Y:S01]  /*4900*/  LDS.64 R22, [R41+0x10] ;  /* 0x0000100029167984 */ /* 0x000e220000000a00 */
[----:B-1----:R-:W-:-:S03]  /*4910*/  DFMA R24, R20, R24, R26 ;  /* 0x000000181418722b */ /* 0x002fc6000000001a */
[----:B------:R-:W-:Y:S04]  /*4920*/  LDS.64 R20, [R43+0x18] ;  /* 0x000018002b147984 */ /* 0x000fe80000000a00 */
[----:B------:R-:W1:Y:S01]  /*4930*/  LDS.64 R26, [R41+0x18] ;  /* 0x00001800291a7984 */ /* 0x000e620000000a00 */
        /* <DEDUP_REMOVED lines=25> */
[----:B------:R-:W0:Y:S04]  /*4ad0*/  LDS.64 R18, [R43+0x60] ;  /* 0x000060002b127984 */ /* 0x000e280000000a00 */
[----:B------:R-:W2:Y:S01]  /*4ae0*/  LDS.64 R26, [R41+0x68] ;  /* 0x00006800291a7984 */ /* 0x000ea20000000a00 */
[----:B-1----:R-:W-:-:S03]  /*4af0*/  DFMA R20, R22, R20, R24 ;  /* 0x000000141614722b */ /* 0x002fc60000000018 */
[----:B------:R-:W-:Y:S04]  /*4b00*/  LDS.64 R24, [R43+0x70] ;  /* 0x000070002b187984 */ /* 0x000fe80000000a00 */
[----:B------:R-:W1:Y:S01]  /*4b10*/  LDS.64 R22, [R41+0x70] ;  /* 0x0000700029167984 */ /* 0x000e620000000a00 */
[----:B0-----:R-:W-:-:S03]  /*4b20*/  DFMA R30, R18, R30, R20 ;  /* 0x0000001e121e722b */ /* 0x001fc60000000014 */
[----:B------:R-:W-:Y:S04]  /*4b30*/  LDS.64 R20, [R43+0x78] ;  /* 0x000078002b147984 */ /* 0x000fe80000000a00 */
[----:B------:R-:W0:Y:S01]  /*4b40*/  LDS.64 R18, [R41+0x78] ;  /* 0x0000780029127984 */ /* 0x000e220000000a00 */
[----:B--2---:R-:W-:-:S08]  /*4b50*/  DFMA R26, R28, R26, R30 ;  /* 0x0000001a1c1a722b */ /* 0x004fd0000000001e */
[----:B-1----:R-:W-:Y:S01]  /*4b60*/  DFMA R22, R24, R22, R26 ;  /* 0x000000161816722b */ /* 0x002fe2000000001a */
[C---:B------:R-:W-:Y:S02]  /*4b70*/  VIADD R25, R42.reuse, 0xf ;  /* 0x0000000f2a197836 */ /* 0x040fe40000000000 */
[----:B------:R-:W-:-:S03]  /*4b80*/  VIADD R42, R42, 0x10 ;  /* 0x000000102a2a7836 */ /* 0x000fc60000000000 */
[----:B------:R-:W-:Y:S02]  /*4b90*/  ISETP.NE.AND P4, PT, R25, R34, PT ;  /* 0x000000221900720c */ /* 0x000fe40003f85270 */
[----:B0-----:R-:W-:-:S11]  /*4ba0*/  DFMA R18, R20, R18, R22 ;  /* 0x000000121412722b */ /* 0x001fd60000000016 */
[----:B------:R-:W-:Y:S05]  /*4bb0*/  @P4 BRA `(.L_x_918) ;  /* 0xfffffffc00284947 */ /* 0x000fea000383ffff */
[----:B------:R-:W-:Y:S05]  /*4bc0*/  BSYNC.RECONVERGENT B2 ;  /* 0x0000000000027941 */ /* 0x000fea0003800200 */
.L_x_917:
[----:B------:R-:W-:Y:S05]  /*4bd0*/  BSYNC.RECONVERGENT B1 ;  /* 0x0000000000017941 */ /* 0x000fea0003800200 */
.L_x_916:
[----:B------:R-:W-:-:S13]  /*4be0*/  ISETP.NE.AND P4, PT, R32, RZ, PT ;  /* 0x000000ff2000720c */ /* 0x000fda0003f85270 */
[----:B------:R-:W-:Y:S05]  /*4bf0*/  @!P4 BRA `(.L_x_915) ;  /* 0x000000040018c947 */ /* 0x000fea0003800000 */
[----:B------:R-:W-:Y:S01]  /*4c00*/  VIADD R20, R32, 0xffffffff ;  /* 0xffffffff20147836 */ /* 0x000fe20000000000 */
[----:B------:R-:W-:Y:S01]  /*4c10*/  BSSY.RECONVERGENT B1, `(.L_x_919) ;  /* 0x000001f000017945 */ /* 0x000fe20003800200 */
[----:B------:R-:W-:-:S03]  /*4c20*/  ISETP.NE.AND P5, PT, R33, RZ, PT ;  /* 0x000000ff2100720c */ /* 0x000fc60003fa5270 */
[----:B------:R-:W-:-:S13]  /*4c30*/  ISETP.GE.U32.AND P4, PT, R20, 0x7, PT ;  /* 0x000000071400780c */ /* 0x000fda0003f86070 */
[----:B------:R-:W-:Y:S05]  /*4c40*/  @!P4 BRA `(.L_x_920) ;  /* 0x00000000006cc947 */ /* 0x000fea0003800000 */
[C---:B------:R-:W-:Y:S01]  /*4c50*/  LEA R43, R42.reuse, R3, 0x3 ;  /* 0x000000032a2b7211 */ /* 0x040fe200078e18ff */
[C---:B------:R-:W-:Y:S02]  /*4c60*/  IMAD R41, R42.reuse, 0x8, R7 ;  /* 0x000000082a297824 */ /* 0x040fe400078e0207 */
[----:B------:R-:W-:Y:S02]  /*4c70*/  VIADD R42, R42, 0x8 ;  /* 0x000000082a2a7836 */ /* 0x000fe40000000000 */
        /* <DEDUP_REMOVED lines=22> */
[----:B-1----:R-:W-:-:S08]  /*4de0*/  DFMA R22, R24, R22, R26 ;  /* 0x000000161816722b */ /* 0x002fd0000000001a */
[----:B0-----:R-:W-:-:S11]  /*4df0*/  DFMA R18, R20, R18, R22 ;  /* 0x000000121412722b */ /* 0x001fd60000000016 */
.L_x_920:
[----:B------:R-:W-:Y:S05]  /*4e00*/  BSYNC.RECONVERGENT B1 ;  /* 0x0000000000017941 */ /* 0x000fea0003800200 */
.L_x_919:
[----:B------:R-:W-:Y:S05]  /*4e10*/  @!P5 BRA `(.L_x_915) ;  /* 0x000000000090d947 */ /* 0x000fea0003800000 */
[----:B------:R-:W-:Y:S01]  /*4e20*/  VIADD R20, R33, 0xffffffff ;  /* 0xffffffff21147836 */ /* 0x000fe20000000000 */
[----:B------:R-:W-:Y:S01]  /*4e30*/  BSSY.RECONVERGENT B1, `(.L_x_921) ;  /* 0x0000013000017945 */ /* 0x000fe20003800200 */
[----:B------:R-:W-:-:S03]  /*4e40*/  ISETP.NE.AND P5, PT, R35, RZ, PT ;  /* 0x000000ff2300720c */ /* 0x000fc60003fa5270 */
[----:B------:R-:W-:-:S13]  /*4e50*/  ISETP.GE.U32.AND P4, PT, R20, 0x3, PT ;  /* 0x000000031400780c */ /* 0x000fda0003f86070 */
[----:B------:R-:W-:Y:S05]  /*4e60*/  @!P4 BRA `(.L_x_922) ;  /* 0x00000000003cc947 */ /* 0x000fea0003800000 */
[C---:B------:R-:W-:Y:S02]  /*4e70*/  IMAD R43, R42.reuse, 0x8, R3 ;  /* 0x000000082a2b7824 */ /* 0x040fe400078e0203 */
[C---:B------:R-:W-:Y:S02]  /*4e80*/  IMAD R41, R42.reuse, 0x8, R7 ;  /* 0x000000082a297824 */ /* 0x040fe400078e0207 */
[----:B------:R-:W-:Y:S01]  /*4e90*/  VIADD R42, R42, 0x4 ;  /* 0x000000042a2a7836 */ /* 0x000fe20000000000 */
[----:B------:R-:W-:Y:S04]  /*4ea0*/  LDS.64 R20, [R43] ;  /* 0x000000002b147984 */ /* 0x000fe80000000a00 */
[----:B------:R-:W0:Y:S04]  /*4eb0*/  LDS.64 R30, [R41] ;  /* 0x00000000291e7984 */ /* 0x000e280000000a00 */
[----:B------:R-:W-:Y:S04]  /*4ec0*/  LDS.64 R28, [R43+0x8] ;  /* 0x000008002b1c7984 */ /* 0x000fe80000000a00 */
[----:B------:R-:W1:Y:S04]  /*4ed0*/  LDS.64 R26, [R41+0x8] ;  /* 0x00000800291a7984 */ /* 0x000e680000000a00 */
[----:B------:R-:W-:Y:S04]  /*4ee0*/  LDS.64 R24, [R43+0x10] ;  /* 0x000010002b187984 */ /* 0x000fe80000000a00 */
[----:B------:R-:W2:Y:S01]  /*4ef0*/  LDS.64 R22, [R41+0x10] ;  /* 0x0000100029167984 */ /* 0x000ea20000000a00 */
[----:B0-----:R-:W-:-:S03]  /*4f00*/  DFMA R30, R20, R30, R18 ;  /* 0x0000001e141e722b */ /* 0x001fc60000000012 */
[----:B------:R-:W-:Y:S04]  /*4f10*/  LDS.64 R20, [R43+0x18] ;  /* 0x000018002b147984 */ /* 0x000fe80000000a00 */
[----:B------:R-:W0:Y:S01]  /*4f20*/  LDS.64 R18, [R41+0x18] ;  /* 0x0000180029127984 */ /* 0x000e220000000a00 */
[----:B-1----:R-:W-:-:S08]  /*4f30*/  DFMA R26, R28, R26, R30 ;  /* 0x0000001a1c1a722b */ /* 0x002fd0000000001e */
[----:B--2---:R-:W-:-:S08]  /*4f40*/  DFMA R22, R24, R22, R26 ;  /* 0x000000161816722b */ /* 0x004fd0000000001a */
[----:B0-----:R-:W-:-:S11]  /*4f50*/  DFMA R18, R20, R18, R22 ;  /* 0x000000121412722b */ /* 0x001fd60000000016 */
.L_x_922:
[----:B------:R-:W-:Y:S05]  /*4f60*/  BSYNC.RECONVERGENT B1 ;  /* 0x0000000000017941 */ /* 0x000fea0003800200 */
.L_x_921:
[----:B------:R-:W-:Y:S05]  /*4f70*/  @!P5 BRA `(.L_x_915) ;  /* 0x000000000038d947 */ /* 0x000fea0003800000 */
[C---:B------:R-:W-:Y:S01]  /*4f80*/  IMAD R28, R42.reuse, 0x8, R3 ;  /* 0x000000082a1c7824 */ /* 0x040fe200078e0203 */
[----:B------:R-:W-:Y:S02]  /*4f90*/  LEA R42, R42, R7, 0x3 ;  /* 0x000000072a2a7211 */ /* 0x000fe400078e18ff */
[----:B------:R-:W-:Y:S02]  /*4fa0*/  ISETP.NE.AND P4, PT, R35, 0x1, PT ;  /* 0x000000012300780c */ /* 0x000fe40003f85270 */
[----:B------:R-:W-:Y:S04]  /*4fb0*/  LDS.64 R22, [R28] ;  /* 0x000000001c167984 */ /* 0x000fe80000000a00 */
[----:B------:R-:W0:Y:S02]  /*4fc0*/  LDS.64 R20, [R42] ;  /* 0x000000002a147984 */ /* 0x000e240000000a00 */
[----:B0-----:R-:W-:-:S05]  /*4fd0*/  DFMA R18, R22, R20, R18 ;  /* 0x000000141612722b */ /* 0x001fca0000000012 */
[----:B------:R-:W-:Y:S06]  /*4fe0*/  @!P4 BRA `(.L_x_915) ;  /* 0x00000000001cc947 */ /* 0x000fec0003800000 */
[----:B------:R-:W-:Y:S01]  /*4ff0*/  ISETP.NE.AND P4, PT, R35, 0x2, PT ;  /* 0x000000022300780c */ /* 0x000fe20003f85270 */
[----:B------:R-:W-:Y:S04]  /*5000*/  LDS.64 R26, [R28+0x8] ;  /* 0x000008001c1a7984 */ /* 0x000fe80000000a00 */
[----:B------:R-:W0:Y:S08]  /*5010*/  LDS.64 R24, [R42+0x8] ;  /* 0x000008002a187984 */ /* 0x000e300000000a00 */
[----:B------:R-:W-:Y:S04]  /*5020*/  @P4 LDS.64 R22, [R28+0x10] ;  /* 0x000010001c164984 */ /* 0x000fe80000000a00 */
[----:B------:R-:W1:Y:S01]  /*5030*/  @P4 LDS.64 R20, [R42+0x10] ;  /* 0x000010002a144984 */ /* 0x000e620000000a00 */
[----:B0-----:R-:W-:-:S08]  /*5040*/  DFMA R18, R26, R24, R18 ;  /* 0x000000181a12722b */ /* 0x001fd00000000012 */
[----:B-1----:R-:W-:-:S11]  /*5050*/  @P4 DFMA R18, R22, R20, R18 ;  /* 0x000000141612422b */ /* 0x002fd60000000012 */
.L_x_915:
[----:B------:R-:W-:Y:S05]  /*5060*/  BSYNC.RECONVERGENT B0 ;  /* 0x0000000000007941 */ /* 0x000fea0003800200 */
.L_x_914:
[----:B------:R-:W0:Y:S01]  /*5070*/  LDCU.128 UR4, c[0x0][0x400] ;  /* 0x00008000ff0477ac */ /* 0x000e220008000c00 */
[----:B------:R-:W-:Y:S01]  /*5080*/  SHF.R.S32.HI R23, RZ, 0x1f, R38 ;  /* 0x0000001fff177819 */ /* 0x000fe20000011426 */
[----:B------:R-:W-:Y:S01]  /*5090*/  IMAD.MOV.U32 R20, RZ, RZ, R14 ;  /* 0x000000ffff147224 */ /* 0x000fe200078e000e */
[----:B------:R-:W-:Y:S01]  /*50a0*/  SHF.R.S32.HI R25, RZ, 0x1f, R40 ;  /* 0x0000001fff197819 */ /* 0x000fe20000011428 */
[----:B------:R-:W1:Y:S01]  /*50b0*/  LDCU.64 UR10, c[0x0][0x3d8] ;  /* 0x00007b00ff0a77ac */ /* 0x000e620008000a00 */
[----:B------:R-:W-:Y:S02]  /*50c0*/  IMAD.MOV.U32 R21, RZ, RZ, R39 ;  /* 0x000000ffff157224 */ /* 0x000fe400078e0027 */
[----:B---3--:R-:W-:Y:S02]  /*50d0*/  IMAD.IADD R13, R2, 0x1, R13 ;  /* 0x00000001020d7824 */ /* 0x008fe400078e020d */
[----:B0-----:R-:W-:Y:S02]  /*50e0*/  IMAD R23, R23, UR4, RZ ;  /* 0x0000000417177c24 */ /* 0x001fe4000f8e02ff */
[----:B------:R-:W-:-:S04]  /*50f0*/  IMAD.WIDE.U32 R20, R38, UR4, R20 ;  /* 0x0000000426147c25 */ /* 0x000fc8000f8e0014 */
[----:B------:R-:W-:Y:S02]  /*5100*/  IMAD R23, R38, UR5, R23 ;  /* 0x0000000526177c24 */ /* 0x000fe4000f8e0217 */
[----:B------:R-:W-:Y:S02]  /*5110*/  IMAD R25, R25, UR6, RZ ;  /* 0x0000000619197c24 */ /* 0x000fe4000f8e02ff */
[----:B------:R-:W-:Y:S02]  /*5120*/  IMAD.IADD R21, R21, 0x1, R23 ;  /* 0x0000000115157824 */ /* 0x000fe400078e0217 */
[C---:B------:R-:W-:Y:S02]  /*5130*/  IMAD R25, R40.reuse, UR7, R25 ;  /* 0x0000000728197c24 */ /* 0x040fe4000f8e0219 */
[----:B------:R-:W-:-:S04]  /*5140*/  IMAD.WIDE.U32 R40, R40, UR6, R20 ;  /* 0x0000000628287c25 */ /* 0x000fc8000f8e0014 */
[----:B------:R-:W-:Y:S01]  /*5150*/  IMAD.IADD R21, R41, 0x1, R25 ;  /* 0x0000000129157824 */ /* 0x000fe200078e0219 */
[----:B-1----:R-:W-:-:S04]  /*5160*/  LEA R20, P4, R40, UR10, 0x3 ;  /* 0x0000000a28147c11 */ /* 0x002fc8000f8818ff */
[----:B------:R-:W-:Y:S02]  /*5170*/  LEA.HI.X R21, R40, UR11, R21, 0x3, P4 ;  /* 0x0000000b28157c11 */ /* 0x000fe4000a0f1c15 */
[----:B------:R-:W-:-:S03]  /*5180*/  ISETP.GE.AND P4, PT, R13, R0, PT ;  /* 0x000000000d00720c */ /* 0x000fc60003f86270 */
[----:B------:R1:W-:Y:S10]  /*5190*/  STG.E.64 desc[UR8][R20.64], R18 ;  /* 0x0000001214007986 */ /* 0x0003f4000c101b08 */
[----:B------:R-:W-:Y:S05]  /*51a0*/  @!P4 BRA `(.L_x_923) ;  /* 0xffffffe80054c947 */ /* 0x000fea000383ffff */
[----:B------:R-:W-:Y:S05]  /*51b0*/  EXIT ;  /* 0x000000000000794d */ /* 0x000fea0003800000 */
        .weak           $__internal_8_$__cuda_sm20_dblrcp_rn_slowpath_v3
        .type           $__internal_8_$__cuda_sm20_dblrcp_rn_slowpath_v3,@function
        .size           $__internal_8_$__cuda_sm20_dblrcp_rn_slowpath_v3,($__internal_9_$__cuda_sm20_div_rn_f64_full - $__internal_8_$__cuda_sm20_dblrcp_rn_slowpath_v3)
$__internal_8_$__cuda_sm20_dblrcp_rn_slowpath_v3:
        /* <DEDUP_REMOVED lines=11> */
[----:B------:R-:W-:Y:S01]  /*5270*/  IADD3 R21, PT, PT, R19, -0x3fe00000, RZ ;  /* 0xc020000013157810 */ /* 0x000fe20007ffe0ff */
[----:B------:R-:W-:Y:S02]  /*5280*/  IMAD.MOV.U32 R20, RZ, RZ, R18 ;  /* 0x000000ffff147224 */ /* 0x000fe400078e0012 */
[----:B------:R-:W-:Y:S01]  /*5290*/  IMAD.MOV.U32 R22, RZ, RZ, R25 ;  /* 0x000000ffff167224 */ /* 0x000fe200078e0019 */
[----:B------:R-:W0:Y:S05]  /*52a0*/  MUFU.RCP64H R23, R21 ;  /* 0x0000001500177308 */ /* 0x000e2a0000001800 */
        /* <DEDUP_REMOVED lines=10> */
.L_x_927:
        /* <DEDUP_REMOVED lines=10> */
.L_x_925:
[----:B------:R-:W-:Y:S01]  /*53f0*/  LOP3.LUT R23, R19, 0x80000, RZ, 0xfc, !PT ;  /* 0x0008000013177812 */ /* 0x000fe200078efcff */
[----:B------:R-:W-:-:S07]  /*5400*/  IMAD.MOV.U32 R22, RZ, RZ, R18 ;  /* 0x000000ffff167224 */ /* 0x000fce00078e0012 */
.L_x_926:
[----:B------:R-:W-:Y:S05]  /*5410*/  BSYNC.RECONVERGENT B1 ;  /* 0x0000000000017941 */ /* 0x000fea0003800200 */
.L_x_924:
[----:B------:R-:W-:Y:S01]  /*5420*/  MOV R18, R0 ;  /* 0x0000000000127202 */ /* 0x000fe20000000f00 */
[----:B------:R-:W-:Y:S02]  /*5430*/  IMAD.MOV.U32 R19, RZ, RZ, 0x0 ;  /* 0x00000000ff137424 */ /* 0x000fe400078e00ff */
[----:B------:R-:W-:Y:S02]  /*5440*/  IMAD.MOV.U32 R20, RZ, RZ, R22 ;  /* 0x000000ffff147224 */ /* 0x000fe400078e0016 */
[----:B------:R-:W-:Y:S01]  /*5450*/  IMAD.MOV.U32 R21, RZ, RZ, R23 ;  /* 0x000000ffff157224 */ /* 0x000fe200078e0017 */
[----:B------:R-:W-:Y:S06]  /*5460*/  RET.REL.NODEC R18 `(_ZN2at6native54_GLOBAL__N__aa9a477a_21_UpSampleBilinear2d_cu_607db5e327upsample_gen2d_aa_out_frameIddNS0_18upsample_antialias20BicubicFilterFunctorEEEvT0_S5_NS_27GenericPackedTensorAccessorIKT_Lm4ENS_16DefaultPtrTraitsElEENS6_IS7_Lm4ES9_lEERKT1_) ;  /* 0xffffffa812e47950 */ /* 0x000fec0003c3ffff */
        .weak           $__internal_9_$__cuda_sm20_div_rn_f64_full
        .type           $__internal_9_$__cuda_sm20_div_rn_f64_full,@function
        .size           $__internal_9_$__cuda_sm20_div_rn_f64_full,(.L_x_1958 - $__internal_9_$__cuda_sm20_div_rn_f64_full)
$__internal_9_$__cuda_sm20_div_rn_f64_full:
        /* <DEDUP_REMOVED lines=9> */
[----:B------:R-:W-:-:S03]  /*5500*/  LOP3.LUT R40, R21, 0x7ff00000, RZ, 0xc0, !PT ;  /* 0x7ff0000015287812 */ /* 0x000fc600078ec0ff */
[----:B------:R-:W-:Y:S01]  /*5510*/  @!P0 DMUL R18, R20, 8.98846567431157953865e+307 ;  /* 0x7fe0000014128828 */ /* 0x000fe20000000000 */
[----:B------:R-:W-:-:S03]  /*5520*/  ISETP.GE.U32.AND P3, PT, R35, R40, PT ;  /* 0x000000282300720c */ /* 0x000fc60003f66070 */
[----:B------:R-:W-:Y:S01]  /*5530*/  @!P4 LOP3.LUT R24, R21, 0x7ff00000, RZ, 0xc0, !PT ;  /* 0x7ff000001518c812 */ /* 0x000fe200078ec0ff */
[----:B------:R-:W-:Y:S01]  /*5540*/  @!P4 IMAD.MOV.U32 R30, RZ, RZ, RZ ;  /* 0x000000ffff1ec224 */ /* 0x000fe200078e00ff */
[----:B------:R-:W0:Y:S01]  /*5550*/  MUFU.RCP64H R29, R19 ;  /* 0x00000013001d7308 */ /* 0x000e220000001800 */
[----:B------:R-:W-:Y:S02]  /*5560*/  SEL R25, R37, 0x63400000, !P3 ;  /* 0x6340000025197807 */ /* 0x000fe40005800000 */
[----:B------:R-:W-:Y:S02]  /*5570*/  @!P4 ISETP.GE.U32.AND P5, PT, R35, R24, PT ;  /* 0x000000182300c20c */ /* 0x000fe40003fa6070 */
[----:B------:R-:W-:Y:S02]  /*5580*/  LOP3.LUT R25, R25, 0x800fffff, R23, 0xf8, !PT ;  /* 0x800fffff19197812 */ /* 0x000fe400078ef817 */
[----:B------:R-:W-:Y:S01]  /*5590*/  @!P0 LOP3.LUT R40, R19, 0x7ff00000, RZ, 0xc0, !PT ;  /* 0x7ff0000013288812 */ /* 0x000fe200078ec0ff */
        /* <DEDUP_REMOVED lines=9> */
[----:B------:R-:W-:-:S08]  /*5630*/  @!P4 DFMA R24, R24, 2, -R30 ;  /* 0x400000001818c82b */ /* 0x000fd0000000081e */
[----:B------:R-:W-:-:S08]  /*5640*/  DMUL R28, R26, R24 ;  /* 0x000000181a1c7228 */ /* 0x000fd00000000000 */
[----:B------:R-:W-:-:S08]  /*5650*/  DFMA R30, R28, -R18, R24 ;  /* 0x800000121c1e722b */ /* 0x000fd00000000018 */
[----:B------:R-:W-:Y:S01]  /*5660*/  DFMA R30, R26, R30, R28 ;  /* 0x0000001e1a1e722b */ /* 0x000fe2000000001c */
[----:B------:R-:W-:Y:S01]  /*5670*/  MOV R26, R35 ;  /* 0x00000023001a7202 */ /* 0x000fe20000000f00 */
[----:B------:R-:W-:Y:S01]  /*5680*/  VIADD R28, R40, 0xffffffff ;  /* 0xffffffff281c7836 */ /* 0x000fe20000000000 */
[----:B------:R-:W-:-:S05]  /*5690*/  @!P4 LOP3.LUT R26, R25, 0x7ff00000, RZ, 0xc0, !PT ;  /* 0x7ff00000191ac812 */ /* 0x000fca00078ec0ff */
[----:B------:R-:W-:-:S05]  /*56a0*/  VIADD R27, R26, 0xffffffff ;  /* 0xffffffff1a1b7836 */ /* 0x000fca0000000000 */
[----:B------:R-:W-:-:S04]  /*56b0*/  ISETP.GT.U32.AND P0, PT, R27, 0x7feffffe, PT ;  /* 0x7feffffe1b00780c */ /* 0x000fc80003f04070 */
[----:B------:R-:W-:-:S13]  /*56c0*/  ISETP.GT.U32.OR P0, PT, R28, 0x7feffffe, P0 ;  /* 0x7feffffe1c00780c */ /* 0x000fda0000704470 */
[----:B------:R-:W-:Y:S05]  /*56d0*/  @P0 BRA `(.L_x_929) ;  /* 0x00000000006c0947 */ /* 0x000fea0003800000 */
[----:B------:R-:W-:Y:S01]  /*56e0*/  LOP3.LUT R22, R21, 0x7ff00000, RZ, 0xc0, !PT ;  /* 0x7ff0000015167812 */ /* 0x000fe200078ec0ff */
[----:B------:R-:W-:-:S03]  /*56f0*/  IMAD.MOV.U32 R26, RZ, RZ, RZ ;  /* 0x000000ffff1a7224 */ /* 0x000fc600078e00ff */
[CC--:B------:R-:W-:Y:S02]  /*5700*/  VIADDMNMX R23, R35.reuse, -R22.reuse, 0xb9600000, !PT ;  /* 0xb960000023177446 */ /* 0x0c0fe40007800916 */
[----:B------:R-:W-:Y:S02]  /*5710*/  ISETP.GE.U32.AND P0, PT, R35, R22, PT ;  /* 0x000000162300720c */ /* 0x000fe40003f06070 */
[----:B------:R-:W-:Y:S02]  /*5720*/  VIMNMX R22, PT, PT, R23, 0x46a00000, PT ;  /* 0x46a0000017167848 */ /* 0x000fe40003fe0100 */
[----:B------:R-:W-:-:S05]  /*5730*/  SEL R37, R37, 0x63400000, !P0 ;  /* 0x6340000025257807 */ /* 0x000fca0004000000 */
[----:B------:R-:W-:-:S04]  /*5740*/  IMAD.IADD R22, R22, 0x1, -R37 ;  /* 0x0000000116167824 */ /* 0x000fc800078e0a25 */
[----:B------:R-:W-:-:S06]  /*5750*/  VIADD R27, R22, 0x7fe00000 ;  /* 0x7fe00000161b7836 */ /* 0x000fcc0000000000 */
[----:B------:R-:W-:-:S10]  /*5760*/  DMUL R28, R30, R26 ;  /* 0x0000001a1e1c7228 */ /* 0x000fd40000000000 */
[----:B------:R-:W-:-:S13]  /*5770*/  FSETP.GTU.AND P0, PT, |R29|, 1.469367938527859385e-39, PT ;  /* 0x001000001d00780b */ /* 0x000fda0003f0c200 */
[----:B------:R-:W-:Y:S05]  /*5780*/  @P0 BRA `(.L_x_930) ;  /* 0x0000000000940947 */ /* 0x000fea0003800000 */
[----:B------:R-:W-:Y:S01]  /*5790*/  DFMA R18, R30, -R18, R24 ;  /* 0x800000121e12722b */ /* 0x000fe20000000018 */
[----:B------:R-:W-:-:S09]  /*57a0*/  IMAD.MOV.U32 R26, RZ, RZ, RZ ;  /* 0x000000ffff1a7224 */ /* 0x000fd200078e00ff */
[C---:B------:R-:W-:Y:S02]  /*57b0*/  FSETP.NEU.AND P0, PT, R19.reuse, RZ, PT ;  /* 0x000000ff1300720b */ /* 0x040fe40003f0d000 */
[----:B------:R-:W-:-:S04]  /*57c0*/  LOP3.LUT R21, R19, 0x80000000, R21, 0x48, !PT ;  /* 0x8000000013157812 */ /* 0x000fc800078e4815 */
[----:B------:R-:W-:-:S07]  /*57d0*/  LOP3.LUT R27, R21, R27, RZ, 0xfc, !PT ;  /* 0x0000001b151b7212 */ /* 0x000fce00078efcff */
[----:B------:R-:W-:Y:S05]  /*57e0*/  @!P0 BRA `(.L_x_930) ;  /* 0x00000000007c8947 */ /* 0x000fea0003800000 */
[----:B------:R-:W-:Y:S01]  /*57f0*/  IADD3 R19, PT, PT, -R22, RZ, RZ ;  /* 0x000000ff16137210 */ /* 0x000fe20007ffe1ff */
[----:B------:R-:W-:Y:S01]  /*5800*/  IMAD.MOV.U32 R18, RZ, RZ, RZ ;  /* 0x000000ffff127224 */ /* 0x000fe200078e00ff */
[----:B------:R-:W-:-:S05]  /*5810*/  DMUL.RP R26, R30, R26 ;  /* 0x0000001a1e1a7228 */ /* 0x000fca0000008000 */
[----:B------:R-:W-:-:S05]  /*5820*/  DFMA R18, R28, -R18, R30 ;  /* 0x800000121c12722b */ /* 0x000fca000000001e */
[----:B------:R-:W-:Y:S02]  /*5830*/  LOP3.LUT R21, R27, R21, RZ, 0x3c, !PT ;  /* 0x000000151b157212 */ /* 0x000fe400078e3cff */
[----:B------:R-:W-:-:S04]  /*5840*/  IADD3 R18, PT, PT, -R22, -0x43300000, RZ ;  /* 0xbcd0000016127810 */ /* 0x000fc80007ffe1ff */
[----:B------:R-:W-:-:S04]  /*5850*/  FSETP.NEU.AND P0, PT, |R19|, R18, PT ;  /* 0x000000121300720b */ /* 0x000fc80003f0d200 */
[----:B------:R-:W-:Y:S02]  /*5860*/  FSEL R28, R26, R28, !P0 ;  /* 0x0000001c1a1c7208 */ /* 0x000fe40004000000 */
[----:B------:R-:W-:Y:S01]  /*5870*/  FSEL R29, R21, R29, !P0 ;  /* 0x0000001d151d7208 */ /* 0x000fe20004000000 */
[----:B------:R-:W-:Y:S06]  /*5880*/  BRA `(.L_x_930) ;  /* 0x0000000000547947 */ /* 0x000fec0003800000 */
.L_x_929:
        /* <DEDUP_REMOVED lines=13> */
[----:B------:R-:W-:Y:S02]  /*5960*/  @P0 IMAD.MOV.U32 R28, RZ, RZ, RZ ;  /* 0x000000ffff1c0224 */ /* 0x000fe400078e00ff */
[----:B------:R-:W-:Y:S01]  /*5970*/  @P0 IMAD.MOV.U32 R29, RZ, RZ, R18 ;  /* 0x000000ffff1d0224 */ /* 0x000fe200078e0012 */
[----:B------:R-:W-:Y:S06]  /*5980*/  BRA `(.L_x_930) ;  /* 0x0000000000147947 */ /* 0x000fec0003800000 */
.L_x_932:
[----:B------:R-:W-:Y:S02]  /*5990*/  LOP3.LUT R29, R21, 0x80000, RZ, 0xfc, !PT ;  /* 0x00080000151d7812 */ /* 0x000fe400078efcff */
[----:B------:R-:W-:Y:S01]  /*59a0*/  MOV R28, R20 ;  /* 0x00000014001c7202 */ /* 0x000fe20000000f00 */
[----:B------:R-:W-:Y:S06]  /*59b0*/  BRA `(.L_x_930) ;  /* 0x0000000000087947 */ /* 0x000fec0003800000 */
.L_x_931:
[----:B------:R-:W-:Y:S01]  /*59c0*/  LOP3.LUT R29, R23, 0x80000, RZ, 0xfc, !PT ;  /* 0x00080000171d7812 */ /* 0x000fe200078efcff */
[----:B------:R-:W-:-:S07]  /*59d0*/  IMAD.MOV.U32 R28, RZ, RZ, R22 ;  /* 0x000000ffff1c7224 */ /* 0x000fce00078e0016 */
.L_x_930:
[----:B------:R-:W-:Y:S05]  /*59e0*/  BSYNC.RECONVERGENT B1 ;  /* 0x0000000000017941 */ /* 0x000fea0003800200 */
.L_x_928:
[----:B------:R-:W-:Y:S02]  /*59f0*/  IMAD.MOV.U32 R18, RZ, RZ, R38 ;  /* 0x000000ffff127224 */ /* 0x000fe400078e0026 */
[----:B------:R-:W-:Y:S02]  /*5a00*/  IMAD.MOV.U32 R19, RZ, RZ, 0x0 ;  /* 0x00000000ff137424 */ /* 0x000fe400078e00ff */
[----:B------:R-:W-:Y:S02]  /*5a10*/  IMAD.MOV.U32 R20, RZ, RZ, R28 ;  /* 0x000000ffff147224 */ /* 0x000fe400078e001c */
[----:B------:R-:W-:Y:S01]  /*5a20*/  IMAD.MOV.U32 R21, RZ, RZ, R29 ;  /* 0x000000ffff157224 */ /* 0x000fe200078e001d */
[----:B------:R-:W-:Y:S06]  /*5a30*/  RET.REL.NODEC R18 `(_ZN2at6native54_GLOBAL__N__aa9a477a_21_UpSampleBilinear2d_cu_607db5e327upsample_gen2d_aa_out_frameIddNS0_18upsample_antialias20BicubicFilterFunctorEEEvT0_S5_NS_27GenericPackedTensorAccessorIKT_Lm4ENS_16DefaultPtrTraitsElEENS6_IS7_Lm4ES9_lEERKT1_) ;  /* 0xffffffa412707950 */ /* 0x000fec0003c3ffff */
.L_x_933:
        /* <DEDUP_REMOVED lines=12> */
.L_x_1958:


//--------------------- .text._ZN2at6native54_GLOBAL__N__aa9a477a_21_UpSampleBilinear2d_cu_607db5e336upsample_gen2d_aa_backward_out_frameIN3c108BFloat16EfNS0_18upsample_antialias21BilinearFilterFunctorEEEvT0_S7_NS_27GenericPackedTensorAccessorIT_Lm4ENS_16DefaultPtrTraitsElEENS8_IKS9_Lm4ESA_lEERKT1_ --------------------------
	.section	.text._ZN2at6native54_GLOBAL__N__aa9a477a_21_UpSampleBilinear2d_cu_607db5e336upsample_gen2d_aa_backward_out_frameIN3c108BFloat16EfNS0_18upsample_antialias21BilinearFilterFunctorEEEvT0_S7_NS_27GenericPackedTensorAccessorIT_Lm4ENS_16DefaultPtrTraitsElEENS8_IKS9_Lm4ESA_lEERKT1_,"ax",@progbits
	.align	128
.text._ZN2at6native54_GLOBAL__N__aa9a477a_21_UpSampleBilinear2d_cu_607db5e336upsample_gen2d_aa_backward_out_frameIN3c108BFloat16EfNS0_18upsample_antialias21BilinearFilterFunctorEEEvT0_S7_NS_27GenericPackedTensorAccessorIT_Lm4ENS_16DefaultPtrTraitsElEENS8_IKS9_Lm4ESA_lEERKT1_:
        .type           _ZN2at6native54_GLOBAL__N__aa9a477a_21_UpSampleBilinear2d_cu_607db5e336upsample_gen2d_aa_backward_out_frameIN3c108BFloat16EfNS0_18upsample_antialias21BilinearFilterFunctorEEEvT0_S7_NS_27GenericPackedTensorAccessorIT_Lm4ENS_16DefaultPtrTraitsElEENS8_IKS9_Lm4ESA_lEERKT1_,@function
        .size           _ZN2at6native54_GLOBAL__N__aa9a477a_21_UpSampleBilinear2d_cu_607db5e336upsample_gen2d_aa_backward_out_frameIN3c108BFloat16EfNS0_18upsample_antialias21BilinearFilterFunctorEEEvT0_S7_NS_27GenericPackedTensorAccessorIT_Lm4ENS_16DefaultPtrTraitsElEENS8_IKS9_Lm4ESA_lEERKT1_,(.L_x_1961 - _ZN2at6native54_GLOBAL__N__aa9a477a_21_UpSampleBilinear2d_cu_607db5e336upsample_gen2d_aa_backward_out_frameIN3c108BFloat16EfNS0_18upsample_antialias21BilinearFilterFunctorEEEvT0_S7_NS_27GenericPackedTensorAccessorIT_Lm4ENS_16DefaultPtrTraitsElEENS8_IKS9_Lm4ESA_lEERKT1_)
        .other          _ZN2at6native54_GLOBAL__N__aa9a477a_21_UpSampleBilinear2d_cu_607db5e336upsample_gen2d_aa_backward_out_frameIN3c108BFloat16EfNS0_18upsample_antialias21BilinearFilterFunctorEEEvT0_S7_NS_27GenericPackedTensorAccessorIT_Lm4ENS_16DefaultPtrTraitsElEENS8_IKS9_Lm4ESA_lEERKT1_,@"STO_CUDA_ENTRY STV_DEFAULT"
_ZN2at6native54_GLOBAL__N__aa9a477a_21_UpSampleBilinear2d_cu_607db5e336upsample_gen2d_aa_backward_out_frameIN3c108BFloat16EfNS0_18upsample_antialias21BilinearFilterFunctorEEEvT0_S7_NS_27GenericPackedTensorAccessorIT_Lm4ENS_16DefaultPtrTraitsElEENS8_IKS9_Lm4ESA_lEERKT1_:
        /* <DEDUP_REMOVED lines=41> */
[C---:B--2---:R-:W-:Y:S01]  /*0290*/  IMAD.WIDE.U32 R2, R8.reuse, UR6, RZ ;  /* 0x0000000608027c25 */ /* 0x044fe2000f8e00ff */
[----:B------:R-:W2:Y:S03]  /*02a0*/  LDCU.64 UR12, c[0x0][0x400] ;  /* 0x00008000ff0c77ac */ /* 0x000ea60008000a00 */
[----:B------:R-:W-:Y:S02]  /*02b0*/  IMAD R3, R8, UR7, R3 ;  /* 0x0000000708037c24 */ /* 0x000fe4000f8e0203 */
[----:B------:R-:W-:Y:S02]  /*02c0*/  HFMA2 R8, -RZ, RZ, 0, 0 ;  /* 0x00000000ff087431 */ /* 0x000fe400000001ff */
[----:B---3--:R-:W-:Y:S01]  /*02d0*/  IMAD R13, R7, UR10, RZ ;  /* 0x0000000a070d7c24 */ /* 0x008fe2000f8e02ff */
[----:B------:R-:W3:Y:S01]  /*02e0*/  LDCU.64 UR6, c[0x0][0x3f8] ;  /* 0x00007f00ff0677ac */ /* 0x000ee20008000a00 */
[----:B-1----:R-:W-:-:S02]  /*02f0*/  VIADD R9, R5, 0xffffffe ;  /* 0x0ffffffe05097836 */ /* 0x002fc40000000000 */
[----:B------:R-:W1:Y:S01]  /*0300*/  LDC R5, c[0x0][0x378] ;  /* 0x0000de00ff057b82 */ /* 0x000e620000000800 */
[----:B------:R-:W-:Y:S02]  /*0310*/  IMAD R7, R7, UR14, RZ ;  /* 0x0000000e07077c24 */ /* 0x000fe4000f8e02ff */
[C---:B------:R-:W-:Y:S01]  /*0320*/  IMAD R15, R18.reuse, UR11, R13 ;  /* 0x0000000b120f7c24 */ /* 0x040fe2000f8e020d */
[----:B------:R-:W5:Y:S01]  /*0330*/  F2I.FTZ.U32.TRUNC.NTZ R9, R9 ;  /* 0x0000000900097305 */ /* 0x000f62000021f000 */
[C---:B------:R-:W-:Y:S02]  /*0340*/  IMAD R17, R18.reuse, UR15, R7 ;  /* 0x0000000f12117c24 */ /* 0x040fe4000f8e0207 */
[----:B------:R-:W-:-:S04]  /*0350*/  IMAD.WIDE.U32 R2, R18, UR10, R2 ;  /* 0x0000000a12027c25 */ /* 0x000fc8000f8e0002 */
[----:B------:R-:W-:Y:S02]  /*0360*/  IMAD.U32 R13, RZ, RZ, UR4 ;  /* 0x00000004ff0d7e24 */ /* 0x000fe4000f8e00ff */
[----:B-----5:R-:W-:-:S04]  /*0370*/  IMAD.MOV R19, RZ, RZ, -R9 ;  /* 0x000000ffff137224 */ /* 0x020fc800078e0a09 */
[----:B------:R-:W-:Y:S02]  /*0380*/  IMAD R7, R19, R4, RZ ;  /* 0x0000000413077224 */ /* 0x000fe400078e02ff */
[----:B------:R-:W-:-:S04]  /*0390*/  IMAD.WIDE.U32 R18, R18, UR14, R10 ;  /* 0x0000000e12127c25 */ /* 0x000fc8000f8e000a */
[----:B------:R-:W-:Y:S01]  /*03a0*/  IMAD.HI.U32 R7, R9, R7, R8 ;  /* 0x0000000709077227 */ /* 0x000fe200078e0008 */
[----:B------:R-:W-:-:S03]  /*03b0*/  LOP3.LUT R8, RZ, R12, RZ, 0x33, !PT ;  /* 0x0000000cff087212 */ /* 0x000fc600078e33ff */
[----:B------:R-:W-:Y:S02]  /*03c0*/  IMAD.IADD R11, R3, 0x1, R15 ;  /* 0x00000001030b7824 */ /* 0x000fe400078e020f */
[----:B0-234-:R-:W-:-:S07]  /*03d0*/  IMAD.IADD R9, R19, 0x1, R17 ;  /* 0x0000000113097824 */ /* 0x01dfce00078e0211 */
.L_x_935:
[----:B------:R-:W-:Y:S02]  /*03e0*/  IABS R12, R13 ;  /* 0x0000000d000c7213 */ /* 0x000fe40000000000 */
[----:B------:R-:W-:-:S03]  /*03f0*/  IABS R14, R6 ;  /* 0x00000006000e7213 */ /* 0x000fc60000000000 */
[----:B------:R-:W-:-:S05]  /*0400*/  IMAD.HI.U32 R10, R7, R12, RZ ;  /* 0x0000000c070a7227 */ /* 0x000fca00078e00ff */
[----:B------:R-:W-:-:S05]  /*0410*/  IADD3 R15, PT, PT, -R10, RZ, RZ ;  /* 0x000000ff0a0f7210 */ /* 0x000fca0007ffe1ff */
[----:B------:R-:W-:Y:S01]  /*0420*/  IMAD R15, R14, R15, R12 ;  /* 0x0000000f0e0f7224 */ /* 0x000fe200078e020c */
[----:B------:R-:W-:-:S04]  /*0430*/  LOP3.LUT R12, R13, R6, RZ, 0x3c, !PT ;  /* 0x000000060d0c7212 */ /* 0x000fc800078e3cff */
[----:B------:R-:W-:Y:S02]  /*0440*/  ISETP.GT.U32.AND P2, PT, R4, R15, PT ;  /* 0x0000000f0400720c */ /* 0x000fe40003f44070 */
[----:B------:R-:W-:-:S11]  /*0450*/  ISETP.GE.AND P3, PT, R12, RZ, PT ;  /* 0x000000ff0c00720c */ /* 0x000fd60003f66270 */
[----:B------:R-:W-:Y:S02]  /*0460*/  @!P2 IMAD.IADD R15, R15, 0x1, -R14 ;  /* 0x000000010f0fa824 */ /* 0x000fe400078e0a0e */
[----:B------:R-:W-:Y:S02]  /*0470*/  @!P2 VIADD R10, R10, 0x1 ;  /* 0x000000010a0aa836 */ /* 0x000fe40000000000 */
[----:B------:R-:W-:Y:S01]  /*0480*/  IMAD.MOV.U32 R14, RZ, RZ, R2 ;  /* 0x000000ffff0e7224 */ /* 0x000fe200078e0002 */
[----:B------:R-:W-:Y:S01]  /*0490*/  ISETP.GE.U32.AND P1, PT, R15, R4, PT ;  /* 0x000000040f00720c */ /* 0x000fe20003f26070 */
[----:B------:R-:W-:-:S12]  /*04a0*/  IMAD.MOV.U32 R15, RZ, RZ, R11 ;  /* 0x000000ffff0f7224 */ /* 0x000fd800078e000b */
[----:B------:R-:W-:-:S05]  /*04b0*/  @P1 VIADD R10, R10, 0x1 ;  /* 0x000000010a0a1836 */ /* 0x000fca0000000000 */
[----:B------:R-:W-:-:S04]  /*04c0*/  @!P3 IADD3 R10, PT, PT, -R10, RZ, RZ ;  /* 0x000000ff0a0ab210 */ /* 0x000fc80007ffe1ff */
[----:B------:R-:W-:-:S04]  /*04d0*/  SEL R12, R8, R10, !P0 ;  /* 0x0000000a080c7207 */ /* 0x000fc80004000000 */
[--C-:B0-----:R-:W-:Y:S01]  /*04e0*/  SHF.R.S32.HI R17, RZ, 0x1f, R12.reuse ;  /* 0x0000001fff117819 */ /* 0x101fe2000001140c */
[----:B------:R-:W-:Y:S02]  /*04f0*/  IMAD.MOV R10, RZ, RZ, -R12 ;  /* 0x000000ffff0a7224 */ /* 0x000fe400078e0a0c */
[----:B------:R-:W-:-:S04]  /*0500*/  IMAD.WIDE.U32 R14, R12, UR6, R14 ;  /* 0x000000060c0e7c25 */ /* 0x000fc8000f8e000e */
[----:B------:R-:W-:Y:S02]  /*0510*/  IMAD R21, R17, UR6, RZ ;  /* 0x0000000611157c24 */ /* 0x000fe4000f8e02ff */
        /* <DEDUP_REMOVED lines=9> */
[----:B------:R-:W-:-:S06]  /*05b0*/  LEA.HI.X R21, R14, UR17, R15, 0x1, P1 ;  /* 0x000000110e157c11 */ /* 0x000fcc00088f0c0f */
[----:B------:R-:W2:Y:S01]  /*05c0*/  LDG.E.U16 R21, desc[UR8][R20.64] ;  /* 0x0000000814157981 */ /* 0x000ea2000c1e1500 */
[----:B------:R-:W-:Y:S02]  /*05d0*/  IMAD R17, R17, UR20, RZ ;  /* 0x0000001411117c24 */ /* 0x000fe4000f8e02ff */
[----:B------:R-:W-:Y:S02]  /*05e0*/  IMAD.MOV.U32 R14, RZ, RZ, R18 ;  /* 0x000000ffff0e7224 */ /* 0x000fe400078e0012 */
[----:B------:R-:W-:Y:S02]  /*05f0*/  IMAD.MOV.U32 R15, RZ, RZ, R9 ;  /* 0x000000ffff0f7224 */ /* 0x000fe400078e0009 */
[C---:B------:R-:W-:Y:S02]  /*0600*/  IMAD R17, R12.reuse, UR21, R17 ;  /* 0x000000150c117c24 */ /* 0x040fe4000f8e0211 */
[----:B------:R-:W-:-:S04]  /*0610*/  IMAD.WIDE.U32 R14, R12, UR20, R14 ;  /* 0x000000140c0e7c25 */ /* 0x000fc8000f8e000e */
[----:B-1----:R-:W-:Y:S01]  /*0620*/  IMAD.IADD R13, R5, 0x1, R13 ;  /* 0x00000001050d7824 */ /* 0x002fe200078e020d */
[----:B------:R-:W-:Y:S01]  /*0630*/  IADD3 R15, PT, PT, R15, R17, RZ ;  /* 0x000000110f0f7210 */ /* 0x000fe20007ffe0ff */
[----:B------:R-:W-:-:S04]  /*0640*/  IMAD R17, R16, UR22, RZ ;  /* 0x0000001610117c24 */ /* 0x000fc8000f8e02ff */
[C---:B------:R-:W-:Y:S02]  /*0650*/  IMAD R17, R10.reuse, UR23, R17 ;  /* 0x000000170a117c24 */ /* 0x040fe4000f8e0211 */
[----:B------:R-:W-:-:S04]  /*0660*/  IMAD.WIDE.U32 R14, R10, UR22, R14 ;  /* 0x000000160a0e7c25 */ /* 0x000fc8000f8e000e */
[----:B------:R-:W-:Y:S01]  /*0670*/  IMAD.IADD R15, R15, 0x1, R17 ;  /* 0x000000010f0f7824 */ /* 0x000fe200078e0211 */
[----:B------:R-:W-:-:S04]  /*0680*/  LEA R16, P1, R14, UR18, 0x1 ;  /* 0x000000120e107c11 */ /* 0x000fc8000f8208ff */
[----:B------:R-:W-:Y:S02]  /*0690*/  LEA.HI.X R17, R14, UR19, R15, 0x1, P1 ;  /* 0x000000130e117c11 */ /* 0x000fe400088f0c0f */
[----:B------:R-:W-:-:S03]  /*06a0*/  ISETP.GE.AND P1, PT, R13, R0, PT ;  /* 0x000000000d00720c */ /* 0x000fc60003f26270 */
[----:B--2---:R0:W-:Y:S10]  /*06b0*/  STG.E.U16 desc[UR8][R16.64], R21 ;  /* 0x0000001510007986 */ /* 0x0041f4000c101508 */
[----:B------:R-:W-:Y:S05]  /*06c0*/  @!P1 BRA `(.L_x_935) ;  /* 0xfffffffc00449947 */ /* 0x000fea000383ffff */
[----:B------:R-:W-:Y:S05]  /*06d0*/  EXIT ;  /* 0x000000000000794d */ /* 0x000fea0003800000 */
.L_x_934:
[----:B------:R-:W0:Y:S01]  /*06e0*/  LDC.64 R14, c[0x0][0x380] ;  /* 0x0000e000ff0e7b82 */ /* 0x000e220000000a00 */
[----:B------:R-:W-:Y:S01]  /*06f0*/  I2FP.F32.U32 R7, R8 ;  /* 0x0000000800077245 */ /* 0x000fe20000201000 */
[----:B------:R-:W-:Y:S01]  /*0700*/  UMOV UR4, 0x400 ;  /* 0x0000040000047882 */ /* 0x000fe20000000000 */
[----:B------:R-:W-:Y:S01]  /*0710*/  I2FP.F32.S32 R24, R18 ;  /* 0x0000001200187245 */ /* 0x000fe20000201400 */
[----:B------:R-:W-:Y:S01]  /*0720*/  BSSY.RECONVERGENT B0, `(.L_x_936) ;  /* 0x0000160000007945 */ /* 0x000fe20003800200 */
[----:B------:R-:W-:Y:S01]  /*0730*/  ISETP.NE.AND P0, PT, R16, RZ, PT ;  /* 0x000000ff1000720c */ /* 0x000fe20003f05270 */
[----:B------:R-:W-:Y:S02]  /*0740*/  FADD.FTZ R7, R7, 0.5 ;  /* 0x3f00000007077421 */ /* 0x000fe40000010000 */
[----:B------:R-:W-:Y:S01]  /*0750*/  FADD.FTZ R24, R24, 0.5 ;  /* 0x3f00000018187421 */ /* 0x000fe20000010000 */
[----:B------:R-:W1:Y:S01]  /*0760*/  S2UR UR5, SR_CgaCtaId ;  /* 0x00000000000579c3 */ /* 0x000e620000008800 */
[----:B0-----:R-:W-:-:S02]  /*0770*/  FMNMX.FTZ R0, R14, 1, !PT ;  /* 0x3f8000000e007809 */ /* 0x001fc40007810000 */
[----:B------:R-:W-:Y:S02]  /*0780*/  FMNMX.FTZ R3, R15, 1, !PT ;  /* 0x3f8000000f037809 */ /* 0x000fe40007810000 */
[----:B------:R0:W2:Y:S01]  /*0790*/  F2I.FTZ.CEIL.NTZ R11, R0 ;  /* 0x00000000000b7305 */ /* 0x0000a2000021b100 */
[----:B------:R-:W-:-:S04]  /*07a0*/  FFMA.FTZ R2, R7, R14, -R0 ;  /* 0x0000000e07027223 */ /* 0x000fc80000010800 */
[----:B------:R-:W-:Y:S01]  /*07b0*/  FADD.FTZ R5, R2, 0.5 ;  /* 0x3f00000002057421 */ /* 0x000fe20000010000 */
[----:B------:R-:W-:Y:S01]  /*07c0*/  FFMA.FTZ R2, R24, R15, -R3 ;  /* 0x0000000f18027223 */ /* 0x000fe20000010803 */
[----:B-1----:R-:W-:Y:S01]  /*07d0*/  ULEA UR4, UR5, UR4, 0x18 ;  /* 0x0000000405047291 */ /* 0x002fe2000f8ec0ff */
        /* <DEDUP_REMOVED lines=21> */
[----:B-1----:R-:W-:-:S05]  /*0930*/  VIMNMX R13, PT, PT, R10, UR11, PT ;  /* 0x0000000b0a0d7c48 */ /* 0x002fca000bfe0100 */
[----:B------:R-:W-:Y:S01]  /*0940*/  IMAD.IADD R5, R13, 0x1, -R0 ;  /* 0x000000010d057824 */ /* 0x000fe200078e0a00 */
[----:B------:R-:W-:Y:S06]  /*0950*/  @P0 BRA `(.L_x_937) ;  /* 0x0000001000f00947 */ /* 0x000fec0003800000 */
[----:B------:R-:W-:Y:S02]  /*0960*/  FSETP.GE.FTZ.AND P0, PT, R15, 1, PT ;  /* 0x3f8000000f00780b */ /* 0x000fe40003f16000 */
[----:B------:R-:W-:Y:S02]  /*0970*/  I2FP.F32.U32 R17, R2 ;  /* 0x0000000200117245 */ /* 0x000fe40000201000 */
[----:B------:R-:W-:-:S03]  /*0980*/  MOV R10, 0x3f800000 ;  /* 0x3f800000000a7802 */ /* 0x000fc60000000f00 */
[----:B------:R-:W-:-:S06]  /*0990*/  FFMA.FTZ R24, -R24, R15, R17 ;  /* 0x0000000f18187223 */ /* 0x000fcc0000010111 */
[----:B------:R-:W-:Y:S05]  /*09a0*/  @!P0 BRA `(.L_x_938) ;  /* 0x0000000000608947 */ /* 0x000fea0003800000 */
        /* <DEDUP_REMOVED lines=12> */
[----:B------:R-:W-:Y:S02]  /*0a70*/  IMAD.MOV.U32 R15, RZ, RZ, R23 ;  /* 0x000000ffff0f7224 */ /* 0x000fe400078e0017 */
[----:B------:R-:W-:Y:S01]  /*0a80*/  IMAD.MOV.U32 R14, RZ, RZ, R22 ;  /* 0x000000ffff0e7224 */ /* 0x000fe200078e0016 */
[----:B------:R-:W-:Y:S02]  /*0a90*/  IADD3 R23, PT, PT, R10, -0x100000, RZ ;  /* 0xfff000000a177810 */ /* 0x000fe40007ffe0ff */
[----:B------:R-:W-:-:S07]  /*0aa0*/  MOV R10, 0xac0 ;  /* 0x00000ac0000a7802 */ /* 0x000fce0000000f00 */
[----:B------:R-:W-:Y:S05]  /*0ab0*/  CALL.REL.NOINC `($__internal_10_$__cuda_sm20_dblrcp_rn_slowpath_v3) ;  /* 0x0000004800e87944 */ /* 0x000fea0003c00000 */
[----:B------:R-:W-:Y:S02]  /*0ac0*/  IMAD.MOV.U32 R16, RZ, RZ, R20 ;  /* 0x000000ffff107224 */ /* 0x000fe400078e0014 */
[----:B------:R-:W-:-:S07]  /*0ad0*/  IMAD.MOV.U32 R17, RZ, RZ, R21 ;  /* 0x000000ffff117224 */ /* 0x000fce00078e0015 */
.L_x_939:
[----:B------:R-:W-:Y:S01]  /*0ae0*/  UMOV UR4, 0xf0000000 ;  /* 0xf000000000047882 */ /* 0x000fe20000000000 */
[----:B------:R-:W-:Y:S01]  /*0af0*/  UMOV UR5, 0x380fffff ;  /* 0x380fffff00057882 */ /* 0x000fe20000000000 */
[----:B------:R-:W0:Y:S01]  /*0b00*/  F2F.F32.F64 R10, R16 ;  /* 0x00000010000a7310 */ /* 0x000e220000301000 */
[----:B------:R-:W-:-:S14]  /*0b10*/  DSETP.GEU.AND P0, PT, |R16|, UR4, PT ;  /* 0x0000000410007e2a */ /* 0x000fdc000bf0e200 */
[----:B0-----:R-:W-:-:S07]  /*0b20*/  @!P0 FMUL R10, R10, 1.175494350822287508e-38 ;  /* 0x008000000a0a8820 */ /* 0x001fce0000400000 */
.L_x_938:
[----:B------:R-:W-:Y:S01]  /*0b30*/  ISETP.GE.AND P0, PT, R4, 0x1, PT ;  /* 0x000000010400780c */ /* 0x000fe20003f06270 */
[----:B------:R-:W-:Y:S01]  /*0b40*/  BSSY.RECONVERGENT B1, `(.L_x_940) ;  /* 0x0000077000017945 */ /* 0x000fe20003800200 */
[----:B------:R-:W-:-:S11]  /*0b50*/  IMAD.MOV.U32 R14, RZ, RZ, RZ ;  /* 0x000000ffff0e7224 */ /* 0x000fd600078e00ff */
[----:B------:R-:W-:Y:S05]  /*0b60*/  @!P0 BRA `(.L_x_941) ;  /* 0x0000000400d08947 */ /* 0x000fea0003800000 */
[----:B------:R-:W-:Y:S01]  /*0b70*/  IADD3 R14, PT, PT, R2, -R9, RZ ;  /* 0x80000009020e7210 */ /* 0x000fe20007ffe0ff */
[----:B------:R-:W-:Y:S01]  /*0b80*/  BSSY.RECONVERGENT B2, `(.L_x_942) ;  /* 0x0000041000027945 */ /* 0x000fe20003800200 */
[----:B------:R-:W-:Y:S02]  /*0b90*/  LOP3.LUT R22, R4, 0x3, RZ, 0xc0, !PT ;  /* 0x0000000304167812 */ /* 0x000fe400078ec0ff */
[----:B------:R-:W-:Y:S02]  /*0ba0*/  ISETP.GT.U32.AND P1, PT, R14, -0x4, PT ;  /* 0xfffffffc0e00780c */ /* 0x000fe40003f24070 */
[----:B------:R-:W-:-:S11]  /*0bb0*/  CS2R R14, SRZ ;  /* 0x00000000000e7805 */ /* 0x000fd6000001ff00 */
[----:B------:R-:W-:Y:S05]  /*0bc0*/  @P1 BRA `(.L_x_943) ;  /* 0x0000000000f01947 */ /* 0x000fea0003800000 */
[----:B------:R-:W-:Y:S01]  /*0bd0*/  BSSY.RECONVERGENT B3, `(.L_x_943) ;  /* 0x000003b000037945 */ /* 0x000fe20003800200 */
[----:B------:R-:W-:Y:S01]  /*0be0*/  IMAD.MOV.U32 R14, RZ, RZ, RZ ;  /* 0x000000ffff0e7224 */ /* 0x000fe200078e00ff */
[----:B------:R-:W-:Y:S01]  /*0bf0*/  LOP3.LUT R15, R4, 0x7ffffffc, RZ, 0xc0, !PT ;  /* 0x7ffffffc040f7812 */ /* 0x000fe200078ec0ff */
[----:B------:R-:W-:-:S07]  /*0c00*/  IMAD.MOV.U32 R16, RZ, RZ, RZ ;  /* 0x000000ffff107224 */ /* 0x000fce00078e00ff */
.L_x_944:
[C---:B0-----:R-:W-:Y:S01]  /*0c10*/  VIADD R20, R16.reuse, 0x1 ;  /* 0x0000000110147836 */ /* 0x041fe20000000000 */
[C---:B------:R-:W-:Y:S01]  /*0c20*/  IADD3 R23, PT, PT, R16.reuse, 0x2, RZ ;  /* 0x0000000210177810 */ /* 0x040fe20007ffe0ff */
[----:B------:R-:W-:Y:S01]  /*0c30*/  VIADD R25, R16, 0x3 ;  /* 0x0000000310197836 */ /* 0x000fe20000000000 */
[----:B------:R-:W-:Y:S02]  /*0c40*/  I2FP.F32.U32 R17, R16 ;  /* 0x0000001000117245 */ /* 0x000fe40000201000 */
[----:B------:R-:W-:Y:S02]  /*0c50*/  I2FP.F32.U32 R21, R20 ;  /* 0x0000001400157245 */ /* 0x000fe40000201000 */
[----:B------:R-:W-:Y:S01]  /*0c60*/  I2FP.F32.U32 R23, R23 ;  /* 0x0000001700177245 */ /* 0x000fe20000201000 */
[C---:B------:R-:W-:Y:S01]  /*0c70*/  FADD.FTZ R17, R24.reuse, R17 ;  /* 0x0000001118117221 */ /* 0x040fe20000010000 */
[----:B------:R-:W-:Y:S01]  /*0c80*/  I2FP.F32.U32 R25, R25 ;  /* 0x0000001900197245 */ /* 0x000fe20000201000 */
[----:B------:R-:W-:-:S02]  /*0c90*/  FADD.FTZ R21, R24, R21 ;  /* 0x0000001518157221 */ /* 0x000fc40000010000 */
[C---:B------:R-:W-:Y:S01]  /*0ca0*/  FADD.FTZ R23, R24.reuse, R23 ;  /* 0x0000001718177221 */ /* 0x040fe20000010000 */
[----:B------:R-:W-:Y:S01]  /*0cb0*/  FADD.FTZ R17, R17, 0.5 ;  /* 0x3f00000011117421 */ /* 0x000fe20000010000 */
[----:B------:R-:W-:Y:S01]  /*0cc0*/  FADD.FTZ R25, R24, R25 ;  /* 0x0000001918197221 */ /* 0x000fe20000010000 */
[----:B------:R-:W-:Y:S01]  /*0cd0*/  FADD.FTZ R21, R21, 0.5 ;  /* 0x3f00000015157421 */ /* 0x000fe20000010000 */
[----:B------:R-:W-:Y:S01]  /*0ce0*/  FADD.FTZ R23, R23, 0.5 ;  /* 0x3f00000017177421 */ /* 0x000fe20000010000 */
[-C--:B------:R-:W-:Y:S01]  /*0cf0*/  FMUL.FTZ R17, R17, R10.reuse ;  /* 0x0000000a11117220 */ /* 0x080fe20000410000 */
[----:B------:R-:W-:Y:S01]  /*0d00*/  FADD.FTZ R25, R25, 0.5 ;  /* 0x3f00000019197421 */ /* 0x000fe20000010000 */
[-C--:B------:R-:W-:Y:S01]  /*0d10*/  FMUL.FTZ R21, R21, R10.reuse ;  /* 0x0000000a15157220 */ /* 0x080fe20000410000 */
[-C--:B------:R-:W-:Y:S02]  /*0d20*/  FMUL.FTZ R23, R23, R10.reuse ;  /* 0x0000000a17177220 */ /* 0x080fe40000410000 */
[----:B------:R-:W-:Y:S01]  /*0d30*/  FMUL.FTZ R25, R25, R10 ;  /* 0x0000000a19197220 */ /* 0x000fe20000410000 */
[----:B------:R-:W-:-:S02]  /*0d40*/  FSETP.GEU.FTZ.AND P1, PT, R17, RZ, PT ;  /* 0x000000ff1100720b */ /* 0x000fc40003f3e000 */
[----:B------:R-:W-:Y:S02]  /*0d50*/  FSETP.GEU.FTZ.AND P2, PT, R21, RZ, PT ;  /* 0x000000ff1500720b */ /* 0x000fe40003f5e000 */
[----:B------:R-:W-:Y:S02]  /*0d60*/  FSETP.GEU.FTZ.AND P3, PT, R23, RZ, PT ;  /* 0x000000ff1700720b */ /* 0x000fe40003f7e000 */
[----:B------:R-:W-:-:S07]  /*0d70*/  FSETP.GEU.FTZ.AND P4, PT, R25, RZ, PT ;  /* 0x000000ff1900720b */ /* 0x000fce0003f9e000 */
[----:B------:R-:W-:Y:S02]  /*0d80*/  @!P1 FADD.FTZ R17, -R17, -RZ ;  /* 0x800000ff11119221 */ /* 0x000fe40000010100 */
[----:B------:R-:W-:Y:S02]  /*0d90*/  @!P2 FADD.FTZ R21, -R21, -RZ ;  /* 0x800000ff1515a221 */ /* 0x000fe40000010100 */
[----:B------:R-:W-:Y:S01]  /*0da0*/  @!P3 FADD.FTZ R23, -R23, -RZ ;  /* 0x800000ff1717b221 */ /* 0x000fe20000010100 */
[----:B------:R-:W-:Y:S01]  /*0db0*/  FSETP.GEU.FTZ.AND P1, PT, R17, 1, PT ;  /* 0x3f8000001100780b */ /* 0x000fe20003f3e000 */
[----:B------:R-:W-:Y:S01]  /*0dc0*/  @!P4 FADD.FTZ R25, -R25, -RZ ;  /* 0x800000ff1919c221 */ /* 0x000fe20000010100 */
[----:B------:R-:W-:Y:S01]  /*0dd0*/  FSETP.GEU.FTZ.AND P2, PT, R21, 1, PT ;  /* 0x3f8000001500780b */ /* 0x000fe20003f5e000 */
[----:B------:R-:W-:Y:S01]  /*0de0*/  FADD.FTZ R17, -R17, 1 ;  /* 0x3f80000011117421 */ /* 0x000fe20000010100 */
[----:B------:R-:W-:Y:S01]  /*0df0*/  FADD.FTZ R21, -R21, 1 ;  /* 0x3f80000015157421 */ /* 0x000fe20000010100 */
[----:B------:R-:W-:Y:S01]  /*0e00*/  FADD.FTZ R20, -R23, 1 ;  /* 0x3f80000017147421 */ /* 0x000fe20000010100 */
[----:B------:R-:W-:Y:S01]  /*0e10*/  FADD.FTZ R26, -R25, 1 ;  /* 0x3f800000191a7421 */ /* 0x000fe20000010100 */
[----:B------:R-:W-:-:S02]  /*0e20*/  FSETP.GEU.FTZ.AND P3, PT, R23, 1, PT ;  /* 0x3f8000001700780b */ /* 0x000fc40003f7e000 */
[----:B------:R-:W-:Y:S02]  /*0e30*/  FSETP.GEU.FTZ.AND P4, PT, R25, 1, PT ;  /* 0x3f8000001900780b */ /* 0x000fe40003f9e000 */
[----:B------:R-:W-:Y:S02]  /*0e40*/  FSEL R17, R17, RZ, !P1 ;  /* 0x000000ff11117208 */ /* 0x000fe40004800000 */
[----:B------:R-:W-:Y:S01]  /*0e50*/  FSEL R23, R21, RZ, !P2 ;  /* 0x000000ff15177208 */ /* 0x000fe20005000000 */
[----:B------:R-:W-:Y:S01]  /*0e60*/  IMAD R21, R16, 0x2, R3 ;  /* 0x0000000210157824 */ /* 0x000fe200078e0203 */
[----:B------:R-:W-:Y:S01]  /*0e70*/  FSEL R27, R20, RZ, !P3 ;  /* 0x000000ff141b7208 */ /* 0x000fe20005800000 */
[----:B------:R-:W-:Y:S01]  /*0e80*/  VIADD R16, R16, 0x4 ;  /* 0x0000000410107836 */ /* 0x000fe20000000000 */
[----:B------:R-:W-:Y:S01]  /*0e90*/  FSEL R29, R26, RZ, !P4 ;  /* 0x000000ff1a1d7208 */ /* 0x000fe20006000000 */
[----:B------:R-:W-:Y:S01]  /*0ea0*/  FADD.FTZ R14, R17, R14 ;  /* 0x0000000e110e7221 */ /* 0x000fe20000010000 */
[----:B------:R-:W-:-:S02]  /*0eb0*/  F2FP.BF16.F32.PACK_AB R20, RZ, R17 ;  /* 0x00000011ff14723e */ /* 0x000fc400000010ff */
[----:B------:R-:W-:Y:S01]  /*0ec0*/  F2FP.BF16.F32.PACK_AB R25, RZ, R23 ;  /* 0x00000017ff19723e */ /* 0x000fe200000010ff */
[----:B------:R-:W-:Y:S01]  /*0ed0*/  FADD.FTZ R14, R14, R23 ;  /* 0x000000170e0e7221 */ /* 0x000fe20000010000 */
[----:B------:R-:W-:Y:S01]  /*0ee0*/  F2FP.BF16.F32.PACK_AB R26, RZ, R27 ;  /* 0x0000001bff1a723e */ /* 0x000fe200000010ff */
[----:B------:R0:W-:Y:S01]  /*0ef0*/  STS.U16 [R21], R20 ;  /* 0x0000001415007388 */ /* 0x0001e20000000400 */
[----:B------:R-:W-:Y:S01]  /*0f00*/  F2FP.BF16.F32.PACK_AB R28, RZ, R29 ;  /* 0x0000001dff1c723e */ /* 0x000fe200000010ff */
[----:B------:R-:W-:Y:S01]  /*0f10*/  FADD.FTZ R14, R14, R27 ;  /* 0x0000001b0e0e7221 */ /* 0x000fe20000010000 */
[----:B------:R-:W-:Y:S01]  /*0f20*/  ISETP.NE.AND P1, PT, R16, R15, PT ;  /* 0x0000000f1000720c */ /* 0x000fe20003f25270 */
[----:B------:R0:W-:Y:S02]  /*0f30*/  STS.U16 [R21+0x2], R25 ;  /* 0x0000021915007388 */ /* 0x0001e40000000400 */
[----:B------:R-:W-:Y:S02]  /*0f40*/  FADD.FTZ R14, R14, R29 ;  /* 0x0000001d0e0e7221 */ /* 0x000fe40000010000 */
[----:B------:R0:W-:Y:S04]  /*0f50*/  STS.U16 [R21+0x4], R26 ;  /* 0x0000041a15007388 */ /* 0x0001e80000000400 */
[----:B------:R0:W-:Y:S04]  /*0f60*/  STS.U16 [R21+0x6], R28 ;  /* 0x0000061c15007388 */ /* 0x0001e80000000400 */
[----:B------:R-:W-:Y:S05]  /*0f70*/  @P1 BRA `(.L_x_944) ;  /* 0xfffffffc00241947 */ /* 0x000fea000383ffff */
[----:B------:R-:W-:Y:S05]  /*0f80*/  BSYNC.RECONVERGENT B3 ;  /* 0x0000000000037941 */ /* 0x000fea0003800200 */
.L_x_943:
[----:B------:R-:W-:Y:S05]  /*0f90*/  BSYNC.RECONVERGENT B2 ;  /* 0x0000000000027941 */ /* 0x000fea0003800200 */
.L_x_942:
[----:B------:R-:W-:-:S13]  /*0fa0*/  ISETP.NE.AND P1, PT, R22, RZ, PT ;  /* 0x000000ff1600720c */ /* 0x000fda0003f25270 */
[----:B------:R-:W-:Y:S05]  /*0fb0*/  @!P1 BRA `(.L_x_941) ;  /* 0x0000000000bc9947 */ /* 0x000fea0003800000 */
[----:B------:R-:W-:Y:S01]  /*0fc0*/  ISETP.NE.AND P2, PT, R22, 0x1, PT ;  /* 0x000000011600780c */ /* 0x000fe20003f45270 */
[----:B------:R-:W-:Y:S01]  /*0fd0*/  BSSY.RECONVERGENT B2, `(.L_x_945) ;  /* 0x000001f000027945 */ /* 0x000fe20003800200 */
[----:B------:R-:W-:-:S04]  /*0fe0*/  LOP3.LUT R16, R4, 0x1, RZ, 0xc0, !PT ;  /* 0x0000000104107812 */ /* 0x000fc800078ec0ff */
[----:B------:R-:W-:-:S07]  /*0ff0*/  ISETP.NE.U32.AND P1, PT, R16, 0x1, PT ;  /* 0x000000011000780c */ /* 0x000fce0003f25070 */
[----:B------:R-:W-:Y:S06]  /*1000*/  @!P2 BRA `(.L_x_946) ;  /* 0x00000000006ca947 */ /* 0x000fec0003800000 */
[C---:B------:R-:W-:Y:S01]  /*1010*/  IADD3 R16, PT, PT, R15.reuse, 0x1, RZ ;  /* 0x000000010f107810 */ /* 0x040fe20007ffe0ff */
[C---:B0-----:R-:W-:Y:S01]  /*1020*/  IMAD R20, R15.reuse, 0x2, R3 ;  /* 0x000000020f147824 */ /* 0x041fe200078e0203 */
[----:B------:R-:W-:Y:S01]  /*1030*/  I2FP.F32.U32 R17, R15 ;  /* 0x0000000f00117245 */ /* 0x000fe20000201000 */
[----:B------:R-:W-:Y:S01]  /*1040*/  VIADD R15, R15, 0x2 ;  /* 0x000000020f0f7836 */ /* 0x000fe20000000000 */
[----:B------:R-:W-:-:S03]  /*1050*/  I2FP.F32.U32 R21, R16 ;  /* 0x0000001000157245 */ /* 0x000fc60000201000 */
[C---:B------:R-:W-:Y:S02]  /*1060*/  FADD.FTZ R17, R24.reuse, R17 ;  /* 0x0000001118117221 */ /* 0x040fe40000010000 */
[----:B------:R-:W-:Y:S02]  /*1070*/  FADD.FTZ R21, R24, R21 ;  /* 0x0000001518157221 */ /* 0x000fe40000010000 */
[----:B------:R-:W-:Y:S02]  /*1080*/  FADD.FTZ R17, R17, 0.5 ;  /* 0x3f00000011117421 */ /* 0x000fe40000010000 */
[----:B------:R-:W-:Y:S02]  /*1090*/  FADD.FTZ R21, R21, 0.5 ;  /* 0x3f00000015157421 */ /* 0x000fe40000010000 */
[-C--:B------:R-:W-:Y:S02]  /*10a0*/  FMUL.FTZ R17, R17, R10.reuse ;  /* 0x0000000a11117220 */ /* 0x080fe40000410000 */
[----:B------:R-:W-:-:S03]  /*10b0*/  FMUL.FTZ R21, R21, R10 ;  /* 0x0000000a15157220 */ /* 0x000fc60000410000 */
[----:B------:R-:W-:Y:S02]  /*10c0*/  FSETP.GEU.FTZ.AND P2, PT, R17, RZ, PT ;  /* 0x000000ff1100720b */ /* 0x000fe40003f5e000 */
[----:B------:R-:W-:-:S11]  /*10d0*/  FSETP.GEU.FTZ.AND P3, PT, R21, RZ, PT ;  /* 0x000000ff1500720b */ /* 0x000fd60003f7e000 */
[----:B------:R-:W-:Y:S02]  /*10e0*/  @!P2 FADD.FTZ R17, -R17, -RZ ;  /* 0x800000ff1111a221 */ /* 0x000fe40000010100 */
[----:B------:R-:W-:-:S03]  /*10f0*/  @!P3 FADD.FTZ R21, -R21, -RZ ;  /* 0x800000ff1515b221 */ /* 0x000fc60000010100 */
[C---:B------:R-:W-:Y:S01]  /*1100*/  FSETP.GEU.FTZ.AND P2, PT, R17.reuse, 1, PT ;  /* 0x3f8000001100780b */ /* 0x040fe20003f5e000 */
[----:B------:R-:W-:Y:S01]  /*1110*/  FADD.FTZ R17, -R17, 1 ;  /* 0x3f80000011117421 */ /* 0x000fe20000010100 */
[C---:B------:R-:W-:Y:S01]  /*1120*/  FADD.FTZ R16, -R21.reuse, 1 ;  /* 0x3f80000015107421 */ /* 0x040fe20000010100 */
[----:B------:R-:W-:-:S03]  /*1130*/  FSETP.GEU.FTZ.AND P3, PT, R21, 1, PT ;  /* 0x3f8000001500780b */ /* 0x000fc60003f7e000 */
[----:B------:R-:W-:Y:S02]  /*1140*/  FSEL R17, R17, RZ, !P2 ;  /* 0x000000ff11117208 */ /* 0x000fe40005000000 */
[----:B------:R-:W-:Y:S02]  /*1150*/  FSEL R21, R16, RZ, !P3 ;  /* 0x000000ff10157208 */ /* 0x000fe40005800000 */
[----:B------:R-:W-:Y:S01]  /*1160*/  F2FP.BF16.F32.PACK_AB R16, RZ, R17 ;  /* 0x00000011ff10723e */ /* 0x000fe200000010ff */
[----:B------:R-:W-:Y:S01]  /*1170*/  FADD.FTZ R14, R14, R17 ;  /* 0x000000110e0e7221 */ /* 0x000fe20000010000 */
[----:B------:R-:W-:-:S03]  /*1180*/  F2FP.BF16.F32.PACK_AB R22, RZ, R21 ;  /* 0x00000015ff16723e */ /* 0x000fc600000010ff */
[----:B------:R1:W-:Y:S01]  /*1190*/  STS.U16 [R20], R16 ;  /* 0x0000001014007388 */ /* 0x0003e20000000400 */
[----:B------:R-:W-:-:S03]  /*11a0*/  FADD.FTZ R14, R14, R21 ;  /* 0x000000150e0e7221 */ /* 0x000fc60000010000 */
[----:B------:R1:W-:Y:S04]  /*11b0*/  STS.U16 [R20+0x2], R22 ;  /* 0x0000021614007388 */ /* 0x0003e80000000400 */
.L_x_946:
[----:B------:R-:W-:Y:S05]  /*11c0*/  BSYNC.RECONVERGENT B2 ;  /* 0x0000000000027941 */ /* 0x000fea0003800200 */
.L_x_945:
[----:B------:R-:W-:Y:S05]  /*11d0*/  @P1 BRA `(.L_x_941) ;  /* 0x0000000000341947 */ /* 0x000fea0003800000 */
[----:B------:R-:W-:Y:S01]  /*11e0*/  I2FP.F32.U32 R17, R15 ;  /* 0x0000000f00117245 */ /* 0x000fe20000201000 */
[----:B------:R-:W-:-:S04]  /*11f0*/  IMAD R15, R15, 0x2, R3 ;  /* 0x000000020f0f7824 */ /* 0x000fc800078e0203 */
[----:B------:R-:W-:-:S04]  /*1200*/  FADD.FTZ R17, R24, R17 ;  /* 0x0000001118117221 */ /* 0x000fc80000010000 */
[----:B------:R-:W-:-:S04]  /*1210*/  FADD.FTZ R17, R17, 0.5 ;  /* 0x3f00000011117421 */ /* 0x000fc80000010000 */
[----:B------:R-:W-:-:S05]  /*1220*/  FMUL.FTZ R10, R17, R10 ;  /* 0x0000000a110a7220 */ /* 0x000fca0000410000 */
[----:B------:R-:W-:-:S13]  /*1230*/  FSETP.GEU.FTZ.AND P1, PT, R10, RZ, PT ;  /* 0x000000ff0a00720b */ /* 0x000fda0003f3e000 */
[----:B------:R-:W-:-:S04]  /*1240*/  @!P1 FADD.FTZ R10, -R10, -RZ ;  /* 0x800000ff0a0a9221 */ /* 0x000fc80000010100 */
[C---:B-1----:R-:W-:Y:S01]  /*1250*/  FADD.FTZ R16, -R10.reuse, 1 ;  /* 0x3f8000000a107421 */ /* 0x042fe20000010100 */
[----:B------:R-:W-:-:S04]  /*1260*/  FSETP.GEU.FTZ.AND P1, PT, R10, 1, PT ;  /* 0x3f8000000a00780b */ /* 0x000fc80003f3e000 */
[----:B------:R-:W-:-:S04]  /*1270*/  FSEL R17, R16, RZ, !P1 ;  /* 0x000000ff10117208 */ /* 0x000fc80004800000 */
[----:B------:R-:W-:Y:S01]  /*1280*/  F2FP.BF16.F32.PACK_AB R10, RZ, R17 ;  /* 0x00000011ff0a723e */ /* 0x000fe200000010ff */
[----:B------:R-:W-:-:S04]  /*1290*/  FADD.FTZ R14, R14, R17 ;  /* 0x000000110e0e7221 */ /* 0x000fc80000010000 */
[----:B------:R2:W-:Y:S03]  /*12a0*/  STS.U16 [R15], R10 ;  /* 0x0000000a0f007388 */ /* 0x0005e60000000400 */
.L_x_941:
[----:B------:R-:W-:Y:S05]  /*12b0*/  BSYNC.RECONVERGENT B1 ;  /* 0x0000000000017941 */ /* 0x000fea0003800200 */
.L_x_940:
[----:B------:R-:W-:Y:S01]  /*12c0*/  BSSY.RECONVERGENT B2, `(.L_x_947) ;  /* 0x000005d000027945 */ /* 0x000fe20003800200 */
[----:B--2---:R-:W-:-:S03]  /*12d0*/  MOV R15, RZ ;  /* 0x000000ff000f7202 */ /* 0x004fc60000000f00 */
[----:B------:R-:W-:Y:S05]  /*12e0*/  @!P0 BRA `(.L_x_948) ;  /* 0x0000000400688947 */ /* 0x000fea0003800000 */
[----:B------:R-:W-:Y:S01]  /*12f0*/  IMAD.IADD R10, R2, 0x1, -R9 ;  /* 0x00000001020a7824 */ /* 0x000fe200078e0a09 */
[----:B------:R-:W-:Y:S01]  /*1300*/  BSSY.RECONVERGENT B1, `(.L_x_949) ;  /* 0x0000044000017945 */ /* 0x000fe20003800200 */
[----:B------:R-:W-:-:S03]  /*1310*/  IMAD.MOV.U32 R15, RZ, RZ, RZ ;  /* 0x000000ffff0f7224 */ /* 0x000fc600078e00ff */
[----:B------:R-:W-:Y:S02]  /*1320*/  ISETP.GT.U32.AND P0, PT, R10, -0x4, PT ;  /* 0xfffffffc0a00780c */ /* 0x000fe40003f04070 */
[----:B------:R-:W-:-:S11]  /*1330*/  LOP3.LUT R10, R4, 0x3, RZ, 0xc0, !PT ;  /* 0x00000003040a7812 */ /* 0x000fd600078ec0ff */
[----:B------:R-:W-:Y:S05]  /*1340*/  @P0 BRA `(.L_x_950) ;  /* 0x0000000000fc0947 */ /* 0x000fea0003800000 */
[----:B------:R-:W-:Y:S01]  /*1350*/  FSETP.NEU.FTZ.AND P0, PT, R14, RZ, PT ;  /* 0x000000ff0e00720b */ /* 0x000fe20003f1d000 */
[----:B------:R-:W-:Y:S01]  /*1360*/  BSSY.RECONVERGENT B3, `(.L_x_951) ;  /* 0x000001b000037945 */ /* 0x000fe20003800200 */
[----:B------:R-:W-:-:S04]  /*1370*/  LOP3.LUT R15, R4, 0x7ffffffc, RZ, 0xc0, !PT ;  /* 0x7ffffffc040f7812 */ /* 0x000fc800078ec0ff */
[----:B------:R-:W-:-:S07]  /*1380*/  ISETP.NE.AND P1, PT, R15, 0x4, PT ;  /* 0x000000040f00780c */ /* 0x000fce0003f25270 */
[----:B------:R-:W-:Y:S06]  /*1390*/  @!P0 BRA `(.L_x_952) ;  /* 0x00000000005c8947 */ /* 0x000fec0003800000 */
[----:B------:R-:W2:Y:S01]  /*13a0*/  LDS.U16 R17, [R3] ;  /* 0x0000000003117984 */ /* 0x000ea20000000400 */
[----:B-1----:R-:W1:Y:S03]  /*13b0*/  F2F.BF16.F32 R16, R14 ;  /* 0x0000000e00107304 */ /* 0x002e660000202000 */
[----:B0-----:R-:W0:Y:S04]  /*13c0*/  LDS.U16 R20, [R3+0x2] ;  /* 0x0000020003147984 */ /* 0x001e280000000400 */
[----:B------:R-:W3:Y:S04]  /*13d0*/  LDS.U16 R21, [R3+0x4] ;  /* 0x0000040003157984 */ /* 0x000ee80000000400 */
[----:B------:R-:W4:Y:S01]  /*13e0*/  LDS.U16 R22, [R3+0x6] ;  /* 0x0000060003167984 */ /* 0x000f220000000400 */
[----:B-1----:R-:W-:-:S06]  /*13f0*/  IMAD.U32 R16, R16, 0x10000, RZ ;  /* 0x0001000010107824 */ /* 0x002fcc00078e00ff */
[----:B------:R-:W1:Y:S01]  /*1400*/  MUFU.RCP R16, R16 ;  /* 0x0000001000107308 */ /* 0x000e620000001000 */
[----:B--2---:R-:W-:Y:S01]  /*1410*/  SHF.L.U32 R17, R17, 0x10, RZ ;  /* 0x0000001011117819 */ /* 0x004fe200000006ff */
[----:B0-----:R-:W-:-:S04]  /*1420*/  IMAD.U32 R20, R20, 0x10000, RZ ;  /* 0x0001000014147824 */ /* 0x001fc800078e00ff */
[-C--:B-1----:R-:W-:Y:S01]  /*1430*/  FMUL.FTZ R17, R17, R16.reuse ;  /* 0x0000001011117220 */ /* 0x082fe20000410000 */
[----:B---3--:R-:W-:Y:S02]  /*1440*/  IMAD.U32 R21, R21, 0x10000, RZ ;  /* 0x0001000015157824 */ /* 0x008fe400078e00ff */
[-C--:B------:R-:W-:Y:S02]  /*1450*/  FMUL.FTZ R20, R20, R16.reuse ;  /* 0x0000001014147220 */ /* 0x080fe40000410000 */
[----:B------:R-:W-:Y:S01]  /*1460*/  F2FP.BF16.F32.PACK_AB R17, RZ, R17 ;  /* 0x00000011ff11723e */ /* 0x000fe200000010ff */
[----:B----4-:R-:W-:Y:S02]  /*1470*/  IMAD.U32 R22, R22, 0x10000, RZ ;  /* 0x0001000016167824 */ /* 0x010fe400078e00ff */
        /* <DEDUP_REMOVED lines=9> */
.L_x_952:
[----:B------:R-:W-:Y:S05]  /*1510*/  BSYNC.RECONVERGENT B3 ;  /* 0x0000000000037941 */ /* 0x000fea0003800200 */
.L_x_951:
[----:B------:R-:W-:Y:S05]  /*1520*/  @!P1 BRA `(.L_x_950) ;  /* 0x0000000000849947 */ /* 0x000fea0003800000 */
[----:B-1----:R-:W-:Y:S01]  /*1530*/  HFMA2 R16, -RZ, RZ, 0, 2.384185791015625e-07 ;  /* 0x00000004ff107431 */ /* 0x002fe200000001ff */
[----:B------:R-:W-:Y:S06]  /*1540*/  BSSY.RECONVERGENT B3, `(.L_x_950) ;  /* 0x000001f000037945 */ /* 0x000fec0003800200 */
.L_x_955:
[----:B------:R-:W-:Y:S04]  /*1550*/  BSSY.RECONVERGENT B4, `(.L_x_953) ;  /* 0x000001a000047945 */ /* 0x000fe80003800200 */
[----:B-1----:R-:W-:Y:S05]  /*1560*/  @!P0 BRA `(.L_x_954) ;  /* 0x0000000000608947 */ /* 0x002fea0003800000 */
[----:B--2---:R-:W-:Y:S01]  /*1570*/  IMAD R17, R16, 0x2, R3 ;  /* 0x0000000210117824 */ /* 0x004fe200078e0203 */
[----:B------:R-:W1:Y:S04]  /*1580*/  F2F.BF16.F32 R24, R14 ;  /* 0x0000000e00187304 */ /* 0x000e680000202000 */
[----:B0-----:R-:W0:Y:S04]  /*1590*/  LDS.U16 R21, [R17+0x2] ;  /* 0x0000020011157984 */ /* 0x001e280000000400 */
[----:B------:R-:W2:Y:S04]  /*15a0*/  LDS.U16 R20, [R17] ;  /* 0x0000000011147984 */ /* 0x000ea80000000400 */
[----:B------:R-:W3:Y:S01]  /*15b0*/  LDS.U16 R22, [R17+0x4] ;  /* 0x0000040011167984 */ /* 0x000ee20000000400 */
[----:B-1----:R-:W-:-:S03]  /*15c0*/  IMAD.U32 R24, R24, 0x10000, RZ ;  /* 0x0001000018187824 */ /* 0x002fc600078e00ff */
[----:B------:R-:W1:Y:S03]  /*15d0*/  LDS.U16 R23, [R17+0x6] ;  /* 0x0000060011177984 */ /* 0x000e660000000400 */
[----:B------:R-:W4:Y:S01]  /*15e0*/  MUFU.RCP R24, R24 ;  /* 0x0000001800187308 */ /* 0x000f220000001000 */
[----:B0-----:R-:W-:Y:S01]  /*15f0*/  SHF.L.U32 R21, R21, 0x10, RZ ;  /* 0x0000001015157819 */ /* 0x001fe200000006ff */
[----:B--2---:R-:W-:-:S04]  /*1600*/  IMAD.U32 R20, R20, 0x10000, RZ ;  /* 0x0001000014147824 */ /* 0x004fc800078e00ff */
[----:B----4-:R-:W-:Y:S01]  /*1610*/  FMUL.FTZ R21, R24, R21 ;  /* 0x0000001518157220 */ /* 0x010fe20000410000 */
[----:B---3--:R-:W-:Y:S02]  /*1620*/  IMAD.U32 R22, R22, 0x10000, RZ ;  /* 0x0001000016167824 */ /* 0x008fe400078e00ff */
[C---:B------:R-:W-:Y:S02]  /*1630*/  FMUL.FTZ R20, R24.reuse, R20 ;  /* 0x0000001418147220 */ /* 0x040fe40000410000 */
[----:B------:R-:W-:Y:S01]  /*1640*/  F2FP.BF16.F32.PACK_AB R21, RZ, R21 ;  /* 0x00000015ff15723e */ /* 0x000fe200000010ff */
[----:B-1----:R-:W-:Y:S02]  /*1650*/  IMAD.U32 R23, R23, 0x10000, RZ ;  /* 0x0001000017177824 */ /* 0x002fe400078e00ff */
[C---:B------:R-:W-:Y:S01]  /*1660*/  FMUL.FTZ R22, R24.reuse, R22 ;  /* 0x0000001618167220 */ /* 0x040fe20000410000 */
        /* <DEDUP_REMOVED lines=8> */
.L_x_954:
[----:B------:R-:W-:Y:S05]  /*16f0*/  BSYNC.RECONVERGENT B4 ;  /* 0x0000000000047941 */ /* 0x000fea0003800200 */
.L_x_953:
[----:B------:R-:W-:-:S05]  /*1700*/  VIADD R16, R16, 0x4 ;  /* 0x0000000410107836 */ /* 0x000fca0000000000 */
[----:B------:R-:W-:-:S13]  /*1710*/  ISETP.NE.AND P1, PT, R16, R15, PT ;  /* 0x0000000f1000720c */ /* 0x000fda0003f25270 */
[----:B------:R-:W-:Y:S05]  /*1720*/  @P1 BRA `(.L_x_955) ;  /* 0xfffffffc00881947 */ /* 0x000fea000383ffff */
[----:B------:R-:W-:Y:S05]  /*1730*/  BSYNC.RECONVERGENT B3 ;  /* 0x0000000000037941 */ /* 0x000fea0003800200 */
.L_x_950:
[----:B------:R-:W-:Y:S05]  /*1740*/  BSYNC.RECONVERGENT B1 ;  /* 0x0000000000017941 */ /* 0x000fea0003800200 */
.L_x_949:
[----:B------:R-:W-:-:S13]  /*1750*/  ISETP.NE.AND P0, PT, R10, RZ, PT ;  /* 0x000000ff0a00720c */ /* 0x000fda0003f05270 */
[----:B------:R-:W-:Y:S05]  /*1760*/  @!P0 BRA `(.L_x_948) ;  /* 0x0000000000488947 */ /* 0x000fea0003800000 */
[----:B------:R-:W-:Y:S02]  /*1770*/  FSETP.NEU.FTZ.AND P1, PT, R14, RZ, PT ;  /* 0x000000ff0e00720b */ /* 0x000fe40003f3d000 */
[----:B-12---:R-:W-:-:S11]  /*1780*/  MOV R17, RZ ;  /* 0x000000ff00117202 */ /* 0x006fd60000000f00 */
.L_x_958:
[----:B------:R-:W-:Y:S01]  /*1790*/  VIADD R17, R17, 0x1 ;  /* 0x0000000111117836 */ /* 0x000fe20000000000 */
[----:B------:R-:W-:Y:S04]  /*17a0*/  BSSY.RECONVERGENT B1, `(.L_x_956) ;  /* 0x000000c000017945 */ /* 0x000fe80003800200 */
[----:B------:R-:W-:Y:S01]  /*17b0*/  ISETP.NE.AND P0, PT, R17, R10, PT ;  /* 0x0000000a1100720c */ /* 0x000fe20003f05270 */
[----:B-1----:R-:W-:-:S12]  /*17c0*/  @!P1 BRA `(.L_x_957) ;  /* 0x0000000000249947 */ /* 0x002fd80003800000 */
[----:B------:R-:W-:Y:S01]  /*17d0*/  IMAD R16, R15, 0x2, R3 ;  /* 0x000000020f107824 */ /* 0x000fe200078e0203 */
[----:B0-----:R-:W0:Y:S04]  /*17e0*/  F2F.BF16.F32 R21, R14 ;  /* 0x0000000e00157304 */ /* 0x001e280000202000 */
[----:B------:R-:W1:Y:S01]  /*17f0*/  LDS.U16 R20, [R16] ;  /* 0x0000000010147984 */ /* 0x000e620000000400 */
[----:B0-----:R-:W-:-:S06]  /*1800*/  IMAD.U32 R21, R21, 0x10000, RZ ;  /* 0x0001000015157824 */ /* 0x001fcc00078e00ff */
[----:B------:R-:W0:Y:S01]  /*1810*/  MUFU.RCP R21, R21 ;  /* 0x0000001500157308 */ /* 0x000e220000001000 */
[----:B-1----:R-:W-:-:S05]  /*1820*/  SHF.L.U32 R20, R20, 0x10, RZ ;  /* 0x0000001014147819 */ /* 0x002fca00000006ff */
[----:B0-----:R-:W-:-:S05]  /*1830*/  FMUL.FTZ R20, R20, R21 ;  /* 0x0000001514147220 */ /* 0x001fca0000410000 */
[----:B------:R-:W-:-:S05]  /*1840*/  F2FP.BF16.F32.PACK_AB R20, RZ, R20 ;  /* 0x00000014ff14723e */ /* 0x000fca00000010ff */
[----:B------:R1:W-:Y:S02]  /*1850*/  STS.U16 [R16], R20 ;  /* 0x0000001410007388 */ /* 0x0003e40000000400 */
.L_x_957:
[----:B------:R-:W-:Y:S05]  /*1860*/  BSYNC.RECONVERGENT B1 ;  /* 0x0000000000017941 */ /* 0x000fea0003800200 */
.L_x_956:
[----:B------:R-:W-:Y:S01]  /*1870*/  VIADD R15, R15, 0x1 ;  /* 0x000000010f0f7836 */ /* 0x000fe20000000000 */
[----:B------:R-:W-:Y:S06]  /*1880*/  @P0 BRA `(.L_x_958) ;  /* 0xfffffffc00c00947 */ /* 0x000fec000383ffff */
.L_x_948:
[----:B------:R-:W-:Y:S05]  /*1890*/  BSYNC.RECONVERGENT B2 ;  /* 0x0000000000027941 */ /* 0x000fea0003800200 */
.L_x_947:
[----:B------:R-:W-:-:S13]  /*18a0*/  ISETP.GE.AND P0, PT, R19, R15, PT ;  /* 0x0000000f1300720c */ /* 0x000fda0003f06270 */
[----:B------:R-:W-:Y:S05]  /*18b0*/  @!P0 BRA `(.L_x_937) ;  /* 0x0000000400188947 */ /* 0x000fea0003800000 */
[----:B------:R-:W3:Y:S01]  /*18c0*/  LDC R10, c[0x0][0x384] ;  /* 0x0000e100ff0a7b82 */ /* 0x000ee20000000800 */
[----:B------:R-:W-:Y:S01]  /*18d0*/  IMAD.IADD R19, R19, 0x1, -R15 ;  /* 0x0000000113137824 */ /* 0x000fe200078e0a0f */
[----:B------:R-:W-:Y:S04]  /*18e0*/  BSSY.RECONVERGENT B1, `(.L_x_959) ;  /* 0x0000020000017945 */ /* 0x000fe80003800200 */
[----:B------:R-:W-:Y:S02]  /*18f0*/  ISETP.GE.U32.AND P0, PT, R19, 0xf, PT ;  /* 0x0000000f1300780c */ /* 0x000fe40003f06070 */
[----:B---3--:R-:W-:-:S04]  /*1900*/  FMNMX.FTZ R14, R10, 1, !PT ;  /* 0x3f8000000a0e7809 */ /* 0x008fc80007810000 */
[----:B------:R-:W3:Y:S02]  /*1910*/  F2I.FTZ.CEIL.NTZ R10, R14 ;  /* 0x0000000e000a7305 */ /* 0x000ee4000021b100 */
[----:B---3--:R-:W-:-:S05]  /*1920*/  LEA R10, R10, 0x1, 0x1 ;  /* 0x000000010a0a7811 */ /* 0x008fca00078e08ff */
[----:B-1----:R-:W-:-:S05]  /*1930*/  IMAD.IADD R16, R10, 0x1, -R15 ;  /* 0x000000010a107824 */ /* 0x002fca00078e0a0f */
[----:B--2---:R-:W-:-:S04]  /*1940*/  LOP3.LUT R17, R16, 0xf, RZ, 0xc0, !PT ;  /* 0x0000000f10117812 */ /* 0x004fc800078ec0ff */
[----:B------:R-:W-:Y:S01]  /*1950*/  ISETP.NE.AND P1, PT, R17, RZ, PT ;  /* 0x000000ff1100720c */ /* 0x000fe20003f25270 */
[----:B------:R-:W-:-:S12]  /*1960*/  @!P0 BRA `(.L_x_960) ;  /* 0x00000000005c8947 */ /* 0x000fd80003800000 */
[----:B------:R-:W-:Y:S01]  /*1970*/  HFMA2 R10, -RZ, RZ, 0, 0 ;  /* 0x00000000ff0a7431 */ /* 0x000fe200000001ff */
[----:B------:R-:W-:-:S07]  /*1980*/  LOP3.LUT R19, R16, 0xfffffff0, RZ, 0xc0, !PT ;  /* 0xfffffff010137812 */ /* 0x000fce00078ec0ff */
.L_x_961:
[C---:B-1----:R-:W-:Y:S02]  /*1990*/  IMAD R14, R15.reuse, 0x2, R3 ;  /* 0x000000020f0e7824 */ /* 0x042fe400078e0203 */
[----:B------:R-:W-:Y:S02]  /*19a0*/  VIADD R10, R10, 0x10 ;  /* 0x000000100a0a7836 */ /* 0x000fe40000000000 */
[----:B------:R-:W-:Y:S01]  /*19b0*/  VIADD R15, R15, 0x10 ;  /* 0x000000100f0f7836 */ /* 0x000fe20000000000 */
        /* <DEDUP_REMOVED lines=18> */
.L_x_960:
[----:B------:R-:W-:Y:S05]  /*1ae0*/  BSYNC.RECONVERGENT B1 ;  /* 0x0000000000017941 */ /* 0x000fea0003800200 */
.L_x_959:
[----:B------:R-:W-:Y:S05]  /*1af0*/  @!P1 BRA `(.L_x_937) ;  /* 0x0000000000889947 */ /* 0x000fea0003800000 */
[----:B------:R-:W-:Y:S01]  /*1b00*/  ISETP.GE.U32.AND P0, PT, R17, 0x8, PT ;  /* 0x000000081100780c */ /* 0x000fe20003f06070 */
[----:B------:R-:W-:Y:S01]  /*1b10*/  BSSY.RECONVERGENT B1, `(.L_x_962) ;  /* 0x000000e000017945 */ /* 0x000fe20003800200 */
[----:B-1----:R-:W-:-:S04]  /*1b20*/  LOP3.LUT R14, R16, 0x7, RZ, 0xc0, !PT ;  /* 0x00000007100e7812 */ /* 0x002fc800078ec0ff */
        /* <DEDUP_REMOVED lines=12> */
.L_x_963:
[----:B------:R-:W-:Y:S05]  /*1bf0*/  BSYNC.RECONVERGENT B1 ;  /* 0x0000000000017941 */ /* 0x000fea0003800200 */
.L_x_962:
[----:B------:R-:W-:Y:S05]  /*1c00*/  @!P1 BRA `(.L_x_937) ;  /* 0x0000000000449947 */ /* 0x000fea0003800000 */
[----:B------:R-:W-:Y:S02]  /*1c10*/  ISETP.GE.U32.AND P0, PT, R14, 0x4, PT ;  /* 0x000000040e00780c */ /* 0x000fe40003f06070 */
[----:B------:R-:W-:-:S04]  /*1c20*/  LOP3.LUT R17, R16, 0x3, RZ, 0xc0, !PT ;  /* 0x0000000310117812 */ /* 0x000fc800078ec0ff */
[----:B------:R-:W-:-:S07]  /*1c30*/  ISETP.NE.AND P1, PT, R17, RZ, PT ;  /* 0x000000ff1100720c */ /* 0x000fce0003f25270 */
[C---:B-1----:R-:W-:Y:S02]  /*1c40*/  @P0 IMAD R10, R15.reuse, 0x2, R3 ;  /* 0x000000020f0a0824 */ /* 0x042fe400078e0203 */
[----:B------:R-:W-:-:S03]  /*1c50*/  @P0 VIADD R15, R15, 0x4 ;  /* 0x000000040f0f0836 */ /* 0x000fc60000000000 */
[----:B------:R3:W-:Y:S04]  /*1c60*/  @P0 STS.U16 [R10], RZ ;  /* 0x000000ff0a000388 */ /* 0x0007e80000000400 */
[----:B------:R3:W-:Y:S04]  /*1c70*/  @P0 STS.U16 [R10+0x2], RZ ;  /* 0x000002ff0a000388 */ /* 0x0007e80000000400 */
[----:B------:R3:W-:Y:S04]  /*1c80*/  @P0 STS.U16 [R10+0x4], RZ ;  /* 0x000004ff0a000388 */ /* 0x0007e80000000400 */
[----:B------:R3:W-:Y:S01]  /*1c90*/  @P0 STS.U16 [R10+0x6], RZ ;  /* 0x000006ff0a000388 */ /* 0x0007e20000000400 */
[----:B------:R-:W-:Y:S05]  /*1ca0*/  @!P1 BRA `(.L_x_937) ;  /* 0x00000000001c9947 */ /* 0x000fea0003800000 */
[----:B---3--:R-:W-:-:S07]  /*1cb0*/  MOV R10, RZ ;  /* 0x000000ff000a7202 */ /* 0x008fce0000000f00 */
.L_x_964:
[C---:B------:R-:W-:Y:S02]  /*1cc0*/  IMAD R14, R15.reuse, 0x2, R3 ;  /* 0x000000020f0e7824 */ /* 0x040fe400078e0203 */
[----:B------:R-:W-:Y:S02]  /*1cd0*/  VIADD R10, R10, 0x1 ;  /* 0x000000010a0a7836 */ /* 0x000fe40000000000 */
[----:B------:R-:W-:Y:S01]  /*1ce0*/  VIADD R15, R15, 0x1 ;  /* 0x000000010f0f7836 */ /* 0x000fe20000000000 */
[----:B------:R4:W-:Y:S02]  /*1cf0*/  STS.U16 [R14], RZ ;  /* 0x000000ff0e007388 */ /* 0x0009e40000000400 */
[----:B------:R-:W-:-:S13]  /*1d00*/  ISETP.NE.AND P0, PT, R10, R17, PT ;  /* 0x000000110a00720c */ /* 0x000fda0003f05270 */
[----:B----4-:R-:W-:Y:S05]  /*1d10*/  @P0 BRA `(.L_x_964) ;  /* 0xfffffffc00e80947 */ /* 0x010fea000383ffff */
.L_x_937:
[----:B------:R-:W-:Y:S05]  /*1d20*/  BSYNC.RECONVERGENT B0 ;  /* 0x0000000000007941 */ /* 0x000fea0003800200 */
.L_x_936:
[----:B------:R-:W4:Y:S01]  /*1d30*/  S2UR UR5, SR_CgaCtaId ;  /* 0x00000000000579c3 */ /* 0x000f220000008800 */
[----:B------:R-:W-:Y:S01]  /*1d40*/  ISETP.NE.AND P0, PT, R6, RZ, PT ;  /* 0x000000ff0600720c */ /* 0x000fe20003f05270 */
[----:B------:R-:W-:Y:S01]  /*1d50*/  UMOV UR4, 0x400 ;  /* 0x0000040000047882 */ /* 0x000fe20000000000 */
[----:B------:R-:W-:Y:S01]  /*1d60*/  BSSY.RECONVERGENT B0, `(.L_x_965) ;  /* 0x000013a000007945 */ /* 0x000fe20003800200 */
[----:B----4-:R-:W-:-:S06]  /*1d70*/  ULEA UR4, UR5, UR4, 0x18 ;  /* 0x0000000405047291 */ /* 0x010fcc000f8ec0ff */
[----:B------:R-:W-:-:S04]  /*1d80*/  LEA R6, R12, UR4, 0x1 ;  /* 0x000000040c067c11 */ /* 0x000fc8000f8e08ff */
[----:B------:R-:W-:Y:S05]  /*1d90*/  @P0 BRA `(.L_x_966) ;  /* 0x0000001000d80947 */ /* 0x000fea0003800000 */
[----:B-1----:R-:W1:Y:S01]  /*1da0*/  LDC R14, c[0x0][0x380] ;  /* 0x0000e000ff0e7b82 */ /* 0x002e620000000800 */
[----:B------:R-:W-:Y:S01]  /*1db0*/  I2FP.F32.U32 R12, R0 ;  /* 0x00000000000c7245 */ /* 0x000fe20000201000 */
[----:B---3--:R-:W-:Y:S01]  /*1dc0*/  HFMA2 R10, -RZ, RZ, 1.875, 0 ;  /* 0x3f800000ff0a7431 */ /* 0x008fe200000001ff */
[----:B-1----:R-:W-:-:S03]  /*1dd0*/  FSETP.GE.FTZ.AND P0, PT, R14, 1, PT ;  /* 0x3f8000000e00780b */ /* 0x002fc60003f16000 */
[----:B------:R-:W-:-:S10]  /*1de0*/  FFMA.FTZ R7, -R7, R14, R12 ;  /* 0x0000000e07077223 */ /* 0x000fd4000001010c */
[----:B------:R-:W-:Y:S05]  /*1df0*/  @!P0 BRA `(.L_x_967) ;  /* 0x0000000000508947 */ /* 0x000fea0003800000 */
[----:B------:R-:W-:-:S06]  /*1e00*/  FMUL.FTZ R14, R14, 1 ;  /* 0x3f8000000e0e7820 */ /* 0x000fcc0000410000 */
[----:B------:R-:W2:Y:S08]  /*1e10*/  F2F.F64.F32 R14, R14 ;  /* 0x0000000e000e7310 */ /* 0x000eb00000201800 */
[----:B--2---:R-:W0:Y:S01]  /*1e20*/  MUFU.RCP64H R17, R15 ;  /* 0x0000000f00117308 */ /* 0x004e220000001800 */
        /* <DEDUP_REMOVED lines=11> */
[----:B------:R-:W-:Y:S05]  /*1ee0*/  CALL.REL.NOINC `($__internal_10_$__cuda_sm20_dblrcp_rn_slowpath_v3) ;  /* 0x0000003400dc7944 */ /* 0x000fea0003c00000 */
.L_x_968:
[----:B------:R-:W-:Y:S01]  /*1ef0*/  UMOV UR4, 0xf0000000 ;  /* 0xf000000000047882 */ /* 0x000fe20000000000 */
[----:B------:R-:W-:Y:S01]  /*1f00*/  UMOV UR5, 0x380fffff ;  /* 0x380fffff00057882 */ /* 0x000fe20000000000 */
[----:B------:R-:W0:Y:S01]  /*1f10*/  F2F.F32.F64 R10, R20 ;  /* 0x00000014000a7310 */ /* 0x000e220000301000 */
[----:B------:R-:W-:-:S14]  /*1f20*/  DSETP.GEU.AND P0, PT, |R20|, UR4, PT ;  /* 0x0000000414007e2a */ /* 0x000fdc000bf0e200 */
[----:B0-----:R-:W-:-:S07]  /*1f30*/  @!P0 FMUL R10, R10, 1.175494350822287508e-38 ;  /* 0x008000000a0a8820 */ /* 0x001fce0000400000 */
.L_x_967:
        /* <DEDUP_REMOVED lines=9> */
[----:B------:R-:W-:Y:S01]  /*1fd0*/  IMAD.MOV.U32 R12, RZ, RZ, RZ ;  /* 0x000000ffff0c7224 */ /* 0x000fe200078e00ff */
[----:B------:R-:W-:-:S11]  /*1fe0*/  ISETP.NE.AND P1, PT, R23, RZ, PT ;  /* 0x000000ff1700720c */ /* 0x000fd60003f25270 */
[----:B------:R-:W-:Y:S05]  /*1ff0*/  @P2 BRA `(.L_x_972) ;  /* 0x0000000000e82947 */ /* 0x000fea0003800000 */
[----:B------:R-:W-:Y:S01]  /*2000*/  LOP3.LUT R15, R5, 0x7ffffffc, RZ, 0xc0, !PT ;  /* 0x7ffffffc050f7812 */ /* 0x000fe200078ec0ff */
[----:B------:R-:W-:Y:S01]  /*2010*/  IMAD.MOV.U32 R12, RZ, RZ, RZ ;  /* 0x000000ffff0c7224 */ /* 0x000fe200078e00ff */
[----:B------:R-:W-:-:S07]  /*2020*/  MOV R14, RZ ;  /* 0x000000ff000e7202 */ /* 0x000fce0000000f00 */
.L_x_973:
[C---:B--2---:R-:W-:Y:S01]  /*2030*/  VIADD R17, R14.reuse, 0x1 ;  /* 0x000000010e117836 */ /* 0x044fe20000000000 */
[----:B-1----:R-:W-:Y:S01]  /*2040*/  I2FP.F32.U32 R16, R14 ;  /* 0x0000000e00107245 */ /* 0x002fe20000201000 */
[C---:B------:R-:W-:Y:S02]  /*2050*/  VIADD R19, R14.reuse, 0x2 ;  /* 0x000000020e137836 */ /* 0x040fe40000000000 */
[----:B0-----:R-:W-:Y:S01]  /*2060*/  VIADD R21, R14, 0x3 ;  /* 0x000000030e157836 */ /* 0x001fe20000000000 */
[----:B------:R-:W-:Y:S01]  /*2070*/  I2FP.F32.U32 R20, R17 ;  /* 0x0000001100147245 */ /* 0x000fe20000201000 */
[C---:B------:R-:W-:Y:S01]  /*2080*/  FADD.FTZ R16, R7.reuse, R16 ;  /* 0x0000001007107221 */ /* 0x040fe20000010000 */
[----:B------:R-:W-:Y:S02]  /*2090*/  I2FP.F32.U32 R22, R19 ;  /* 0x0000001300167245 */ /* 0x000fe40000201000 */
[----:B------:R-:W-:Y:S01]  /*20a0*/  I2FP.F32.U32 R24, R21 ;  /* 0x0000001500187245 */ /* 0x000fe20000201000 */
[C---:B------:R-:W-:Y:S01]  /*20b0*/  FADD.FTZ R20, R7.reuse, R20 ;  /* 0x0000001407147221 */ /* 0x040fe20000010000 */
[----:B------:R-:W-:Y:S01]  /*20c0*/  FADD.FTZ R17, R16, 0.5 ;  /* 0x3f00000010117421 */ /* 0x000fe20000010000 */
[----:B------:R-:W-:-:S02]  /*20d0*/  FADD.FTZ R22, R7, R22 ;  /* 0x0000001607167221 */ /* 0x000fc40000010000 */
        /* <DEDUP_REMOVED lines=8> */
[----:B------:R-:W-:Y:S02]  /*2160*/  FSETP.GEU.FTZ.AND P4, PT, R17, RZ, PT ;  /* 0x000000ff1100720b */ /* 0x000fe40003f9e000 */
[----:B------:R-:W-:-:S02]  /*2170*/  FSETP.GEU.FTZ.AND P5, PT, R19, RZ, PT ;  /* 0x000000ff1300720b */ /* 0x000fc40003fbe000 */
        /* <DEDUP_REMOVED lines=15> */
[----:B------:R-:W-:Y:S02]  /*2270*/  FSEL R21, R19, RZ, !P2 ;  /* 0x000000ff13157208 */ /* 0x000fe40005000000 */
[----:B------:R-:W-:Y:S01]  /*2280*/  FSEL R25, R16, RZ, !P3 ;  /* 0x000000ff10197208 */ /* 0x000fe20005800000 */
[----:B------:R-:W-:Y:S01]  /*2290*/  FADD.FTZ R12, R17, R12 ;  /* 0x0000000c110c7221 */ /* 0x000fe20000010000 */
[----:B------:R-:W-:Y:S02]  /*22a0*/  FSEL R27, R20, RZ, !P5 ;  /* 0x000000ff141b7208 */ /* 0x000fe40006800000 */
[----:B------:R-:W-:Y:S01]  /*22b0*/  F2FP.BF16.F32.PACK_AB R16, RZ, R17 ;  /* 0x00000011ff10723e */ /* 0x000fe200000010ff */
[----:B------:R-:W-:Y:S01]  /*22c0*/  FADD.FTZ R12, R12, R21 ;  /* 0x000000150c0c7221 */ /* 0x000fe20000010000 */
[----:B------:R-:W-:-:S02]  /*22d0*/  F2FP.BF16.F32.PACK_AB R20, RZ, R21 ;  /* 0x00000015ff14723e */ /* 0x000fc400000010ff */
[----:B------:R-:W-:Y:S01]  /*22e0*/  F2FP.BF16.F32.PACK_AB R22, RZ, R25 ;  /* 0x00000019ff16723e */ /* 0x000fe200000010ff */
[----:B------:R-:W-:Y:S01]  /*22f0*/  FADD.FTZ R12, R12, R25 ;  /* 0x000000190c0c7221 */ /* 0x000fe20000010000 */
[----:B------:R-:W-:Y:S02]  /*2300*/  F2FP.BF16.F32.PACK_AB R24, RZ, R27 ;  /* 0x0000001bff18723e */ /* 0x000fe400000010ff */
[C---:B------:R-:W-:Y:S01]  /*2310*/  LEA R19, R14.reuse, R6, 0x1 ;  /* 0x000000060e137211 */ /* 0x040fe200078e08ff */
[----:B------:R-:W-:Y:S02]  /*2320*/  VIADD R14, R14, 0x4 ;  /* 0x000000040e0e7836 */ /* 0x000fe40000000000 */
[----:B------:R-:W-:Y:S02]  /*2330*/  FADD.FTZ R12, R12, R27 ;  /* 0x0000001b0c0c7221 */ /* 0x000fe40000010000 */
[----:B------:R1:W-:Y:S01]  /*2340*/  STS.U16 [R19], R16 ;  /* 0x0000001013007388 */ /* 0x0003e20000000400 */
[----:B------:R-:W-:-:S03]  /*2350*/  ISETP.NE.AND P2, PT, R14, R15, PT ;  /* 0x0000000f0e00720c */ /* 0x000fc60003f45270 */
[----:B------:R1:W-:Y:S04]  /*2360*/  STS.U16 [R19+0x2], R20 ;  /* 0x0000021413007388 */ /* 0x0003e80000000400 */
[----:B------:R1:W-:Y:S04]  /*2370*/  STS.U16 [R19+0x4], R22 ;  /* 0x0000041613007388 */ /* 0x0003e80000000400 */
[----:B------:R1:W-:Y:S02]  /*2380*/  STS.U16 [R19+0x6], R24 ;  /* 0x0000061813007388 */ /* 0x0003e40000000400 */
[----:B------:R-:W-:Y:S05]  /*2390*/  @P2 BRA `(.L_x_973) ;  /* 0xfffffffc00242947 */ /* 0x000fea000383ffff */
.L_x_972:
[----:B------:R-:W-:Y:S05]  /*23a0*/  BSYNC.RECONVERGENT B2 ;  /* 0x0000000000027941 */ /* 0x000fea0003800200 */
.L_x_971:
[----:B------:R-:W-:Y:S05]  /*23b0*/  @!P1 BRA `(.L_x_970) ;  /* 0x0000000000bc9947 */ /* 0x000fea0003800000 */
[----:B------:R-:W-:Y:S01]  /*23c0*/  ISETP.NE.AND P2, PT, R23, 0x1, PT ;  /* 0x000000011700780c */ /* 0x000fe20003f45270 */
[----:B------:R-:W-:Y:S01]  /*23d0*/  BSSY.RECONVERGENT B2, `(.L_x_974) ;  /* 0x000001f000027945 */ /* 0x000fe20003800200 */
[----:B------:R-:W-:-:S04]  /*23e0*/  LOP3.LUT R14, R5, 0x1, RZ, 0xc0, !PT ;  /* 0x00000001050e7812 */ /* 0x000fc800078ec0ff */
[----:B------:R-:W-:-:S07]  /*23f0*/  ISETP.NE.U32.AND P1, PT, R14, 0x1, PT ;  /* 0x000000010e00780c */ /* 0x000fce0003f25070 */
[----:B------:R-:W-:Y:S06]  /*2400*/  @!P2 BRA `(.L_x_975) ;  /* 0x00000000006ca947 */ /* 0x000fec0003800000 */
[----:B-1----:R-:W-:Y:S01]  /*2410*/  VIADD R16, R15, 0x1 ;  /* 0x000000010f107836 */ /* 0x002fe20000000000 */
[----:B------:R-:W-:-:S04]  /*2420*/  I2FP.F32.U32 R14, R15 ;  /* 0x0000000f000e7245 */ /* 0x000fc80000201000 */
[----:B------:R-:W-:Y:S01]  /*2430*/  I2FP.F32.U32 R16, R16 ;  /* 0x0000001000107245 */ /* 0x000fe20000201000 */
[----:B------:R-:W-:-:S04]  /*2440*/  FADD.FTZ R14, R7, R14 ;  /* 0x0000000e070e7221 */ /* 0x000fc80000010000 */
[----:B------:R-:W-:Y:S01]  /*2450*/  FADD.FTZ R16, R7, R16 ;  /* 0x0000001007107221 */ /* 0x000fe20000010000 */
[----:B--2---:R-:W-:-:S03]  /*2460*/  FADD.FTZ R17, R14, 0.5 ;  /* 0x3f0000000e117421 */ /* 0x004fc60000010000 */
[----:B------:R-:W-:Y:S01]  /*2470*/  FADD.FTZ R19, R16, 0.5 ;  /* 0x3f00000010137421 */ /* 0x000fe20000010000 */
[-C--:B------:R-:W-:Y:S01]  /*2480*/  FMUL.FTZ R17, R17, R10.reuse ;  /* 0x0000000a11117220 */ /* 0x080fe20000410000 */
[C---:B------:R-:W-:Y:S01]  /*2490*/  IMAD R16, R15.reuse, 0x2, R6 ;  /* 0x000000020f107824 */ /* 0x040fe200078e0206 */
[----:B------:R-:W-:Y:S01]  /*24a0*/  IADD3 R15, PT, PT, R15, 0x2, RZ ;  /* 0x000000020f0f7810 */ /* 0x000fe20007ffe0ff */
[----:B------:R-:W-:Y:S02]  /*24b0*/  FMUL.FTZ R19, R19, R10 ;  /* 0x0000000a13137220 */ /* 0x000fe40000410000 */
[----:B------:R-:W-:-:S03]  /*24c0*/  FSETP.GEU.FTZ.AND P2, PT, R17, RZ, PT ;  /* 0x000000ff1100720b */ /* 0x000fc60003f5e000 */
[----:B------:R-:W-:-:S10]  /*24d0*/  FSETP.GEU.FTZ.AND P3, PT, R19, RZ, PT ;  /* 0x000000ff1300720b */ /* 0x000fd40003f7e000 */
[----:B------:R-:W-:-:S03]  /*24e0*/  @!P2 FADD.FTZ R17, -R17, -RZ ;  /* 0x800000ff1111a221 */ /* 0x000fc60000010100 */
[----:B------:R-:W-:Y:S02]  /*24f0*/  @!P3 FADD.FTZ R19, -R19, -RZ ;  /* 0x800000ff1313b221 */ /* 0x000fe40000010100 */
        /* <DEDUP_REMOVED lines=8> */
[----:B0-----:R-:W-:-:S03]  /*2580*/  F2FP.BF16.F32.PACK_AB R20, RZ, R19 ;  /* 0x00000013ff14723e */ /* 0x001fc600000010ff */
[----:B------:R3:W-:Y:S01]  /*2590*/  STS.U16 [R16], R14 ;  /* 0x0000000e10007388 */ /* 0x0007e20000000400 */
[----:B------:R-:W-:-:S03]  /*25a0*/  FADD.FTZ R12, R12, R19 ;  /* 0x000000130c0c7221 */ /* 0x000fc60000010000 */
[----:B------:R3:W-:Y:S04]  /*25b0*/  STS.U16 [R16+0x2], R20 ;  /* 0x0000021410007388 */ /* 0x0007e80000000400 */
.L_x_975:
[----:B------:R-:W-:Y:S05]  /*25c0*/  BSYNC.RECONVERGENT B2 ;  /* 0x0000000000027941 */ /* 0x000fea0003800200 */
.L_x_974:
[----:B------:R-:W-:Y:S05]  /*25d0*/  @P1 BRA `(.L_x_970) ;  /* 0x0000000000341947 */ /* 0x000fea0003800000 */
[----:B---3--:R-:W-:Y:S01]  /*25e0*/  I2FP.F32.U32 R14, R15 ;  /* 0x0000000f000e7245 */ /* 0x008fe20000201000 */
[----:B------:R-:W-:-:S04]  /*25f0*/  IMAD R15, R15, 0x2, R6 ;  /* 0x000000020f0f7824 */ /* 0x000fc800078e0206 */
[----:B------:R-:W-:-:S04]  /*2600*/  FADD.FTZ R14, R7, R14 ;  /* 0x0000000e070e7221 */ /* 0x000fc80000010000 */
[----:B------:R-:W-:-:S04]  /*2610*/  FADD.FTZ R7, R14, 0.5 ;  /* 0x3f0000000e077421 */ /* 0x000fc80000010000 */
[----:B------:R-:W-:-:S05]  /*2620*/  FMUL.FTZ R7, R7, R10 ;  /* 0x0000000a07077220 */ /* 0x000fca0000410000 */
[----:B------:R-:W-:-:S13]  /*2630*/  FSETP.GEU.FTZ.AND P1, PT, R7, RZ, PT ;  /* 0x000000ff0700720b */ /* 0x000fda0003f3e000 */
[----:B------:R-:W-:-:S04]  /*2640*/  @!P1 FADD.FTZ R7, -R7, -RZ ;  /* 0x800000ff07079221 */ /* 0x000fc80000010100 */
[C---:B------:R-:W-:Y:S01]  /*2650*/  FADD.FTZ R10, -R7.reuse, 1 ;  /* 0x3f800000070a7421 */ /* 0x040fe20000010100 */
[----:B------:R-:W-:-:S04]  /*2660*/  FSETP.GEU.FTZ.AND P1, PT, R7, 1, PT ;  /* 0x3f8000000700780b */ /* 0x000fc80003f3e000 */
[----:B------:R-:W-:-:S04]  /*2670*/  FSEL R7, R10, RZ, !P1 ;  /* 0x000000ff0a077208 */ /* 0x000fc80004800000 */
[----:B------:R-:W-:Y:S01]  /*2680*/  F2FP.BF16.F32.PACK_AB R10, RZ, R7 ;  /* 0x00000007ff0a723e */ /* 0x000fe200000010ff */
[----:B------:R-:W-:-:S04]  /*2690*/  FADD.FTZ R12, R12, R7 ;  /* 0x000000070c0c7221 */ /* 0x000fc80000010000 */
[----:B------:R4:W-:Y:S03]  /*26a0*/  STS.U16 [R15], R10 ;  /* 0x0000000a0f007388 */ /* 0x0009e60000000400 */
.L_x_970:
[----:B------:R-:W-:Y:S05]  /*26b0*/  BSYNC.RECONVERGENT B1 ;  /* 0x0000000000017941 */ /* 0x000fea0003800200 */
.L_x_969:
[----:B------:R-:W-:Y:S01]  /*26c0*/  BSSY.RECONVERGENT B1, `(.L_x_976) ;  /* 0x000005b000017945 */ /* 0x000fe20003800200 */
[----:B------:R-:W-:-:S03]  /*26d0*/  IMAD.MOV.U32 R7, RZ, RZ, RZ ;  /* 0x000000ffff077224 */ /* 0x000fc600078e00ff */
[----:B------:R-:W-:Y:S05]  /*26e0*/  @!P0 BRA `(.L_x_977) ;  /* 0x0000000400608947 */ /* 0x000fea0003800000 */
[----:B------:R-:W-:Y:S01]  /*26f0*/  IMAD.IADD R13, R0, 0x1, -R13 ;  /* 0x00000001000d7824 */ /* 0x000fe200078e0a0d */
[----:B------:R-:W-:Y:S01]  /*2700*/  BSSY.RECONVERGENT B2, `(.L_x_978) ;  /* 0x0000042000027945 */ /* 0x000fe20003800200 */
[----:B------:R-:W-:Y:S01]  /*2710*/  HFMA2 R7, -RZ, RZ, 0, 0 ;  /* 0x00000000ff077431 */ /* 0x000fe200000001ff */
[----:B----4-:R-:W-:Y:S02]  /*2720*/  LOP3.LUT R10, R5, 0x3, RZ, 0xc0, !PT ;  /* 0x00000003050a7812 */ /* 0x010fe400078ec0ff */
[----:B------:R-:W-:-:S13]  /*2730*/  ISETP.GT.U32.AND P0, PT, R13, -0x4, PT ;  /* 0xfffffffc0d00780c */ /* 0x000fda0003f04070 */
[----:B------:R-:W-:Y:S05]  /*2740*/  @P0 BRA `(.L_x_979) ;  /* 0x0000000000f40947 */ /* 0x000fea0003800000 */
[----:B------:R-:W-:Y:S01]  /*2750*/  FSETP.NEU.FTZ.AND P0, PT, R12, RZ, PT ;  /* 0x000000ff0c00720b */ /* 0x000fe20003f1d000 */
[----:B------:R-:W-:Y:S01]  /*2760*/  BSSY.RECONVERGENT B3, `(.L_x_980) ;  /* 0x000001b000037945 */ /* 0x000fe20003800200 */
[----:B------:R-:W-:-:S04]  /*2770*/  LOP3.LUT R7, R5, 0x7ffffffc, RZ, 0xc0, !PT ;  /* 0x7ffffffc05077812 */ /* 0x000fc800078ec0ff */
[----:B------:R-:W-:-:S07]  /*2780*/  ISETP.NE.AND P1, PT, R7, 0x4, PT ;  /* 0x000000040700780c */ /* 0x000fce0003f25270 */
[----:B------:R-:W-:Y:S06]  /*2790*/  @!P0 BRA `(.L_x_981) ;  /* 0x00000000005c8947 */ /* 0x000fec0003800000 */
[----:B-1-3--:R-:W1:Y:S01]  /*27a0*/  LDS.U16 R16, [R6+0x4] ;  /* 0x0000040006107984 */ /* 0x00ae620000000400 */
[----:B------:R-:W3:Y:S03]  /*27b0*/  F2F.BF16.F32 R13, R12 ;  /* 0x0000000c000d7304 */ /* 0x000ee60000202000 */
[----:B------:R-:W4:Y:S04]  /*27c0*/  LDS.U16 R14, [R6] ;  /* 0x00000000060e7984 */ /* 0x000f280000000400 */
[----:B------:R-:W5:Y:S04]  /*27d0*/  LDS.U16 R15, [R6+0x2] ;  /* 0x00000200060f7984 */ /* 0x000f680000000400 */
[----:B--2---:R-:W2:Y:S01]  /*27e0*/  LDS.U16 R17, [R6+0x6] ;  /* 0x0000060006117984 */ /* 0x004ea20000000400 */
[----:B---3--:R-:W-:-:S06]  /*27f0*/  IMAD.U32 R13, R13, 0x10000, RZ ;  /* 0x000100000d0d7824 */ /* 0x008fcc00078e00ff */
[----:B------:R-:W3:Y:S01]  /*2800*/  MUFU.RCP R13, R13 ;  /* 0x0000000d000d7308 */ /* 0x000ee20000001000 */
[----:B-1----:R-:W-:Y:S01]  /*2810*/  SHF.L.U32 R16, R16, 0x10, RZ ;  /* 0x0000001010107819 */ /* 0x002fe200000006ff */
[----:B----4-:R-:W-:-:S04]  /*2820*/  IMAD.U32 R14, R14, 0x10000, RZ ;  /* 0x000100000e0e7824 */ /* 0x010fc800078e00ff */
[-C--:B---3--:R-:W-:Y:S01]  /*2830*/  FMUL.FTZ R16, R16, R13.reuse ;  /* 0x0000000d10107220 */ /* 0x088fe20000410000 */
[----:B-----5:R-:W-:Y:S02]  /*2840*/  IMAD.U32 R15, R15, 0x10000, RZ ;  /* 0x000100000f0f7824 */ /* 0x020fe400078e00ff */
[-C--:B------:R-:W-:Y:S02]  /*2850*/  FMUL.FTZ R14, R14, R13.reuse ;  /* 0x0000000d0e0e7220 */ /* 0x080fe40000410000 */
[----:B------:R-:W-:Y:S01]  /*2860*/  F2FP.BF16.F32.PACK_AB R16, RZ, R16 ;  /* 0x00000010ff10723e */ /* 0x000fe200000010ff */
[----:B--2---:R-:W-:Y:S02]  /*2870*/  IMAD.U32 R17, R17, 0x10000, RZ ;  /* 0x0001000011117824 */ /* 0x004fe400078e00ff */
        /* <DEDUP_REMOVED lines=9> */
.L_x_981:
[----:B------:R-:W-:Y:S05]  /*2910*/  BSYNC.RECONVERGENT B3 ;  /* 0x0000000000037941 */ /* 0x000fea0003800200 */
.L_x_980:
[----:B------:R-:W-:Y:S05]  /*2920*/  @!P1 BRA `(.L_x_979) ;  /* 0x00000000007c9947 */ /* 0x000fea0003800000 */
[----:B------:R-:W-:-:S07]  /*2930*/  IMAD.MOV.U32 R13, RZ, RZ, 0x4 ;  /* 0x00000004ff0d7424 */ /* 0x000fce00078e00ff */
.L_x_984:
[----:B------:R-:W-:Y:S04]  /*2940*/  BSSY.RECONVERGENT B3, `(.L_x_982) ;  /* 0x000001a000037945 */ /* 0x000fe80003800200 */
[----:B0-----:R-:W-:Y:S05]  /*2950*/  @!P0 BRA `(.L_x_983) ;  /* 0x0000000000608947 */ /* 0x001fea0003800000 */
[----:B---34-:R-:W-:Y:S01]  /*2960*/  IMAD R14, R13, 0x2, R6 ;  /* 0x000000020d0e7824 */ /* 0x018fe200078e0206 */
[----:B012---:R-:W0:Y:S04]  /*2970*/  F2F.BF16.F32 R20, R12 ;  /* 0x0000000c00147304 */ /* 0x007e280000202000 */
[----:B------:R-:W1:Y:S04]  /*2980*/  LDS.U16 R19, [R14+0x6] ;  /* 0x000006000e137984 */ /* 0x000e680000000400 */
[----:B------:R-:W2:Y:S04]  /*2990*/  LDS.U16 R15, [R14] ;  /* 0x000000000e0f7984 */ /* 0x000ea80000000400 */
[----:B------:R-:W3:Y:S01]  /*29a0*/  LDS.U16 R16, [R14+0x2] ;  /* 0x000002000e107984 */ /* 0x000ee20000000400 */
[----:B0-----:R-:W-:-:S03]  /*29b0*/  SHF.L.U32 R20, R20, 0x10, RZ ;  /* 0x0000001014147819 */ /* 0x001fc600000006ff */
[----:B------:R-:W0:Y:S03]  /*29c0*/  LDS.U16 R17, [R14+0x4] ;  /* 0x000004000e117984 */ /* 0x000e260000000400 */
[----:B------:R-:W4:Y:S01]  /*29d0*/  MUFU.RCP R20, R20 ;  /* 0x0000001400147308 */ /* 0x000f220000001000 */
[----:B-1----:R-:W-:Y:S01]  /*29e0*/  SHF.L.U32 R19, R19, 0x10, RZ ;  /* 0x0000001013137819 */ /* 0x002fe200000006ff */
[----:B--2---:R-:W-:-:S04]  /*29f0*/  IMAD.U32 R15, R15, 0x10000, RZ ;  /* 0x000100000f0f7824 */ /* 0x004fc800078e00ff */
[----:B----4-:R-:W-:Y:S01]  /*2a00*/  FMUL.FTZ R19, R20, R19 ;  /* 0x0000001314137220 */ /* 0x010fe20000410000 */
[----:B---3--:R-:W-:Y:S02]  /*2a10*/  IMAD.U32 R16, R16, 0x10000, RZ ;  /* 0x0001000010107824 */ /* 0x008fe400078e00ff */
[C---:B------:R-:W-:Y:S02]  /*2a20*/  FMUL.FTZ R15, R20.reuse, R15 ;  /* 0x0000000f140f7220 */ /* 0x040fe40000410000 */
[----:B------:R-:W-:Y:S01]  /*2a30*/  F2FP.BF16.F32.PACK_AB R19, RZ, R19 ;  /* 0x00000013ff13723e */ /* 0x000fe200000010ff */
[----:B0-----:R-:W-:Y:S02]  /*2a40*/  IMAD.U32 R17, R17, 0x10000, RZ ;  /* 0x0001000011117824 */ /* 0x001fe400078e00ff */
        /* <DEDUP_REMOVED lines=9> */
.L_x_983:
[----:B------:R-:W-:Y:S05]  /*2ae0*/  BSYNC.RECONVERGENT B3 ;  /* 0x0000000000037941 */ /* 0x000fea0003800200 */
.L_x_982:
[----:B------:R-:W-:-:S05]  /*2af0*/  VIADD R13, R13, 0x4 ;  /* 0x000000040d0d7836 */ /* 0x000fca0000000000 */
[----:B------:R-:W-:-:S13]  /*2b00*/  ISETP.NE.AND P1, PT, R13, R7, PT ;  /* 0x000000070d00720c */ /* 0x000fda0003f25270 */
[----:B------:R-:W-:Y:S05]  /*2b10*/  @P1 BRA `(.L_x_984) ;  /* 0xfffffffc00881947 */ /* 0x000fea000383ffff */
.L_x_979:
[----:B------:R-:W-:Y:S05]  /*2b20*/  BSYNC.RECONVERGENT B2 ;  /* 0x0000000000027941 */ /* 0x000fea0003800200 */
.L_x_978:
[----:B------:R-:W-:-:S13]  /*2b30*/  ISETP.NE.AND P0, PT, R10, RZ, PT ;  /* 0x000000ff0a00720c */ /* 0x000fda0003f05270 */
[----:B------:R-:W-:Y:S05]  /*2b40*/  @!P0 BRA `(.L_x_977) ;  /* 0x0000000000488947 */ /* 0x000fea0003800000 */
[----:B------:R-:W-:Y:S01]  /*2b50*/  FSETP.NEU.FTZ.AND P1, PT, R12, RZ, PT ;  /* 0x000000ff0c00720b */ /* 0x000fe20003f3d000 */
[----:B------:R-:W-:-:S12]  /*2b60*/  IMAD.MOV.U32 R13, RZ, RZ, RZ ;  /* 0x000000ffff0d7224 */ /* 0x000fd800078e00ff */
.L_x_987:
[----:B------:R-:W-:Y:S01]  /*2b70*/  VIADD R13, R13, 0x1 ;  /* 0x000000010d0d7836 */ /* 0x000fe20000000000 */
[----:B------:R-:W-:Y:S04]  /*2b80*/  BSSY.RECONVERGENT B2, `(.L_x_985) ;  /* 0x000000c000027945 */ /* 0x000fe80003800200 */
[----:B------:R-:W-:Y:S01]  /*2b90*/  ISETP.NE.AND P0, PT, R13, R10, PT ;  /* 0x0000000a0d00720c */ /* 0x000fe20003f05270 */
[----:B------:R-:W-:-:S12]  /*2ba0*/  @!P1 BRA `(.L_x_986) ;  /* 0x0000000000249947 */ /* 0x000fd80003800000 */
[----:B0--34-:R-:W-:Y:S01]  /*2bb0*/  LEA R14, R7, R6, 0x1 ;  /* 0x00000006070e7211 */ /* 0x019fe200078e08ff */
[----:B-1----:R-:W0:Y:S04]  /*2bc0*/  F2F.BF16.F32 R16, R12 ;  /* 0x0000000c00107304 */ /* 0x002e280000202000 */
[----:B------:R-:W1:Y:S01]  /*2bd0*/  LDS.U16 R15, [R14] ;  /* 0x000000000e0f7984 */ /* 0x000e620000000400 */
[----:B0-----:R-:W-:-:S06]  /*2be0*/  IMAD.U32 R16, R16, 0x10000, RZ ;  /* 0x0001000010107824 */ /* 0x001fcc00078e00ff */
[----:B------:R-:W0:Y:S01]  /*2bf0*/  MUFU.RCP R16, R16 ;  /* 0x0000001000107308 */ /* 0x000e220000001000 */
[----:B-1----:R-:W-:-:S04]  /*2c00*/  IMAD.U32 R15, R15, 0x10000, RZ ;  /* 0x000100000f0f7824 */ /* 0x002fc800078e00ff */
[----:B0-----:R-:W-:-:S05]  /*2c10*/  FMUL.FTZ R15, R15, R16 ;  /* 0x000000100f0f7220 */ /* 0x001fca0000410000 */
[----:B------:R-:W-:-:S05]  /*2c20*/  F2FP.BF16.F32.PACK_AB R15, RZ, R15 ;  /* 0x0000000fff0f723e */ /* 0x000fca00000010ff */
[----:B------:R0:W-:Y:S02]  /*2c30*/  STS.U16 [R14], R15 ;  /* 0x0000000f0e007388 */ /* 0x0001e40000000400 */
.L_x_986:
[----:B------:R-:W-:Y:S05]  /*2c40*/  BSYNC.RECONVERGENT B2 ;  /* 0x0000000000027941 */ /* 0x000fea0003800200 */
.L_x_985:
[----:B------:R-:W-:Y:S01]  /*2c50*/  VIADD R7, R7, 0x1 ;  /* 0x0000000107077836 */ /* 0x000fe20000000000 */
[----:B------:R-:W-:Y:S06]  /*2c60*/  @P0 BRA `(.L_x_987) ;  /* 0xfffffffc00c00947 */ /* 0x000fec000383ffff */
.L_x_977:
[----:B------:R-:W-:Y:S05]  /*2c70*/  BSYNC.RECONVERGENT B1 ;  /* 0x0000000000017941 */ /* 0x000fea0003800200 */
.L_x_976:
[----:B------:R-:W-:-:S13]  /*2c80*/  ISETP.GE.AND P0, PT, R11, R7, PT ;  /* 0x000000070b00720c */ /* 0x000fda0003f06270 */
[----:B------:R-:W-:Y:S05]  /*2c90*/  @!P0 BRA `(.L_x_966) ;  /* 0x0000000400188947 */ /* 0x000fea0003800000 */
[----:B----4-:R-:W0:Y:S01]  /*2ca0*/  LDC R10, c[0x0][0x380] ;  /* 0x0000e000ff0a7b82 */ /* 0x010e220000000800 */
[----:B------:R-:W-:Y:S01]  /*2cb0*/  IMAD.IADD R11, R11, 0x1, -R7 ;  /* 0x000000010b0b7824 */ /* 0x000fe200078e0a07 */
[----:B------:R-:W-:Y:S04]  /*2cc0*/  BSSY.RECONVERGENT B1, `(.L_x_988) ;  /* 0x0000020000017945 */ /* 0x000fe80003800200 */
[----:B------:R-:W-:Y:S02]  /*2cd0*/  ISETP.GE.U32.AND P0, PT, R11, 0xf, PT ;  /* 0x0000000f0b00780c */ /* 0x000fe40003f06070 */
[----:B0--3--:R-:W-:-:S04]  /*2ce0*/  FMNMX.FTZ R14, R10, 1, !PT ;  /* 0x3f8000000a0e7809 */ /* 0x009fc80007810000 */
[----:B------:R-:W0:Y:S02]  /*2cf0*/  F2I.FTZ.CEIL.NTZ R10, R14 ;  /* 0x0000000e000a7305 */ /* 0x000e24000021b100 */
[----:B0-----:R-:W-:-:S04]  /*2d00*/  LEA R10, R10, 0x1, 0x1 ;  /* 0x000000010a0a7811 */ /* 0x001fc800078e08ff */
[----:B------:R-:W-:-:S04]  /*2d10*/  IADD3 R12, PT, PT, -R7, R10, RZ ;  /* 0x0000000a070c7210 */ /* 0x000fc80007ffe1ff */
[----:B------:R-:W-:-:S04]  /*2d20*/  LOP3.LUT R13, R12, 0xf, RZ, 0xc0, !PT ;  /* 0x0000000f0c0d7812 */ /* 0x000fc800078ec0ff */
[----:B------:R-:W-:Y:S01]  /*2d30*/  ISETP.NE.AND P1, PT, R13, RZ, PT ;  /* 0x000000ff0d00720c */ /* 0x000fe20003f25270 */
[----:B------:R-:W-:-:S12]  /*2d40*/  @!P0 BRA `(.L_x_989) ;  /* 0x00000000005c8947 */ /* 0x000fd80003800000 */
[----:B------:R-:W-:Y:S01]  /*2d50*/  LOP3.LUT R15, R12, 0xfffffff0, RZ, 0xc0, !PT ;  /* 0xfffffff00c0f7812 */ /* 0x000fe200078ec0ff */
[----:B------:R-:W-:-:S07]  /*2d60*/  IMAD.MOV.U32 R10, RZ, RZ, RZ ;  /* 0x000000ffff0a7224 */ /* 0x000fce00078e00ff */
.L_x_990:
[C---:B0-----:R-:W-:Y:S01]  /*2d70*/  IMAD R11, R7.reuse, 0x2, R6 ;  /* 0x00000002070b7824 */ /* 0x041fe200078e0206 */
        /* <DEDUP_REMOVED lines=20> */
.L_x_989:
[----:B------:R-:W-:Y:S05]  /*2ec0*/  BSYNC.RECONVERGENT B1 ;  /* 0x0000000000017941 */ /* 0x000fea0003800200 */
.L_x_988:
        /* <DEDUP_REMOVED lines=16> */
.L_x_992:
[----:B------:R-:W-:Y:S05]  /*2fd0*/  BSYNC.RECONVERGENT B1 ;  /* 0x0000000000017941 */ /* 0x000fea0003800200 */
.L_x_991:
        /* <DEDUP_REMOVED lines=11> */
[----:B0-----:R-:W-:-:S07]  /*3090*/  IMAD.MOV.U32 R10, RZ, RZ, RZ ;  /* 0x000000ffff0a7224 */ /* 0x001fce00078e00ff */
.L_x_993:
[C---:B------:R-:W-:Y:S01]  /*30a0*/  IMAD R12, R7.reuse, 0x2, R6 ;  /* 0x00000002070c7824 */ /* 0x040fe200078e0206 */
[----:B------:R-:W-:Y:S01]  /*30b0*/  IADD3 R10, PT, PT, R10, 0x1, RZ ;  /* 0x000000010a0a7810 */ /* 0x000fe20007ffe0ff */
[----:B------:R-:W-:-:S03]  /*30c0*/  VIADD R7, R7, 0x1 ;  /* 0x0000000107077836 */ /* 0x000fc60000000000 */
[----:B------:R0:W-:Y:S01]  /*30d0*/  STS.U16 [R12], RZ ;  /* 0x000000ff0c007388 */ /* 0x0001e20000000400 */
[----:B------:R-:W-:-:S13]  /*30e0*/  ISETP.NE.AND P0, PT, R10, R11, PT ;  /* 0x0000000b0a00720c */ /* 0x000fda0003f05270 */
[----:B0-----:R-:W-:Y:S05]  /*30f0*/  @P0 BRA `(.L_x_993) ;  /* 0xfffffffc00e80947 */ /* 0x001fea000383ffff */
.L_x_966:
[----:B------:R-:W-:Y:S05]  /*3100*/  BSYNC.RECONVERGENT B0 ;  /* 0x0000000000007941 */ /* 0x000fea0003800200 */
.L_x_965:
[----:B------:R-:W5:Y:S01]  /*3110*/  S2UR UR4, SR_CTAID.Z ;  /* 0x00000000000479c3 */ /* 0x000f620000002700 */
[----:B------:R-:W0:Y:S01]  /*3120*/  LDCU UR5, c[0x0][0x390] ;  /* 0x00007200ff0577ac */ /* 0x000e220008000800 */
[----:B------:R-:W0:Y:S02]  /*3130*/  LDCU UR6, c[0x0][0x398] ;  /* 0x00007300ff0677ac */ /* 0x000e240008000800 */
[----:B0-----:R-:W-:-:S04]  /*3140*/  UIMAD UR6, UR5, UR6, URZ ;  /* 0x00000006050672a4 */ /* 0x001fc8000f8e02ff */
[----:B-----5:R-:W-:Y:S01]  /*3150*/  UISETP.GE.AND UP0, UPT, UR4, UR6, UPT ;  /* 0x000000060400728c */ /* 0x020fe2000bf06270 */
[----:B------:R-:W-:Y:S05]  /*3160*/  BAR.SYNC.DEFER_BLOCKING 0x0 ;  /* 0x0000000000007b1d */ /* 0x000fea0000010000 */
[----:B------:R-:W-:-:S13]  /*3170*/  PLOP3.LUT P0, PT, PT, PT, UP0, 0x80, 0x8 ;  /* 0x000000000008781c */ /* 0x000fda0003f0f008 */
[----:B------:R-:W-:Y:S05]  /*3180*/  @P0 EXIT ;  /* 0x000000000000094d */ /* 0x000fea0003800000 */
[----:B------:R-:W0:Y:S01]  /*3190*/  LDCU.64 UR10, c[0x0][0x408] ;  /* 0x00008100ff0a77ac */ /* 0x000e220008000a00 */
[----:B-1-34-:R-:W1:Y:S01]  /*31a0*/  LDC R14, c[0x0][0x3a8] ;  /* 0x0000ea00ff0e7b82 */ /* 0x01ae620000000800 */
[----:B------:R-:W-:Y:S01]  /*31b0*/  LOP3.LUT R7, R4, 0x7, RZ, 0xc0, !PT ;  /* 0x0000000704077812 */ /* 0x000fe200078ec0ff */
[----:B------:R-:W3:Y:S01]  /*31c0*/  LDCU.64 UR12, c[0x0][0x410] ;  /* 0x00008200ff0c77ac */ /* 0x000ee20008000a00 */
[----:B------:R-:W-:-:S03]  /*31d0*/  SHF.R.S32.HI R12, RZ, 0x1f, R18 ;  /* 0x0000001fff0c7819 */ /* 0x000fc60000011412 */
[----:B------:R-:W-:Y:S01]  /*31e0*/  VIADD R13, R7, 0xffffffff ;  /* 0xffffffff070d7836 */ /* 0x000fe20000000000 */
[----:B------:R-:W4:Y:S04]  /*31f0*/  LDCU UR5, c[0x0][0x3a0] ;  /* 0x00007400ff0577ac */ /* 0x000f280008000800 */
[----:B------:R-:W-:Y:S01]  /*3200*/  ISETP.GE.U32.AND P1, PT, R13, 0x3, PT ;  /* 0x000000030d00780c */ /* 0x000fe20003f26070 */
[----:B------:R-:W1:Y:S01]  /*3210*/  LDCU UR7, c[0x0][0x378] ;  /* 0x00006f00ff0777ac */ /* 0x000e620008000800 */
[----:B0-----:R-:W-:-:S04]  /*3220*/  IMAD.WIDE.U32 R10, R8, UR10, RZ ;  /* 0x0000000a080a7c25 */ /* 0x001fc8000f8e00ff */
[----:B------:R-:W-:Y:S02]  /*3230*/  IMAD R11, R8, UR11, R11 ;  /* 0x0000000b080b7c24 */ /* 0x000fe4000f8e020b */
[----:B------:R-:W-:Y:S02]  /*3240*/  IMAD.IADD R8, R2, 0x1, -R9 ;  /* 0x0000000102087824 */ /* 0x000fe400078e0a09 */
[----:B---3--:R-:W-:Y:S01]  /*3250*/  IMAD R9, R12, UR12, RZ ;  /* 0x0000000c0c097c24 */ /* 0x008fe2000f8e02ff */
[----:B----4-:R-:W-:Y:S02]  /*3260*/  UIADD3 UR5, UPT, UPT, UR5, -0x1, URZ ;  /* 0xffffffff05057890 */ /* 0x010fe4000fffe0ff */
[----:B------:R-:W-:Y:S01]  /*3270*/  ISETP.GT.U32.AND P0, PT, R8, -0x8, PT ;  /* 0xfffffff80800780c */ /* 0x000fe20003f04070 */
[----:B------:R-:W-:Y:S01]  /*3280*/  IMAD R13, R18, UR13, R9 ;  /* 0x0000000d120d7c24 */ /* 0x000fe2000f8e0209 */
[----:B------:R-:W-:Y:S01]  /*3290*/  LOP3.LUT R8, R4, 0x3, RZ, 0xc0, !PT ;  /* 0x0000000304087812 */ /* 0x000fe200078ec0ff */
[----:B------:R-:W-:Y:S01]  /*32a0*/  IMAD.WIDE.U32 R18, R18, UR12, R10 ;  /* 0x0000000c12127c25 */ /* 0x000fe2000f8e000a */
[----:B------:R-:W-:-:S02]  /*32b0*/  LOP3.LUT R9, R4, 0x7ffffff8, RZ, 0xc0, !PT ;  /* 0x7ffffff804097812 */ /* 0x000fc400078ec0ff */
[----:B-1----:R-:W-:Y:S01]  /*32c0*/  IADD3 R11, PT, PT, R14, -0x1, RZ ;  /* 0xffffffff0e0b7810 */ /* 0x002fe20007ffe0ff */
[----:B------:R-:W-:-:S07]  /*32d0*/  IMAD.IADD R13, R19, 0x1, R13 ;  /* 0x00000001130d7824 */ /* 0x000fce00078e020d */
.L_x_1036:
[----:B------:R-:W-:Y:S01]  /*32e0*/  ISETP.GE.AND P2, PT, R5, 0x1, PT ;  /* 0x000000010500780c */ /* 0x000fe20003f46270 */
[----:B------:R-:W-:-:S12]  /*32f0*/  BSSY.RECONVERGENT B1, `(.L_x_994) ;  /* 0x0000232000017945 */ /* 0x000fd80003800200 */
[----:B------:R-:W-:Y:S05]  /*3300*/  @!P2 BRA `(.L_x_995) ;  /* 0x0000002000c0a947 */ /* 0x000fea0003800000 */
[----:B--2---:R-:W0:Y:S01]  /*3310*/  LDC R20, c[0x0][0x398] ;  /* 0x0000e600ff147b82 */ /* 0x004e220000000800 */
        /* <DEDUP_REMOVED lines=20> */
[----:B------:R-:W-:-:S04]  /*3460*/  LOP3.LUT R12, R20, UR4, RZ, 0x3c, !PT ;  /* 0x00000004140c7c12 */ /* 0x000fc8000f8e3cff */
[----:B------:R-:W-:Y:S01]  /*3470*/  ISETP.GE.AND P4, PT, R12, RZ, PT ;  /* 0x000000ff0c00720c */ /* 0x000fe20003f86270 */
[----:B------:R-:W-:-:S06]  /*3480*/  IMAD.MOV.U32 R12, RZ, RZ, R18 ;  /* 0x000000ffff0c7224 */ /* 0x000fcc00078e0012 */
[----:B------:R-:W-:-:S06]  /*3490*/  @P2 IADD3 R10, PT, PT, R10, 0x1, RZ ;  /* 0x000000010a0a2810 */ /* 0x000fcc0007ffe0ff */
[----:B------:R-:W-:Y:S01]  /*34a0*/  @!P4 IMAD.MOV R10, RZ, RZ, -R10 ;  /* 0x000000ffff0ac224 */ /* 0x000fe200078e0a0a */
        /* <DEDUP_REMOVED lines=8> */
[----:B------:R-:W-:Y:S02]  /*3530*/  SHF.R.S32.HI R12, RZ, 0x1f, R17 ;  /* 0x0000001fff0c7819 */ /* 0x000fe40000011411 */
[----:B------:R-:W-:-:S03]  /*3540*/  IADD3 R15, PT, PT, R15, R21, RZ ;  /* 0x000000150f0f7210 */ /* 0x000fc60007ffe0ff */
[----:B--2---:R-:W-:Y:S02]  /*3550*/  IMAD R20, R12, UR12, RZ ;  /* 0x0000000c0c147c24 */ /* 0x004fe4000f8e02ff */
[----:B------:R-:W-:-:S04]  /*3560*/  IMAD.WIDE.U32 R14, R17, UR12, R14 ;  /* 0x0000000c110e7c25 */ /* 0x000fc8000f8e000e */
[----:B------:R-:W-:Y:S01]  /*3570*/  IMAD R21, R17, UR13, R20 ;  /* 0x0000000d11157c24 */ /* 0x000fe2000f8e0214 */
[----:B------:R-:W1:Y:S03]  /*3580*/  LDCU.128 UR12, c[0x0][0x3b0] ;  /* 0x00007600ff0c77ac */ /* 0x000e660008000c00 */
[----:B------:R-:W-:Y:S01]  /*3590*/  IMAD.IADD R15, R15, 0x1, R21 ;  /* 0x000000010f0f7824 */ /* 0x000fe200078e0215 */
        /* <DEDUP_REMOVED lines=13> */
.L_x_1035:
[----:B------:R-:W-:Y:S01]  /*3670*/  ISETP.GE.AND P2, PT, R4, 0x1, PT ;  /* 0x000000010400780c */ /* 0x000fe20003f46270 */
[----:B------:R-:W-:-:S12]  /*3680*/  BSSY.RECONVERGENT B0, `(.L_x_996) ;  /* 0x00001f5000007945 */ /* 0x000fd80003800200 */
[----:B------:R-:W-:Y:S05]  /*3690*/  @!P2 BRA `(.L_x_997) ;  /* 0x0000001c00cca947 */ /* 0x000fea0003800000 */
[----:B------:R-:W0:Y:S01]  /*36a0*/  LDCU.64 UR10, c[0x0][0x3c0] ;  /* 0x00007800ff0a77ac */ /* 0x000e220008000a00 */
[C---:B------:R-:W-:Y:S01]  /*36b0*/  VIADDMNMX.RELU R27, R15.reuse, R0, UR5, PT ;  /* 0x000000050f1b7e46 */ /* 0x040fe2000b801100 */
[----:B------:R-:W-:Y:S01]  /*36c0*/  IMAD.MOV.U32 R28, RZ, RZ, R16 ;  /* 0x000000ffff1c7224 */ /* 0x000fe200078e0010 */
[----:B------:R-:W-:Y:S01]  /*36d0*/  BSSY.RECONVERGENT B3, `(.L_x_998) ;  /* 0x0000102000037945 */ /* 0x000fe20003800200 */
[----:B------:R-:W-:Y:S02]  /*36e0*/  HFMA2 R14, -RZ, RZ, 0, 0 ;  /* 0x00000000ff0e7431 */ /* 0x000fe400000001ff */
[----:B------:R-:W-:Y:S02]  /*36f0*/  IMAD R12, R15, 0x2, R6 ;  /* 0x000000020f0c7824 */ /* 0x000fe400078e0206 */
[----:B0-----:R-:W-:-:S04]  /*3700*/  IMAD.WIDE.U32 R20, R27, UR10, R28 ;  /* 0x0000000a1b147c25 */ /* 0x001fc8000f8e001c */
[----:B------:R-:W-:Y:S01]  /*3710*/  IMAD R27, R27, UR11, R21 ;  /* 0x0000000b1b1b7c24 */ /* 0x000fe2000f8e0215 */
[----:B------:R-:W-:Y:S06]  /*3720*/  @P0 BRA `(.L_x_999) ;  /* 0x0000000c00f00947 */ /* 0x000fec0003800000 */
[----:B------:R-:W-:Y:S01]  /*3730*/  BSSY.RECONVERGENT B2, `(.L_x_1000) ;  /* 0x00000fa000027945 */ /* 0x000fe20003800200 */
[----:B------:R-:W-:-:S07]  /*3740*/  IMAD.MOV.U32 R14, RZ, RZ, RZ ;  /* 0x000000ffff0e7224 */ /* 0x000fce00078e00ff */
.L_x_1017:
[----:B------:R-:W0:Y:S01]  /*3750*/  LDC.64 R22, c[0x0][0x3c8] ;  /* 0x0000f200ff167b82 */ /* 0x000e220000000a00 */
[----:B------:R-:W-:Y:S01]  /*3760*/  IMAD.IADD R28, R2, 0x1, R14 ;  /* 0x00000001021c7824 */ /* 0x000fe200078e020e */
[----:B------:R-:W-:Y:S01]  /*3770*/  LEA R30, R14, R3, 0x1 ;  /* 0x000000030e1e7211 */ /* 0x000fe200078e08ff */
[----:B------:R-:W-:Y:S01]  /*3780*/  IMAD.MOV.U32 R26, RZ, RZ, R20 ;  /* 0x000000ffff1a7224 */ /* 0x000fe200078e0014 */
[----:B------:R-:W-:Y:S02]  /*3790*/  BSSY.RECONVERGENT B4, `(.L_x_1001) ;  /* 0x000001e000047945 */ /* 0x000fe40003800200 */
[----:B------:R-:W-:Y:S02]  /*37a0*/  VIMNMX.RELU R31, PT, PT, R28, R11, PT ;  /* 0x0000000b1c1f7248 */ /* 0x000fe40003fe1100 */
[----:B------:R-:W1:Y:S03]  /*37b0*/  LDC.64 R24, c[0x0][0x388] ;  /* 0x0000e200ff187b82 */ /* 0x000e660000000a00 */
        /* <DEDUP_REMOVED lines=10> */
[----:B0-----:R-:W-:Y:S02]  /*3860*/  IMAD.U32 R31, R31, 0x10000, RZ ;  /* 0x000100001f1f7824 */ /* 0x001fe400078e00ff */
        /* <DEDUP_REMOVED lines=10> */
.L_x_1002:
[----:B-----5:R-:W-:-:S05]  /*3910*/  HADD2.BF16_V2 R36, R37, R34.H0_H0 ;  /* 0x2000002225247230 */ /* 0x020fca0000200000 */
[----:B------:R-:W-:-:S06]  /*3920*/  PRMT R36, R37, R26, R36 ;  /* 0x0000001a25247216 */ /* 0x000fcc0000000024 */
[----:B------:R-:W2:Y:S02]  /*3930*/  ATOM.E.CAS.STRONG.GPU PT, R36, [R32], R37, R36 ;  /* 0x000000252024738b */ /* 0x000ea400001ee124 */
[----:B--2---:R-:W-:Y:S01]  /*3940*/  ISETP.NE.U32.AND P2, PT, R36, R37, PT ;  /* 0x000000252400720c */ /* 0x004fe20003f45070 */
[----:B------:R-:W-:-:S12]  /*3950*/  IMAD.MOV.U32 R37, RZ, RZ, R36 ;  /* 0x000000ffff257224 */ /* 0x000fd800078e0024 */
[----:B------:R-:W-:Y:S05]  /*3960*/  @P2 BRA `(.L_x_1002) ;  /* 0xfffffffc00e82947 */ /* 0x000fea000383ffff */
[----:B------:R-:W-:Y:S05]  /*3970*/  BSYNC.RECONVERGENT B4 ;  /* 0x0000000000047941 */ /* 0x000fea0003800200 */
.L_x_1001:
        /* <DEDUP_REMOVED lines=20> */
[----:B-1----:R-:W-:Y:S01]  /*3ac0*/  IMAD.U32 R34, R26, 0x10000, RZ ;  /* 0x000100001a227824 */ /* 0x002fe200078e00ff */
[----:B------:R-:W-:-:S04]  /*3ad0*/  SEL R26, R31, 0x7610, P2 ;  /* 0x000076101f1a7807 */ /* 0x000fc80001000000 */
[----:B0-----:R-:W-:-:S07]  /*3ae0*/  F2FP.BF16.F32.PACK_AB R34, RZ, R34 ;  /* 0x00000022ff22723e */ /* 0x001fce00000010ff */
.L_x_1004:
[----:B-----5:R-:W-:-:S05]  /*3af0*/  HADD2.BF16_V2 R36, R37, R34.H0_H0 ;  /* 0x2000002225247230 */ /* 0x020fca0000200000 */
[----:B------:R-:W-:-:S06]  /*3b00*/  PRMT R36, R37, R26, R36 ;  /* 0x0000001a25247216 */ /* 0x000fcc0000000024 */
[----:B------:R-:W2:Y:S02]  /*3b10*/  ATOM.E.CAS.STRONG.GPU PT, R36, [R32], R37, R36 ;  /* 0x000000252024738b */ /* 0x000ea400001ee124 */
[----:B--2---:R-:W-:Y:S02]  /*3b20*/  ISETP.NE.U32.AND P2, PT, R36, R37, PT ;  /* 0x000000252400720c */ /* 0x004fe40003f45070 */
[----:B------:R-:W-:-:S11]  /*3b30*/  MOV R37, R36 ;  /* 0x0000002400257202 */ /* 0x000fd60000000f00 */
[----:B------:R-:W-:Y:S05]  /*3b40*/  @P2 BRA `(.L_x_1004) ;  /* 0xfffffffc00e82947 */ /* 0x000fea000383ffff */
[----:B------:R-:W-:Y:S05]  /*3b50*/  BSYNC.RECONVERGENT B4 ;  /* 0x0000000000047941 */ /* 0x000fea0003800200 */
.L_x_1003:
        /* <DEDUP_REMOVED lines=23> */
.L_x_1006:
[----:B-----5:R-:W-:-:S05]  /*3cd0*/  HADD2.BF16_V2 R36, R37, R34.H0_H0 ;  /* 0x2000002225247230 */ /* 0x020fca0000200000 */
[----:B------:R-:W-:-:S06]  /*3ce0*/  PRMT R36, R37, R26, R36 ;  /* 0x0000001a25247216 */ /* 0x000fcc0000000024 */
[----:B------:R-:W2:Y:S02]  /*3cf0*/  ATOM.E.CAS.STRONG.GPU PT, R36, [R32], R37, R36 ;  /* 0x000000252024738b */ /* 0x000ea400001ee124 */
[----:B--2---:R-:W-:Y:S01]  /*3d00*/  ISETP.NE.U32.AND P2, PT, R36, R37, PT ;  /* 0x000000252400720c */ /* 0x004fe20003f45070 */
[----:B------:R-:W-:-:S12]  /*3d10*/  IMAD.MOV.U32 R37, RZ, RZ, R36 ;  /* 0x000000ffff257224 */ /* 0x000fd800078e0024 */
[----:B------:R-:W-:Y:S05]  /*3d20*/  @P2 BRA `(.L_x_1006) ;  /* 0xfffffffc00e82947 */ /* 0x000fea000383ffff */
[----:B------:R-:W-:Y:S05]  /*3d30*/  BSYNC.RECONVERGENT B4 ;  /* 0x0000000000047941 */ /* 0x000fea0003800200 */
.L_x_1005:
        /* <DEDUP_REMOVED lines=23> */
.L_x_1008:
[----:B-----5:R-:W-:-:S05]  /*3eb0*/  HADD2.BF16_V2 R36, R37, R34.H0_H0 ;  /* 0x2000002225247230 */ /* 0x020fca0000200000 */
[----:B------:R-:W-:-:S06]  /*3ec0*/  PRMT R36, R37, R26, R36 ;  /* 0x0000001a25247216 */ /* 0x000fcc0000000024 */
[----:B------:R-:W2:Y:S02]  /*3ed0*/  ATOM.E.CAS.STRONG.GPU PT, R36, [R32], R37, R36 ;  /* 0x000000252024738b */ /* 0x000ea400001ee124 */
[----:B--2---:R-:W-:Y:S02]  /*3ee0*/  ISETP.NE.U32.AND P2, PT, R36, R37, PT ;  /* 0x000000252400720c */ /* 0x004fe40003f45070 */
[----:B------:R-:W-:-:S11]  /*3ef0*/  MOV R37, R36 ;  /* 0x0000002400257202 */ /* 0x000fd60000000f00 */
[----:B------:R-:W-:Y:S05]  /*3f00*/  @P2 BRA `(.L_x_1008) ;  /* 0xfffffffc00e82947 */ /* 0x000fea000383ffff */
[----:B------:R-:W-:Y:S05]  /*3f10*/  BSYNC.RECONVERGENT B4 ;  /* 0x0000000000047941 */ /* 0x000fea0003800200 */
.L_x_1007:
        /* <DEDUP_REMOVED lines=23> */
.L_x_1010:
[----:B-----5:R-:W-:-:S05]  /*4090*/  HADD2.BF16_V2 R36, R37, R34.H0_H0 ;  /* 0x2000002225247230 */ /* 0x020fca0000200000 */
[----:B------:R-:W-:-:S06]  /*40a0*/  PRMT R36, R37, R26, R36 ;  /* 0x0000001a25247216 */ /* 0x000fcc0000000024 */
[----:B------:R-:W2:Y:S02]  /*40b0*/  ATOM.E.CAS.STRONG.GPU PT, R36, [R32], R37, R36 ;  /* 0x000000252024738b */ /* 0x000ea400001ee124 */
[----:B--2---:R-:W-:Y:S01]  /*40c0*/  ISETP.NE.U32.AND P2, PT, R36, R37, PT ;  /* 0x000000252400720c */ /* 0x004fe20003f45070 */
[----:B------:R-:W-:-:S12]  /*40d0*/  IMAD.MOV.U32 R37, RZ, RZ, R36 ;  /* 0x000000ffff257224 */ /* 0x000fd800078e0024 */
[----:B------:R-:W-:Y:S05]  /*40e0*/  @P2 BRA `(.L_x_1010) ;  /* 0xfffffffc00e82947 */ /* 0x000fea000383ffff */
[----:B------:R-:W-:Y:S05]  /*40f0*/  BSYNC.RECONVERGENT B4 ;  /* 0x0000000000047941 */ /* 0x000fea0003800200 */
.L_x_1009:
        /* <DEDUP_REMOVED lines=23> */
.L_x_1012:
[----:B-----5:R-:W-:-:S05]  /*4270*/  HADD2.BF16_V2 R36, R37, R34.H0_H0 ;  /* 0x2000002225247230 */ /* 0x020fca0000200000 */
[----:B------:R-:W-:-:S06]  /*4280*/  PRMT R36, R37, R26, R36 ;  /* 0x0000001a25247216 */ /* 0x000fcc0000000024 */
[----:B------:R-:W2:Y:S02]  /*4290*/  ATOM.E.CAS.STRONG.GPU PT, R36, [R32], R37, R36 ;  /* 0x000000252024738b */ /* 0x000ea400001ee124 */
[----:B--2---:R-:W-:Y:S02]  /*42a0*/  ISETP.NE.U32.AND P2, PT, R36, R37, PT ;  /* 0x000000252400720c */ /* 0x004fe40003f45070 */
[----:B------:R-:W-:-:S11]  /*42b0*/  MOV R37, R36 ;  /* 0x0000002400257202 */ /* 0x000fd60000000f00 */
[----:B------:R-:W-:Y:S05]  /*42c0*/  @P2 BRA `(.L_x_1012) ;  /* 0xfffffffc00e82947 */ /* 0x000fea000383ffff */
[----:B------:R-:W-:Y:S05]  /*42d0*/  BSYNC.RECONVERGENT B4 ;  /* 0x0000000000047941 */ /* 0x000fea0003800200 */
.L_x_1011:
        /* <DEDUP_REMOVED lines=23> */
.L_x_1014:
[----:B-----5:R-:W-:-:S05]  /*4450*/  HADD2.BF16_V2 R36, R37, R34.H0_H0 ;  /* 0x2000002225247230 */ /* 0x020fca0000200000 */
[----:B------:R-:W-:-:S06]  /*4460*/  PRMT R36, R37, R26, R36 ;  /* 0x0000001a25247216 */ /* 0x000fcc0000000024 */
[----:B------:R-:W2:Y:S02]  /*4470*/  ATOM.E.CAS.STRONG.GPU PT, R36, [R32], R37, R36 ;  /* 0x000000252024738b */ /* 0x000ea400001ee124 */
[----:B--2---:R-:W-:Y:S01]  /*4480*/  ISETP.NE.U32.AND P2, PT, R36, R37, PT ;  /* 0x000000252400720c */ /* 0x004fe20003f45070 */
[----:B------:R-:W-:-:S12]  /*4490*/  IMAD.MOV.U32 R37, RZ, RZ, R36 ;  /* 0x000000ffff257224 */ /* 0x000fd800078e0024 */
[----:B------:R-:W-:Y:S05]  /*44a0*/  @P2 BRA `(.L_x_1014) ;  /* 0xfffffffc00e82947 */ /* 0x000fea000383ffff */
[----:B------:R-:W-:Y:S05]  /*44b0*/  BSYNC.RECONVERGENT B4 ;  /* 0x0000000000047941 */ /* 0x000fea0003800200 */
.L_x_1013:
        /* <DEDUP_REMOVED lines=21> */
[----:B0-----:R-:W-:-:S05]  /*4610*/  IMAD.U32 R24, R35, 0x10000, RZ ;  /* 0x0001000023187824 */ /* 0x001fca00078e00ff */
[----:B--2---:R-:W-:-:S07]  /*4620*/  F2FP.BF16.F32.PACK_AB R24, RZ, R24 ;  /* 0x00000018ff18723e */ /* 0x004fce00000010ff */
.L_x_1016:
[----:B-----5:R-:W-:-:S05]  /*4630*/  HADD2.BF16_V2 R22, R25, R24.H0_H0 ;  /* 0x2000001819167230 */ /* 0x020fca0000200000 */
[----:B------:R-:W-:-:S06]  /*4640*/  PRMT R22, R25, R31, R22 ;  /* 0x0000001f19167216 */ /* 0x000fcc0000000016 */
[----:B------:R-:W2:Y:S02]  /*4650*/  ATOM.E.CAS.STRONG.GPU PT, R22, [R32], R25, R22 ;  /* 0x000000192016738b */ /* 0x000ea400001ee116 */
[----:B--2---:R-:W-:Y:S02]  /*4660*/  ISETP.NE.U32.AND P2, PT, R22, R25, PT ;  /* 0x000000191600720c */ /* 0x004fe40003f45070 */
[----:B------:R-:W-:-:S11]  /*4670*/  MOV R25, R22 ;  /* 0x0000001600197202 */ /* 0x000fd60000000f00 */
[----:B------:R-:W-:Y:S05]  /*4680*/  @P2 BRA `(.L_x_1016) ;  /* 0xfffffffc00e82947 */ /* 0x000fea000383ffff */
[----:B------:R-:W-:Y:S05]  /*4690*/  BSYNC.RECONVERGENT B4 ;  /* 0x0000000000047941 */ /* 0x000fea0003800200 */
.L_x_1015:
[----:B------:R-:W-:-:S05]  /*46a0*/  VIADD R14, R14, 0x8 ;  /* 0x000000080e0e7836 */ /* 0x000fca0000000000 */
[----:B------:R-:W-:-:S13]  /*46b0*/  ISETP.NE.AND P2, PT, R14, R9, PT ;  /* 0x000000090e00720c */ /* 0x000fda0003f45270 */
[----:B------:R-:W-:Y:S05]  /*46c0*/  @P2 BRA `(.L_x_1017) ;  /* 0xfffffff000202947 */ /* 0x000fea000383ffff */
[----:B------:R-:W-:Y:S05]  /*46d0*/  BSYNC.RECONVERGENT B2 ;  /* 0x0000000000027941 */ /* 0x000fea0003800200 */
.L_x_1000:
[----:B------:R-:W-:-:S07]  /*46e0*/  IMAD.MOV.U32 R14, RZ, RZ, R9 ;  /* 0x000000ffff0e7224 */ /* 0x000fce00078e0009 */
.L_x_999:
[----:B------:R-:W-:Y:S05]  /*46f0*/  BSYNC.RECONVERGENT B3 ;  /* 0x0000000000037941 */ /* 0x000fea0003800200 */
.L_x_998:
[----:B------:R-:W-:-:S13]  /*4700*/  ISETP.NE.AND P2, PT, R7, RZ, PT ;  /* 0x000000ff0700720c */ /* 0x000fda0003f45270 */
[----:B------:R-:W-:Y:S05]  /*4710*/  @!P2 BRA `(.L_x_997) ;  /* 0x0000000c00aca947 */ /* 0x000fea0003800000 */
[----:B------:R-:W-:Y:S04]  /*4720*/  BSSY.RECONVERGENT B2, `(.L_x_1018) ;  /* 0x0000080000027945 */ /* 0x000fe80003800200 */
[----:B------:R-:W-:Y:S05]  /*4730*/  @!P1 BRA `(.L_x_1019) ;  /* 0x0000000400f89947 */ /* 0x000fea0003800000 */
[----:B------:R-:W0:Y:S01]  /*4740*/  LDC.64 R22, c[0x0][0x3c8] ;  /* 0x0000f200ff167b82 */ /* 0x000e220000000a00 */
[----:B------:R-:W-:Y:S01]  /*4750*/  IADD3 R34, PT, PT, R2, R14, RZ ;  /* 0x0000000e02227210 */ /* 0x000fe20007ffe0ff */
[----:B------:R-:W-:Y:S01]  /*4760*/  IMAD.MOV.U32 R26, RZ, RZ, R20 ;  /* 0x000000ffff1a7224 */ /* 0x000fe200078e0014 */
[----:B------:R-:W1:Y:S01]  /*4770*/  LDS.U16 R28, [R12] ;  /* 0x000000000c1c7984 */ /* 0x000e620000000400 */
[----:B------:R-:W-:Y:S01]  /*4780*/  IMAD R32, R14, 0x2, R3 ;  /* 0x000000020e207824 */ /* 0x000fe200078e0203 */
[----:B------:R-:W-:Y:S01]  /*4790*/  VIMNMX.RELU R33, PT, PT, R34, R11, PT ;  /* 0x0000000b22217248 */ /* 0x000fe20003fe1100 */
[----:B------:R-:W-:Y:S02]  /*47a0*/  BSSY.RECONVERGENT B3, `(.L_x_1020) ;  /* 0x000001c000037945 */ /* 0x000fe40003800200 */
[----:B------:R-:W2:Y:S02]  /*47b0*/  LDC.64 R24, c[0x0][0x388] ;  /* 0x0000e200ff187b82 */ /* 0x000ea40000000a00 */
[----:B0-----:R-:W-:-:S04]  /*47c0*/  IMAD.WIDE.U32 R30, R33, R22, R26 ;  /* 0x00000016211e7225 */ /* 0x001fc800078e001a */
[----:B------:R-:W-:Y:S01]  /*47d0*/  IMAD R31, R33, R23, R31 ;  /* 0x00000017211f7224 */ /* 0x000fe200078e021f */
[----:B--2---:R-:W-:-:S04]  /*47e0*/  LEA R33, P2, R30, R24, 0x1 ;  /* 0x000000181e217211 */ /* 0x004fc800078408ff */
[C---:B------:R-:W-:Y:S02]  /*47f0*/  LOP3.LUT R26, R33.reuse, 0x2, RZ, 0xc0, !PT ;  /* 0x00000002211a7812 */ /* 0x040fe400078ec0ff */
[----:B------:R-:W-:Y:S02]  /*4800*/  LEA.HI.X R31, R30, R25, R31, 0x1, P2 ;  /* 0x000000191e1f7211 */ /* 0x000fe400010f0c1f */
[----:B------:R-:W-:Y:S02]  /*4810*/  ISETP.EQ.U32.AND P2, PT, R26, RZ, PT ;  /* 0x000000ff1a00720c */ /* 0x000fe40003f42070 */
[----:B------:R-:W0:Y:S01]  /*4820*/  LDS.U16 R26, [R32] ;  /* 0x00000000201a7984 */ /* 0x000e220000000400 */
[----:B-1----:R-:W-:Y:S01]  /*4830*/  SHF.L.U32 R37, R28, 0x10, RZ ;  /* 0x000000101c257819 */ /* 0x002fe200000006ff */
[----:B------:R-:W-:Y:S01]  /*4840*/  IMAD.MOV.U32 R28, RZ, RZ, 0x3254 ;  /* 0x00003254ff1c7424 */ /* 0x000fe200078e00ff */
[----:B------:R-:W-:-:S05]  /*4850*/  LOP3.LUT R30, R33, 0xfffffffd, RZ, 0xc0, !PT ;  /* 0xfffffffd211e7812 */ /* 0x000fca00078ec0ff */
[----:B------:R1:W5:Y:S01]  /*4860*/  LD.E R35, desc[UR8][R30.64] ;  /* 0x000000081e237980 */ /* 0x000362000c101900 */
[----:B0-----:R-:W-:-:S04]  /*4870*/  IMAD.U32 R26, R26, 0x10000, RZ ;  /* 0x000100001a1a7824 */ /* 0x001fc800078e00ff */
[----:B------:R-:W-:-:S06]  /*4880*/  FMUL.FTZ R37, R26, R37 ;  /* 0x000000251a257220 */ /* 0x000fcc0000410000 */
[----:B------:R-:W0:Y:S02]  /*4890*/  F2F.BF16.F32 R37, R37 ;  /* 0x0000002500257304 */ /* 0x000e240000202000 */
[----:B0-----:R-:W-:-:S04]  /*48a0*/  IMAD.U32 R26, R37, 0x10000, RZ ;  /* 0x00010000251a7824 */ /* 0x001fc800078e00ff */
[----:B------:R-:W-:-:S06]  /*48b0*/  FMUL.FTZ R26, R10, R26 ;  /* 0x0000001a0a1a7220 */ /* 0x000fcc0000410000 */
[----:B------:R-:W0:Y:S02]  /*48c0*/  F2F.BF16.F32 R26, R26 ;  /* 0x0000001a001a7304 */ /* 0x000e240000202000 */
[----:B0-----:R-:W-:Y:S02]  /*48d0*/  SHF.L.U32 R36, R26, 0x10, RZ ;  /* 0x000000101a247819 */ /* 0x001fe400000006ff */
[----:B------:R-:W-:Y:S02]  /*48e0*/  SEL R26, R28, 0x7610, P2 ;  /* 0x000076101c1a7807 */ /* 0x000fe40001000000 */
[----:B-1----:R-:W-:-:S07]  /*48f0*/  F2FP.BF16.F32.PACK_AB R36, RZ, R36 ;  /* 0x00000024ff24723e */ /* 0x002fce00000010ff */
.L_x_1021:
[----:B-----5:R-:W-:-:S05]  /*4900*/  HADD2.BF16_V2 R37, R35, R36.H0_H0 ;  /* 0x2000002423257230 */ /* 0x020fca0000200000 */
[----:B------:R-:W-:-:S06]  /*4910*/  PRMT R37, R35, R26, R37 ;  /* 0x0000001a23257216 */ /* 0x000fcc0000000025 */
[----:B------:R-:W2:Y:S02]  /*4920*/  ATOM.E.CAS.STRONG.GPU PT, R37, [R30], R35, R37 ;  /* 0x000000231e25738b */ /* 0x000ea400001ee125 */
[----:B--2---:R-:W-:Y:S01]  /*4930*/  ISETP.NE.U32.AND P2, PT, R37, R35, PT ;  /* 0x000000232500720c */ /* 0x004fe20003f45070 */
[----:B------:R-:W-:-:S12]  /*4940*/  IMAD.MOV.U32 R35, RZ, RZ, R37 ;  /* 0x000000ffff237224 */ /* 0x000fd800078e0025 */
[----:B------:R-:W-:Y:S05]  /*4950*/  @P2 BRA `(.L_x_1021) ;  /* 0xfffffffc00e82947 */ /* 0x000fea000383ffff */
[----:B------:R-:W-:Y:S05]  /*4960*/  BSYNC.RECONVERGENT B3 ;  /* 0x0000000000037941 */ /* 0x000fea0003800200 */
.L_x_1020:
        /* <DEDUP_REMOVED lines=23> */
.L_x_1023:
[----:B-----5:R-:W-:-:S05]  /*4ae0*/  HADD2.BF16_V2 R37, R35, R36.H0_H0 ;  /* 0x2000002423257230 */ /* 0x020fca0000200000 */
[----:B------:R-:W-:-:S06]  /*4af0*/  PRMT R37, R35, R26, R37 ;  /* 0x0000001a23257216 */ /* 0x000fcc0000000025 */
[----:B------:R-:W2:Y:S02]  /*4b00*/  ATOM.E.CAS.STRONG.GPU PT, R37, [R30], R35, R37 ;  /* 0x000000231e25738b */ /* 0x000ea400001ee125 */
[----:B--2---:R-:W-:Y:S01]  /*4b10*/  ISETP.NE.U32.AND P2, PT, R37, R35, PT ;  /* 0x000000232500720c */ /* 0x004fe20003f45070 */
[----:B------:R-:W-:-:S12]  /*4b20*/  IMAD.MOV.U32 R35, RZ, RZ, R37 ;  /* 0x000000ffff237224 */ /* 0x000fd800078e0025 */
[----:B------:R-:W-:Y:S05]  /*4b30*/  @P2 BRA `(.L_x_1023) ;  /* 0xfffffffc00e82947 */ /* 0x000fea000383ffff */
[----:B------:R-:W-:Y:S05]  /*4b40*/  BSYNC.RECONVERGENT B3 ;  /* 0x0000000000037941 */ /* 0x000fea0003800200 */
.L_x_1022:
        /* <DEDUP_REMOVED lines=23> */
.L_x_1025:
[----:B-----5:R-:W-:-:S05]  /*4cc0*/  HADD2.BF16_V2 R37, R35, R36.H0_H0 ;  /* 0x2000002423257230 */ /* 0x020fca0000200000 */
[----:B------:R-:W-:-:S06]  /*4cd0*/  PRMT R37, R35, R26, R37 ;  /* 0x0000001a23257216 */ /* 0x000fcc0000000025 */
[----:B------:R-:W2:Y:S02]  /*4ce0*/  ATOM.E.CAS.STRONG.GPU PT, R37, [R30], R35, R37 ;  /* 0x000000231e25738b */ /* 0x000ea400001ee125 */
[----:B--2---:R-:W-:Y:S01]  /*4cf0*/  ISETP.NE.U32.AND P2, PT, R37, R35, PT ;  /* 0x000000232500720c */ /* 0x004fe20003f45070 */
[----:B------:R-:W-:-:S12]  /*4d00*/  IMAD.MOV.U32 R35, RZ, RZ, R37 ;  /* 0x000000ffff237224 */ /* 0x000fd800078e0025 */
[----:B------:R-:W-:Y:S05]  /*4d10*/  @P2 BRA `(.L_x_1025) ;  /* 0xfffffffc00e82947 */ /* 0x000fea000383ffff */
[----:B------:R-:W-:Y:S05]  /*4d20*/  BSYNC.RECONVERGENT B3 ;  /* 0x0000000000037941 */ /* 0x000fea0003800200 */
.L_x_1024:
        /* <DEDUP_REMOVED lines=11> */
[----:B0-----:R-:W-:Y:S02]  /*4de0*/  IMAD.U32 R22, R32, 0x10000, RZ ;  /* 0x0001000020167824 */ /* 0x001fe400078e00ff */
        /* <DEDUP_REMOVED lines=11> */
.L_x_1027:
[----:B-----5:R-:W-:-:S05]  /*4ea0*/  HADD2.BF16_V2 R22, R25, R24.H0_H0 ;  /* 0x2000001819167230 */ /* 0x020fca0000200000 */
[----:B------:R-:W-:-:S06]  /*4eb0*/  PRMT R22, R25, R28, R22 ;  /* 0x0000001c19167216 */ /* 0x000fcc0000000016 */
[----:B------:R-:W2:Y:S02]  /*4ec0*/  ATOM.E.CAS.STRONG.GPU PT, R22, [R30], R25, R22 ;  /* 0x000000191e16738b */ /* 0x000ea400001ee116 */
[----:B--2---:R-:W-:Y:S01]  /*4ed0*/  ISETP.NE.U32.AND P2, PT, R22, R25, PT ;  /* 0x000000191600720c */ /* 0x004fe20003f45070 */
[----:B------:R-:W-:-:S12]  /*4ee0*/  IMAD.MOV.U32 R25, RZ, RZ, R22 ;  /* 0x000000ffff197224 */ /* 0x000fd800078e0016 */
[----:B------:R-:W-:Y:S05]  /*4ef0*/  @P2 BRA `(.L_x_1027) ;  /* 0xfffffffc00e82947 */ /* 0x000fea000383ffff */
[----:B------:R-:W-:Y:S05]  /*4f00*/  BSYNC.RECONVERGENT B3 ;  /* 0x0000000000037941 */ /* 0x000fea0003800200 */
.L_x_1026:
[----:B------:R-:W-:-:S07]  /*4f10*/  IADD3 R14, PT, PT, R14, 0x4, RZ ;  /* 0x000000040e0e7810 */ /* 0x000fce0007ffe0ff */
.L_x_1019:
[----:B------:R-:W-:Y:S05]  /*4f20*/  BSYNC.RECONVERGENT B2 ;  /* 0x0000000000027941 */ /* 0x000fea0003800200 */
.L_x_1018:
[----:B------:R-:W-:-:S13]  /*4f30*/  ISETP.NE.AND P2, PT, R8, RZ, PT ;  /* 0x000000ff0800720c */ /* 0x000fda0003f45270 */
[----:B------:R-:W-:Y:S05]  /*4f40*/  @!P2 BRA `(.L_x_997) ;  /* 0x0000000400a0a947 */ /* 0x000fea0003800000 */
[----:B------:R-:W-:Y:S01]  /*4f50*/  ISETP.NE.AND P2, PT, R8, 0x1, PT ;  /* 0x000000010800780c */ /* 0x000fe20003f45270 */
[----:B------:R-:W-:-:S12]  /*4f60*/  BSSY.RECONVERGENT B2, `(.L_x_1028) ;  /* 0x0000044000027945 */ /* 0x000fd80003800200 */
[----:B------:R-:W-:Y:S05]  /*4f70*/  @!P2 BRA `(.L_x_1029) ;  /* 0x000000040008a947 */ /* 0x000fea0003800000 */
[----:B------:R-:W0:Y:S01]  /*4f80*/  LDC.64 R22, c[0x0][0x3c8] ;  /* 0x0000f200ff167b82 */ /* 0x000e220000000a00 */
[----:B------:R-:W-:Y:S01]  /*4f90*/  IMAD.IADD R34, R2, 0x1, R14 ;  /* 0x0000000102227824 */ /* 0x000fe200078e020e */
[----:B------:R-:W-:Y:S01]  /*4fa0*/  LEA R28, R14, R3, 0x1 ;  /* 0x000000030e1c7211 */ /* 0x000fe200078e08ff */
[----:B------:R-:W-:Y:S01]  /*4fb0*/  IMAD.MOV.U32 R26, RZ, RZ, R20 ;  /* 0x000000ffff1a7224 */ /* 0x000fe200078e0014 */
        /* <DEDUP_REMOVED lines=12> */
[----:B-1----:R-:W-:Y:S02]  /*5080*/  IMAD.U32 R37, R32, 0x10000, RZ ;  /* 0x0001000020257824 */ /* 0x002fe400078e00ff */
[----:B------:R-:W-:-:S02]  /*5090*/  IMAD.MOV.U32 R32, RZ, RZ, 0x3254 ;  /* 0x00003254ff207424 */ /* 0x000fc400078e00ff */
        /* <DEDUP_REMOVED lines=10> */
.L_x_1031:
[----:B-----5:R-:W-:-:S05]  /*5140*/  HADD2.BF16_V2 R37, R35, R36.H0_H0 ;  /* 0x2000002423257230 */ /* 0x020fca0000200000 */
[----:B------:R-:W-:-:S06]  /*5150*/  PRMT R37, R35, R26, R37 ;  /* 0x0000001a23257216 */ /* 0x000fcc0000000025 */
[----:B------:R-:W2:Y:S02]  /*5160*/  ATOM.E.CAS.STRONG.GPU PT, R37, [R30], R35, R37 ;  /* 0x000000231e25738b */ /* 0x000ea400001ee125 */
[----:B--2---:R-:W-:Y:S02]  /*5170*/  ISETP.NE.U32.AND P2, PT, R37, R35, PT ;  /* 0x000000232500720c */ /* 0x004fe40003f45070 */
[----:B------:R-:W-:-:S11]  /*5180*/  MOV R35, R37 ;  /* 0x0000002500237202 */ /* 0x000fd60000000f00 */
[----:B------:R-:W-:Y:S05]  /*5190*/  @P2 BRA `(.L_x_1031) ;  /* 0xfffffffc00e82947 */ /* 0x000fea000383ffff */
[----:B------:R-:W-:Y:S05]  /*51a0*/  BSYNC.RECONVERGENT B3 ;  /* 0x0000000000037941 */ /* 0x000fea0003800200 */
.L_x_1030:
        /* <DEDUP_REMOVED lines=23> */
.L_x_1033:
[----:B-----5:R-:W-:-:S05]  /*5320*/  HADD2.BF16_V2 R22, R25, R24.H0_H0 ;  /* 0x2000001819167230 */ /* 0x020fca0000200000 */
[----:B------:R-:W-:-:S06]  /*5330*/  PRMT R22, R25, R32, R22 ;  /* 0x0000002019167216 */ /* 0x000fcc0000000016 */
[----:B------:R-:W2:Y:S02]  /*5340*/  ATOM.E.CAS.STRONG.GPU PT, R22, [R30], R25, R22 ;  /* 0x000000191e16738b */ /* 0x000ea400001ee116 */
[----:B--2---:R-:W-:Y:S02]  /*5350*/  ISETP.NE.U32.AND P2, PT, R22, R25, PT ;  /* 0x000000191600720c */ /* 0x004fe40003f45070 */
[----:B------:R-:W-:-:S11]  /*5360*/  MOV R25, R22 ;  /* 0x0000001600197202 */ /* 0x000fd60000000f00 */
[----:B------:R-:W-:Y:S05]  /*5370*/  @P2 BRA `(.L_x_1033) ;  /* 0xfffffffc00e82947 */ /* 0x000fea000383ffff */
[----:B------:R-:W-:Y:S05]  /*5380*/  BSYNC.RECONVERGENT B3 ;  /* 0x0000000000037941 */ /* 0x000fea0003800200 */
.L_x_1032:
[----:B------:R-:W-:-:S07]  /*5390*/  VIADD R14, R14, 0x2 ;  /* 0x000000020e0e7836 */ /* 0x000fce0000000000 */
.L_x_1029:
[----:B------:R-:W-:Y:S05]  /*53a0*/  BSYNC.RECONVERGENT B2 ;  /* 0x0000000000027941 */ /* 0x000fea0003800200 */
.L_x_1028:
        /* <DEDUP_REMOVED lines=17> */
[----:B------:R-:W-:Y:S02]  /*54c0*/  IMAD.MOV.U32 R22, RZ, RZ, 0x3254 ;  /* 0x00003254ff167424 */ /* 0x000fe400078e00ff */
[----:B0-----:R-:W-:-:S03]  /*54d0*/  IMAD.U32 R25, R12, 0x10000, RZ ;  /* 0x000100000c197824 */ /* 0x001fc600078e00ff */
[----:B------:R-:W-:Y:S01]  /*54e0*/  SEL R22, R22, 0x7610, P2 ;  /* 0x0000761016167807 */ /* 0x000fe20001000000 */
[----:B--2---:R-:W-:-:S04]  /*54f0*/  IMAD.U32 R20, R14, 0x10000, RZ ;  /* 0x000100000e147824 */ /* 0x004fc800078e00ff */
[----:B------:R-:W-:-:S06]  /*5500*/  FMUL.FTZ R20, R20, R25 ;  /* 0x0000001914147220 */ /* 0x000fcc0000410000 */
[----:B------:R-:W0:Y:S02]  /*5510*/  F2F.BF16.F32 R20, R20 ;  /* 0x0000001400147304 */ /* 0x000e240000202000 */
[----:B0-----:R-:W-:-:S05]  /*5520*/  SHF.L.U32 R25, R20, 0x10, RZ ;  /* 0x0000001014197819 */ /* 0x001fca00000006ff */
[----:B------:R-:W-:-:S06]  /*5530*/  FMUL.FTZ R25, R10, R25 ;  /* 0x000000190a197220 */ /* 0x000fcc0000410000 */
[----:B------:R-:W0:Y:S02]  /*5540*/  F2F.BF16.F32 R25, R25 ;  /* 0x0000001900197304 */ /* 0x000e240000202000 */
[----:B0-----:R-:W-:-:S05]  /*5550*/  IMAD.U32 R12, R25, 0x10000, RZ ;  /* 0x00010000190c7824 */ /* 0x001fca00078e00ff */
[----:B-1----:R-:W-:-:S07]  /*5560*/  F2FP.BF16.F32.PACK_AB R14, RZ, R12 ;  /* 0x0000000cff0e723e */ /* 0x002fce00000010ff */
.L_x_1034:
[----:B-----5:R-:W-:-:S05]  /*5570*/  HADD2.BF16_V2 R12, R23, R14.H0_H0 ;  /* 0x2000000e170c7230 */ /* 0x020fca0000200000 */
[----:B------:R-:W-:-:S06]  /*5580*/  PRMT R12, R23, R22, R12 ;  /* 0x00000016170c7216 */ /* 0x000fcc000000000c */
[----:B------:R-:W2:Y:S02]  /*5590*/  ATOM.E.CAS.STRONG.GPU PT, R12, [R26], R23, R12 ;  /* 0x000000171a0c738b */ /* 0x000ea400001ee10c */
[----:B--2---:R-:W-:Y:S02]  /*55a0*/  ISETP.NE.U32.AND P2, PT, R12, R23, PT ;  /* 0x000000170c00720c */ /* 0x004fe40003f45070 */
[----:B------:R-:W-:-:S11]  /*55b0*/  MOV R23, R12 ;  /* 0x0000000c00177202 */ /* 0x000fd60000000f00 */
[----:B------:R-:W-:Y:S05]  /*55c0*/  @P2 BRA `(.L_x_1034) ;  /* 0xfffffffc00e82947 */ /* 0x000fea000383ffff */
.L_x_997:
[----:B------:R-:W-:Y:S05]  /*55d0*/  BSYNC.RECONVERGENT B0 ;  /* 0x0000000000007941 */ /* 0x000fea0003800200 */
.L_x_996:
[----:B------:R-:W-:-:S05]  /*55e0*/  VIADD R15, R15, 0x1 ;  /* 0x000000010f0f7836 */ /* 0x000fca0000000000 */
[----:B------:R-:W-:-:S13]  /*55f0*/  ISETP.NE.AND P2, PT, R15, R5, PT ;  /* 0x000000050f00720c */ /* 0x000fda0003f45270 */
[----:B------:R-:W-:Y:S05]  /*5600*/  @P2 BRA `(.L_x_1035) ;  /* 0xffffffe000182947 */ /* 0x000fea000383ffff */
.L_x_995:
[----:B------:R-:W-:Y:S05]  /*5610*/  BSYNC.RECONVERGENT B1 ;  /* 0x0000000000017941 */ /* 0x000fea0003800200 */
.L_x_994:
[----:B------:R-:W-:-:S04]  /*5620*/  UIADD3 UR4, UPT, UPT, UR7, UR4, URZ ;  /* 0x0000000407047290 */ /* 0x000fc8000fffe0ff */
[----:B------:R-:W-:-:S09]  /*5630*/  UISETP.GE.AND UP0, UPT, UR4, UR6, UPT ;  /* 0x000000060400728c */ /* 0x000fd2000bf06270 */
[----:B------:R-:W-:Y:S05]  /*5640*/  BRA.U !UP0, `(.L_x_1036) ;  /* 0xffffffdd08247547 */ /* 0x000fea000b83ffff */
[----:B------:R-:W-:Y:S05]  /*5650*/  EXIT ;  /* 0x000000000000794d */ /* 0x000fea0003800000 */
        .weak           $__internal_10_$__cuda_sm20_dblrcp_rn_slowpath_v3
        .type           $__internal_10_$__cuda_sm20_dblrcp_rn_slowpath_v3,@function
        .size           $__internal_10_$__cuda_sm20_dblrcp_rn_slowpath_v3,(.L_x_1961 - $__internal_10_$__cuda_sm20_dblrcp_rn_slowpath_v3)
$__internal_10_$__cuda_sm20_dblrcp_rn_slowpath_v3:
        /* <DEDUP_REMOVED lines=11> */
[----:B------:R-:W-:Y:S01]  /*5710*/  VIADD R17, R15, 0xc0200000 ;  /* 0xc02000000f117836 */ /* 0x000fe20000000000 */
[----:B------:R-:W-:Y:S01]  /*5720*/  MOV R20, R23 ;  /* 0x0000001700147202 */ /* 0x000fe20000000f00 */
        /* <DEDUP_REMOVED lines=12> */
.L_x_1040:
        /* <DEDUP_REMOVED lines=10> */
.L_x_1038:
[----:B------:R-:W-:Y:S01]  /*5890*/  LOP3.LUT R21, R15, 0x80000, RZ, 0xfc, !PT ;  /* 0x000800000f157812 */ /* 0x000fe200078efcff */
[----:B------:R-:W-:-:S07]  /*58a0*/  IMAD.MOV.U32 R20, RZ, RZ, R14 ;  /* 0x000000ffff147224 */ /* 0x000fce00078e000e */
.L_x_1039:
[----:B------:R-:W-:Y:S05]  /*58b0*/  BSYNC.RECONVERGENT B1 ;  /* 0x0000000000017941 */ /* 0x000fea0003800200 */
.L_x_1037:
[----:B------:R-:W-:Y:S01]  /*58c0*/  MOV R14, R10 ;  /* 0x0000000a000e7202 */ /* 0x000fe20000000f00 */
[----:B------:R-:W-:-:S04]  /*58d0*/  IMAD.MOV.U32 R15, RZ, RZ, 0x0 ;  /* 0x00000000ff0f7424 */ /* 0x000fc800078e00ff */
[----:B------:R-:W-:Y:S05]  /*58e0*/  RET.REL.NODEC R14 `(_ZN2at6native54_GLOBAL__N__aa9a477a_21_UpSampleBilinear2d_cu_607db5e336upsample_gen2d_aa_backward_out_frameIN3c108BFloat16EfNS0_18upsample_antialias21BilinearFilterFunctorEEEvT0_S7_NS_27GenericPackedTensorAccessorIT_Lm4ENS_16DefaultPtrTraitsElEENS8_IKS9_Lm4ESA_lEERKT1_) ;  /* 0xffffffa40ec47950 */ /* 0x000fea0003c3ffff */
.L_x_1041:
        /* <DEDUP_REMOVED lines=9> */
.L_x_1961:


//--------------------- .text._ZN2at6native54_GLOBAL__N__aa9a477a_21_UpSampleBilinear2d_cu_607db5e336upsample_gen2d_aa_backward_out_frameIN3c104HalfEfNS0_18upsample_antialias21BilinearFilterFunctorEEEvT0_S7_NS_27GenericPackedTensorAccessorIT_Lm4ENS_16DefaultPtrTraitsElEENS8_IKS9_Lm4ESA_lEERKT1_ --------------------------
	.section	.text._ZN2at6native54_GLOBAL__N__aa9a477a_21_UpSampleBilinear2d_cu_607db5e336upsample_gen2d_aa_backward_out_frameIN3c104HalfEfNS0_18upsample_antialias21BilinearFilterFunctorEEEvT0_S7_NS_27GenericPackedTensorAccessorIT_Lm4ENS_16DefaultPtrTraitsElEENS8_IKS9_Lm4ESA_lEERKT1_,"ax",@progbits
	.align	128
.text._ZN2at6native54_GLOBAL__N__aa9a477a_21_UpSampleBilinear2d_cu_607db5e336upsample_gen2d_aa_backward_out_frameIN3c104HalfEfNS0_18upsample_antialias21BilinearFilterFunctorEEEvT0_S7_NS_27GenericPackedTensorAccessorIT_Lm4ENS_16DefaultPtrTraitsElEENS8_IKS9_Lm4ESA_lEERKT1_:
        .type           _ZN2at6native54_GLOBAL__N__aa9a477a_21_UpSampleBilinear2d_cu_607db5e336upsample_gen2d_aa_backward_out_frameIN3c104HalfEfNS0_18upsample_antialias21BilinearFilterFunctorEEEvT0_S7_NS_27GenericPackedTensorAccessorIT_Lm4ENS_16DefaultPtrTraitsElEENS8_IKS9_Lm4ESA_lEERKT1_,@function
        .size           _ZN2at6native54_GLOBAL__N__aa9a477a_21_UpSampleBilinear2d_cu_607db5e336upsample_gen2d_aa_backward_out_frameIN3c104HalfEfNS0_18upsample_antialias21BilinearFilterFunctorEEEvT0_S7_NS_27GenericPackedTensorAccessorIT_Lm4ENS_16DefaultPtrTraitsElEENS8_IKS9_Lm4ESA_lEERKT1_,(.L_x_1963 - _ZN2at6native54_GLOBAL__N__aa9a477a_21_UpSampleBilinear2d_cu_607db5e336upsample_gen2d_aa_backward_out_frameIN3c104HalfEfNS0_18upsample_antialias21BilinearFilterFunctorEEEvT0_S7_NS_27GenericPackedTensorAccessorIT_Lm4ENS_16DefaultPtrTraitsElEENS8_IKS9_Lm4ESA_lEERKT1_)
        .other          _ZN2at6native54_GLOBAL__N__aa9a477a_21_UpSampleBilinear2d_cu_607db5e336upsample_gen2d_aa_backward_out_frameIN3c104HalfEfNS0_18upsample_antialias21BilinearFilterFunctorEEEvT0_S7_NS_27GenericPackedTensorAccessorIT_Lm4ENS_16DefaultPtrTraitsElEENS8_IKS9_Lm4ESA_lEERKT1_,@"STO_CUDA_ENTRY STV_DEFAULT"
_ZN2at6native54_GLOBAL__N__aa9a477a_21_UpSampleBilinear2d_cu_607db5e336upsample_gen2d_aa_backward_out_frameIN3c104HalfEfNS0_18upsample_antialias21BilinearFilterFunctorEEEvT0_S7_NS_27GenericPackedTensorAccessorIT_Lm4ENS_16DefaultPtrTraitsElEENS8_IKS9_Lm4ESA_lEERKT1_:
        /* <DEDUP_REMOVED lines=62> */
.L_x_1043:
        /* <DEDUP_REMOVED lines=48> */
.L_x_1042:
        /* <DEDUP_REMOVED lines=61> */
[----:B------:R-:W-:Y:S05]  /*0ab0*/  CALL.REL.NOINC `($__internal_11_$__cuda_sm20_dblrcp_rn_slowpath_v3) ;  /* 0x0000004800e87944 */ /* 0x000fea0003c00000 */
[----:B------:R-:W-:Y:S02]  /*0ac0*/  IMAD.MOV.U32 R16, RZ, RZ, R20 ;  /* 0x000000ffff107224 */ /* 0x000fe400078e0014 */
[----:B------:R-:W-:-:S07]  /*0ad0*/  IMAD.MOV.U32 R17, RZ, RZ, R21 ;  /* 0x000000ffff117224 */ /* 0x000fce00078e0015 */
.L_x_1047:
[----:B------:R-:W-:Y:S01]  /*0ae0*/  UMOV UR4, 0xf0000000 ;  /* 0xf000000000047882 */ /* 0x000fe20000000000 */
[----:B------:R-:W-:Y:S01]  /*0af0*/  UMOV UR5, 0x380fffff ;  /* 0x380fffff00057882 */ /* 0x000fe20000000000 */
[----:B------:R-:W0:Y:S01]  /*0b00*/  F2F.F32.F64 R10, R16 ;  /* 0x00000010000a7310 */ /* 0x000e220000301000 */
[----:B------:R-:W-:-:S14]  /*0b10*/  DSETP.GEU.AND P0, PT, |R16|, UR4, PT ;  /* 0x0000000410007e2a */ /* 0x000fdc000bf0e200 */
[----:B0-----:R-:W-:-:S07]  /*0b20*/  @!P0 FMUL R10, R10, 1.175494350822287508e-38 ;  /* 0x008000000a0a8820 */ /* 0x001fce0000400000 */
.L_x_1046:
        /* <DEDUP_REMOVED lines=14> */
.L_x_1052:
        /* <DEDUP_REMOVED lines=42> */
[----:B------:R-:W-:-:S02]  /*0eb0*/  F2FP.F16.F32.PACK_AB R20, RZ, R17 ;  /* 0x00000011ff14723e */ /* 0x000fc400000000ff */
[----:B------:R-:W-:Y:S01]  /*0ec0*/  F2FP.F16.F32.PACK_AB R25, RZ, R23 ;  /* 0x00000017ff19723e */ /* 0x000fe200000000ff */
[----:B------:R-:W-:Y:S01]  /*0ed0*/  FADD.FTZ R14, R14, R23 ;  /* 0x000000170e0e7221 */ /* 0x000fe20000010000 */
[----:B------:R-:W-:Y:S01]  /*0ee0*/  F2FP.F16.F32.PACK_AB R26, RZ, R27 ;  /* 0x0000001bff1a723e */ /* 0x000fe200000000ff */
[----:B------:R0:W-:Y:S01]  /*0ef0*/  STS.U16 [R21], R20 ;  /* 0x0000001415007388 */ /* 0x0001e20000000400 */
[----:B------:R-:W-:Y:S01]  /*0f00*/  F2FP.F16.F32.PACK_AB R28, RZ, R29 ;  /* 0x0000001dff1c723e */ /* 0x000fe200000000ff */
        /* <DEDUP_REMOVED lines=8> */
.L_x_1051:
[----:B------:R-:W-:Y:S05]  /*0f90*/  BSYNC.RECONVERGENT B2 ;  /* 0x0000000000027941 */ /* 0x000fea0003800200 */
.L_x_1050:
        /* <DEDUP_REMOVED lines=28> */
[----:B------:R-:W-:Y:S01]  /*1160*/  F2FP.F16.F32.PACK_AB R16, RZ, R17 ;  /* 0x00000011ff10723e */ /* 0x000fe200000000ff */
[----:B------:R-:W-:Y:S01]  /*1170*/  FADD.FTZ R14, R14, R17 ;  /* 0x000000110e0e7221 */ /* 0x000fe20000010000 */
[----:B------:R-:W-:-:S03]  /*1180*/  F2FP.F16.F32.PACK_AB R22, RZ, R21 ;  /* 0x00000015ff16723e */ /* 0x000fc600000000ff */
[----:B------:R1:W-:Y:S01]  /*1190*/  STS.U16 [R20], R16 ;  /* 0x0000001014007388 */ /* 0x0003e20000000400 */
[----:B------:R-:W-:-:S03]  /*11a0*/  FADD.FTZ R14, R14, R21 ;  /* 0x000000150e0e7221 */ /* 0x000fc60000010000 */
[----:B------:R1:W-:Y:S04]  /*11b0*/  STS.U16 [R20+0x2], R22 ;  /* 0x0000021614007388 */ /* 0x0003e80000000400 */
.L_x_1054:
[----:B------:R-:W-:Y:S05]  /*11c0*/  BSYNC.RECONVERGENT B2 ;  /* 0x0000000000027941 */ /* 0x000fea0003800200 */
.L_x_1053:
        /* <DEDUP_REMOVED lines=11> */
[----:B------:R-:W-:Y:S01]  /*1280*/  F2FP.F16.F32.PACK_AB R10, RZ, R17 ;  /* 0x00000011ff0a723e */ /* 0x000fe200000000ff */
[----:B------:R-:W-:-:S04]  /*1290*/  FADD.FTZ R14, R14, R17 ;  /* 0x000000110e0e7221 */ /* 0x000fc80000010000 */
[----:B------:R2:W-:Y:S03]  /*12a0*/  STS.U16 [R15], R10 ;  /* 0x0000000a0f007388 */ /* 0x0005e60000000400 */
.L_x_1049:
[----:B------:R-:W-:Y:S05]  /*12b0*/  BSYNC.RECONVERGENT B1 ;  /* 0x0000000000017941 */ /* 0x000fea0003800200 */
.L_x_1048:
        /* <DEDUP_REMOVED lines=15> */
[----:B-1----:R-:W-:-:S03]  /*13b0*/  F2FP.F16.F32.PACK_AB R16, RZ, R14 ;  /* 0x0000000eff10723e */ /* 0x002fc600000000ff */
[----:B0-----:R-:W0:Y:S02]  /*13c0*/  LDS.U16 R20, [R3+0x2] ;  /* 0x0000020003147984 */ /* 0x001e240000000400 */
[----:B------:R-:W-:Y:S02]  /*13d0*/  HADD2.F32 R16, -RZ, R16.H0_H0 ;  /* 0x20000010ff107230 */ /* 0x000fe40000004100 */
[----:B------:R-:W1:Y:S04]  /*13e0*/  LDS.U16 R21, [R3+0x4] ;  /* 0x0000040003157984 */ /* 0x000e680000000400 */
[----:B------:R-:W3:Y:S01]  /*13f0*/  LDS.U16 R22, [R3+0x6] ;  /* 0x0000060003167984 */ /* 0x000ee20000000400 */
[----:B------:R-:W4:Y:S01]  /*1400*/  MUFU.RCP R16, R16 ;  /* 0x0000001000107308 */ /* 0x000f220000001000 */
[----:B--2---:R-:W-:-:S02]  /*1410*/  HADD2.F32 R17, -RZ, R17.H0_H0 ;  /* 0x20000011ff117230 */ /* 0x004fc40000004100 */
[----:B0-----:R-:W-:-:S03]  /*1420*/  HADD2.F32 R20, -RZ, R20.H0_H0 ;  /* 0x20000014ff147230 */ /* 0x001fc60000004100 */
[-C--:B----4-:R-:W-:Y:S01]  /*1430*/  FMUL.FTZ R17, R17, R16.reuse ;  /* 0x0000001011117220 */ /* 0x090fe20000410000 */
[----:B-1----:R-:W-:Y:S02]  /*1440*/  HADD2.F32 R21, -RZ, R21.H0_H0 ;  /* 0x20000015ff157230 */ /* 0x002fe40000004100 */
[-C--:B------:R-:W-:Y:S02]  /*1450*/  FMUL.FTZ R20, R20, R16.reuse ;  /* 0x0000001014147220 */ /* 0x080fe40000410000 */
[----:B------:R-:W-:Y:S01]  /*1460*/  F2FP.F16.F32.PACK_AB R17, RZ, R17 ;  /* 0x00000011ff11723e */ /* 0x000fe200000000ff */
[----:B---3--:R-:W-:Y:S02]  /*1470*/  HADD2.F32 R22, -RZ, R22.H0_H0 ;  /* 0x20000016ff167230 */ /* 0x008fe40000004100 */
        /* <DEDUP_REMOVED lines=9> */
.L_x_1060:
[----:B------:R-:W-:Y:S05]  /*1510*/  BSYNC.RECONVERGENT B3 ;  /* 0x0000000000037941 */ /* 0x000fea0003800200 */
.L_x_1059:
[----:B------:R-:W-:Y:S05]  /*1520*/  @!P1 BRA `(.L_x_1058) ;  /* 0x0000000000849947 */ /* 0x000fea0003800000 */
[----:B------:R-:W-:Y:S01]  /*1530*/  BSSY.RECONVERGENT B3, `(.L_x_1058) ;  /* 0x0000020000037945 */ /* 0x000fe20003800200 */
[----:B-1----:R-:W-:-:S07]  /*1540*/  IMAD.MOV.U32 R16, RZ, RZ, 0x4 ;  /* 0x00000004ff107424 */ /* 0x002fce00078e00ff */
.L_x_1063:
[----:B------:R-:W-:Y:S04]  /*1550*/  BSSY.RECONVERGENT B4, `(.L_x_1061) ;  /* 0x000001a000047945 */ /* 0x000fe80003800200 */
[----:B-1----:R-:W-:Y:S05]  /*1560*/  @!P0 BRA `(.L_x_1062) ;  /* 0x0000000000608947 */ /* 0x002fea0003800000 */
[----:B--2---:R-:W-:Y:S02]  /*1570*/  LEA R17, R16, R3, 0x1 ;  /* 0x0000000310117211 */ /* 0x004fe400078e08ff */
[----:B------:R-:W-:-:S03]  /*1580*/  F2FP.F16.F32.PACK_AB R24, RZ, R14 ;  /* 0x0000000eff18723e */ /* 0x000fc600000000ff */
[----:B0-----:R-:W0:Y:S02]  /*1590*/  LDS.U16 R20, [R17] ;  /* 0x0000000011147984 */ /* 0x001e240000000400 */
[----:B------:R-:W-:Y:S02]  /*15a0*/  HADD2.F32 R24, -RZ, R24.H0_H0 ;  /* 0x20000018ff187230 */ /* 0x000fe40000004100 */
[----:B------:R-:W1:Y:S04]  /*15b0*/  LDS.U16 R21, [R17+0x2] ;  /* 0x0000020011157984 */ /* 0x000e680000000400 */
[----:B------:R-:W2:Y:S01]  /*15c0*/  LDS.U16 R22, [R17+0x4] ;  /* 0x0000040011167984 */ /* 0x000ea20000000400 */
[----:B------:R-:W3:Y:S03]  /*15d0*/  MUFU.RCP R24, R24 ;  /* 0x0000001800187308 */ /* 0x000ee60000001000 */
[----:B------:R-:W4:Y:S01]  /*15e0*/  LDS.U16 R23, [R17+0x6] ;  /* 0x0000060011177984 */ /* 0x000f220000000400 */
[----:B0-----:R-:W-:-:S02]  /*15f0*/  HADD2.F32 R20, -RZ, R20.H0_H0 ;  /* 0x20000014ff147230 */ /* 0x001fc40000004100 */
[----:B-1----:R-:W-:-:S03]  /*1600*/  HADD2.F32 R21, -RZ, R21.H0_H0 ;  /* 0x20000015ff157230 */ /* 0x002fc60000004100 */
[C---:B---3--:R-:W-:Y:S01]  /*1610*/  FMUL.FTZ R20, R24.reuse, R20 ;  /* 0x0000001418147220 */ /* 0x048fe20000410000 */
[----:B--2---:R-:W-:Y:S02]  /*1620*/  HADD2.F32 R22, -RZ, R22.H0_H0 ;  /* 0x20000016ff167230 */ /* 0x004fe40000004100 */
[C---:B------:R-:W-:Y:S02]  /*1630*/  FMUL.FTZ R21, R24.reuse, R21 ;  /* 0x0000001518157220 */ /* 0x040fe40000410000 */
[----:B------:R-:W-:Y:S01]  /*1640*/  F2FP.F16.F32.PACK_AB R20, RZ, R20 ;  /* 0x00000014ff14723e */ /* 0x000fe200000000ff */
[----:B----4-:R-:W-:Y:S02]  /*1650*/  HADD2.F32 R23, -RZ, R23.H0_H0 ;  /* 0x20000017ff177230 */ /* 0x010fe40000004100 */
[C---:B------:R-:W-:Y:S01]  /*1660*/  FMUL.FTZ R22, R24.reuse, R22 ;  /* 0x0000001618167220 */ /* 0x040fe20000410000 */
        /* <DEDUP_REMOVED lines=8> */
.L_x_1062:
[----:B------:R-:W-:Y:S05]  /*16f0*/  BSYNC.RECONVERGENT B4 ;  /* 0x0000000000047941 */ /* 0x000fea0003800200 */
.L_x_1061:
[----:B------:R-:W-:-:S05]  /*1700*/  VIADD R16, R16, 0x4 ;  /* 0x0000000410107836 */ /* 0x000fca0000000000 */
[----:B------:R-:W-:-:S13]  /*1710*/  ISETP.NE.AND P1, PT, R16, R15, PT ;  /* 0x0000000f1000720c */ /* 0x000fda0003f25270 */
[----:B------:R-:W-:Y:S05]  /*1720*/  @P1 BRA `(.L_x_1063) ;  /* 0xfffffffc00881947 */ /* 0x000fea000383ffff */
[----:B------:R-:W-:Y:S05]  /*1730*/  BSYNC.RECONVERGENT B3 ;  /* 0x0000000000037941 */ /* 0x000fea0003800200 */
.L_x_1058:
[----:B------:R-:W-:Y:S05]  /*1740*/  BSYNC.RECONVERGENT B1 ;  /* 0x0000000000017941 */ /* 0x000fea0003800200 */
.L_x_1057:
[----:B------:R-:W-:-:S13]  /*1750*/  ISETP.NE.AND P0, PT, R10, RZ, PT ;  /* 0x000000ff0a00720c */ /* 0x000fda0003f05270 */
[----:B------:R-:W-:Y:S05]  /*1760*/  @!P0 BRA `(.L_x_1056) ;  /* 0x0000000000488947 */ /* 0x000fea0003800000 */
[----:B------:R-:W-:Y:S01]  /*1770*/  FSETP.NEU.FTZ.AND P1, PT, R14, RZ, PT ;  /* 0x000000ff0e00720b */ /* 0x000fe20003f3d000 */
[----:B-12---:R-:W-:-:S12]  /*1780*/  IMAD.MOV.U32 R17, RZ, RZ, RZ ;  /* 0x000000ffff117224 */ /* 0x006fd800078e00ff */
.L_x_1066:
[----:B------:R-:W-:Y:S01]  /*1790*/  VIADD R17, R17, 0x1 ;  /* 0x0000000111117836 */ /* 0x000fe20000000000 */
[----:B------:R-:W-:Y:S04]  /*17a0*/  BSSY.RECONVERGENT B1, `(.L_x_1064) ;  /* 0x000000c000017945 */ /* 0x000fe80003800200 */
[----:B------:R-:W-:Y:S01]  /*17b0*/  ISETP.NE.AND P0, PT, R17, R10, PT ;  /* 0x0000000a1100720c */ /* 0x000fe20003f05270 */
[----:B-1----:R-:W-:-:S12]  /*17c0*/  @!P1 BRA `(.L_x_1065) ;  /* 0x0000000000249947 */ /* 0x002fd80003800000 */
[----:B------:R-:W-:Y:S02]  /*17d0*/  LEA R16, R15, R3, 0x1 ;  /* 0x000000030f107211 */ /* 0x000fe400078e08ff */
[----:B0-----:R-:W-:-:S03]  /*17e0*/  F2FP.F16.F32.PACK_AB R21, RZ, R14 ;  /* 0x0000000eff15723e */ /* 0x001fc600000000ff */
[----:B------:R-:W0:Y:S02]  /*17f0*/  LDS.U16 R20, [R16] ;  /* 0x0000000010147984 */ /* 0x000e240000000400 */
[----:B------:R-:W-:-:S06]  /*1800*/  HADD2.F32 R21, -RZ, R21.H0_H0 ;  /* 0x20000015ff157230 */ /* 0x000fcc0000004100 */
[----:B------:R-:W1:Y:S01]  /*1810*/  MUFU.RCP R21, R21 ;  /* 0x0000001500157308 */ /* 0x000e620000001000 */
[----:B0-----:R-:W-:-:S05]  /*1820*/  HADD2.F32 R20, -RZ, R20.H0_H0 ;  /* 0x20000014ff147230 */ /* 0x001fca0000004100 */
[----:B-1----:R-:W-:-:S05]  /*1830*/  FMUL.FTZ R20, R20, R21 ;  /* 0x0000001514147220 */ /* 0x002fca0000410000 */
[----:B------:R-:W-:-:S05]  /*1840*/  F2FP.F16.F32.PACK_AB R20, RZ, R20 ;  /* 0x00000014ff14723e */ /* 0x000fca00000000ff */
[----:B------:R1:W-:Y:S02]  /*1850*/  STS.U16 [R16], R20 ;  /* 0x0000001410007388 */ /* 0x0003e40000000400 */
.L_x_1065:
[----:B------:R-:W-:Y:S05]  /*1860*/  BSYNC.RECONVERGENT B1 ;  /* 0x0000000000017941 */ /* 0x000fea0003800200 */
.L_x_1064:
[----:B------:R-:W-:Y:S01]  /*1870*/  VIADD R15, R15, 0x1 ;  /* 0x000000010f0f7836 */ /* 0x000fe20000000000 */
[----:B------:R-:W-:Y:S06]  /*1880*/  @P0 BRA `(.L_x_1066) ;  /* 0xfffffffc00c00947 */ /* 0x000fec000383ffff */
.L_x_1056:
[----:B------:R-:W-:Y:S05]  /*1890*/  BSYNC.RECONVERGENT B2 ;  /* 0x0000000000027941 */ /* 0x000fea0003800200 */
.L_x_1055:
        /* <DEDUP_REMOVED lines=15> */
.L_x_1069:
        /* <DEDUP_REMOVED lines=21> */
.L_x_1068:
[----:B------:R-:W-:Y:S05]  /*1ae0*/  BSYNC.RECONVERGENT B1 ;  /* 0x0000000000017941 */ /* 0x000fea0003800200 */
.L_x_1067:
        /* <DEDUP_REMOVED lines=16> */
.L_x_1071:
[----:B------:R-:W-:Y:S05]  /*1bf0*/  BSYNC.RECONVERGENT B1 ;  /* 0x0000000000017941 */ /* 0x000fea0003800200 */
.L_x_1070:
        /* <DEDUP_REMOVED lines=12> */
.L_x_1072:
[C---:B------:R-:W-:Y:S02]  /*1cc0*/  IMAD R14, R15.reuse, 0x2, R3 ;  /* 0x000000020f0e7824 */ /* 0x040fe400078e0203 */
[----:B------:R-:W-:Y:S02]  /*1cd0*/  VIADD R10, R10, 0x1 ;  /* 0x000000010a0a7836 */ /* 0x000fe40000000000 */
[----:B------:R-:W-:Y:S01]  /*1ce0*/  VIADD R15, R15, 0x1 ;  /* 0x000000010f0f7836 */ /* 0x000fe20000000000 */
[----:B------:R4:W-:Y:S02]  /*1cf0*/  STS.U16 [R14], RZ ;  /* 0x000000ff0e007388 */ /* 0x0009e40000000400 */
[----:B------:R-:W-:-:S13]  /*1d00*/  ISETP.NE.AND P0, PT, R10, R17, PT ;  /* 0x000000110a00720c */ /* 0x000fda0003f05270 */
[----:B----4-:R-:W-:Y:S05]  /*1d10*/  @P0 BRA `(.L_x_1072) ;  /* 0xfffffffc00e80947 */ /* 0x010fea000383ffff */
.L_x_1045:
[----:B------:R-:W-:Y:S05]  /*1d20*/  BSYNC.RECONVERGENT B0 ;  /* 0x0000000000007941 */ /* 0x000fea0003800200 */
.L_x_1044:
        /* <DEDUP_REMOVED lines=27> */
[----:B------:R-:W-:Y:S05]  /*1ee0*/  CALL.REL.NOINC `($__internal_11_$__cuda_sm20_dblrcp_rn_slowpath_v3) ;  /* 0x0000003400dc7944 */ /* 0x000fea0003c00000 */
.L_x_1076:
[----:B------:R-:W-:Y:S01]  /*1ef0*/  UMOV UR4, 0xf0000000 ;  /* 0xf000000000047882 */ /* 0x000fe20000000000 */
[----:B------:R-:W-:Y:S01]  /*1f00*/  UMOV UR5, 0x380fffff ;  /* 0x380fffff00057882 */ /* 0x000fe20000000000 */
[----:B------:R-:W0:Y:S01]  /*1f10*/  F2F.F32.F64 R10, R20 ;  /* 0x00000014000a7310 */ /* 0x000e220000301000 */
[----:B------:R-:W-:-:S14]  /*1f20*/  DSETP.GEU.AND P0, PT, |R20|, UR4, PT ;  /* 0x0000000414007e2a */ /* 0x000fdc000bf0e200 */
[----:B0-----:R-:W-:-:S07]  /*1f30*/  @!P0 FMUL R10, R10, 1.175494350822287508e-38 ;  /* 0x008000000a0a8820 */ /* 0x001fce0000400000 */
.L_x_1075:
        /* <DEDUP_REMOVED lines=15> */
.L_x_1081:
        /* <DEDUP_REMOVED lines=40> */
[----:B------:R-:W-:Y:S01]  /*22b0*/  F2FP.F16.F32.PACK_AB R16, RZ, R17 ;  /* 0x00000011ff10723e */ /* 0x000fe200000000ff */
[----:B------:R-:W-:Y:S01]  /*22c0*/  FADD.FTZ R12, R12, R21 ;  /* 0x000000150c0c7221 */ /* 0x000fe20000010000 */
[----:B------:R-:W-:-:S02]  /*22d0*/  F2FP.F16.F32.PACK_AB R20, RZ, R21 ;  /* 0x00000015ff14723e */ /* 0x000fc400000000ff */
[----:B------:R-:W-:Y:S01]  /*22e0*/  F2FP.F16.F32.PACK_AB R22, RZ, R25 ;  /* 0x00000019ff16723e */ /* 0x000fe200000000ff */
[----:B------:R-:W-:Y:S01]  /*22f0*/  FADD.FTZ R12, R12, R25 ;  /* 0x000000190c0c7221 */ /* 0x000fe20000010000 */
[----:B------:R-:W-:Y:S02]  /*2300*/  F2FP.F16.F32.PACK_AB R24, RZ, R27 ;  /* 0x0000001bff18723e */ /* 0x000fe400000000ff */
        /* <DEDUP_REMOVED lines=9> */
.L_x_1080:
[----:B------:R-:W-:Y:S05]  /*23a0*/  BSYNC.RECONVERGENT B2 ;  /* 0x0000000000027941 */ /* 0x000fea0003800200 */
.L_x_1079:
        /* <DEDUP_REMOVED lines=29> */
[----:B0-----:R-:W-:-:S03]  /*2580*/  F2FP.F16.F32.PACK_AB R20, RZ, R19 ;  /* 0x00000013ff14723e */ /* 0x001fc600000000ff */
[----:B------:R3:W-:Y:S01]  /*2590*/  STS.U16 [R16], R14 ;  /* 0x0000000e10007388 */ /* 0x0007e20000000400 */
[----:B------:R-:W-:-:S03]  /*25a0*/  FADD.FTZ R12, R12, R19 ;  /* 0x000000130c0c7221 */ /* 0x000fc60000010000 */
[----:B------:R3:W-:Y:S04]  /*25b0*/  STS.U16 [R16+0x2], R20 ;  /* 0x0000021410007388 */ /* 0x0007e80000000400 */
.L_x_1083:
[----:B------:R-:W-:Y:S05]  /*25c0*/  BSYNC.RECONVERGENT B2 ;  /* 0x0000000000027941 */ /* 0x000fea0003800200 */
.L_x_1082:
        /* <DEDUP_REMOVED lines=11> */
[----:B------:R-:W-:Y:S01]  /*2680*/  F2FP.F16.F32.PACK_AB R10, RZ, R7 ;  /* 0x00000007ff0a723e */ /* 0x000fe200000000ff */
[----:B------:R-:W-:-:S04]  /*2690*/  FADD.FTZ R12, R12, R7 ;  /* 0x000000070c0c7221 */ /* 0x000fc80000010000 */
[----:B------:R4:W-:Y:S03]  /*26a0*/  STS.U16 [R15], R10 ;  /* 0x0000000a0f007388 */ /* 0x0009e60000000400 */
.L_x_1078:
[----:B------:R-:W-:Y:S05]  /*26b0*/  BSYNC.RECONVERGENT B1 ;  /* 0x0000000000017941 */ /* 0x000fea0003800200 */
.L_x_1077:
[----:B------:R-:W-:Y:S01]  /*26c0*/  BSSY.RECONVERGENT B1, `(.L_x_1084) ;  /* 0x000005b000017945 */ /* 0x000fe20003800200 */
[----:B------:R-:W-:-:S03]  /*26d0*/  IMAD.MOV.U32 R7, RZ, RZ, RZ ;  /* 0x000000ffff077224 */ /* 0x000fc600078e00ff */
[----:B------:R-:W-:Y:S05]  /*26e0*/  @!P0 BRA `(.L_x_1085) ;  /* 0x0000000400608947 */ /* 0x000fea0003800000 */
[----:B------:R-:W-:Y:S01]  /*26f0*/  IADD3 R13, PT, PT, R0, -R13, RZ ;  /* 0x8000000d000d7210 */ /* 0x000fe20007ffe0ff */
[----:B------:R-:W-:Y:S01]  /*2700*/  BSSY.RECONVERGENT B2, `(.L_x_1086) ;  /* 0x0000042000027945 */ /* 0x000fe20003800200 */
[----:B----4-:R-:W-:Y:S01]  /*2710*/  LOP3.LUT R10, R5, 0x3, RZ, 0xc0, !PT ;  /* 0x00000003050a7812 */ /* 0x010fe200078ec0ff */
[----:B------:R-:W-:Y:S01]  /*2720*/  IMAD.MOV.U32 R7, RZ, RZ, RZ ;  /* 0x000000ffff077224 */ /* 0x000fe200078e00ff */
[----:B------:R-:W-:-:S13]  /*2730*/  ISETP.GT.U32.AND P0, PT, R13, -0x4, PT ;  /* 0xfffffffc0d00780c */ /* 0x000fda0003f04070 */
[----:B------:R-:W-:Y:S05]  /*2740*/  @P0 BRA `(.L_x_1087) ;  /* 0x0000000000f40947 */ /* 0x000fea0003800000 */
[----:B------:R-:W-:Y:S01]  /*2750*/  FSETP.NEU.FTZ.AND P0, PT, R12, RZ, PT ;  /* 0x000000ff0c00720b */ /* 0x000fe20003f1d000 */
[----:B------:R-:W-:Y:S01]  /*2760*/  BSSY.RECONVERGENT B3, `(.L_x_1088) ;  /* 0x000001b000037945 */ /* 0x000fe20003800200 */
[----:B------:R-:W-:-:S04]  /*2770*/  LOP3.LUT R7, R5, 0x7ffffffc, RZ, 0xc0, !PT ;  /* 0x7ffffffc05077812 */ /* 0x000fc800078ec0ff */
[----:B------:R-:W-:-:S07]  /*2780*/  ISETP.NE.AND P1, PT, R7, 0x4, PT ;  /* 0x000000040700780c */ /* 0x000fce0003f25270 */
[----:B------:R-:W-:Y:S06]  /*2790*/  @!P0 BRA `(.L_x_1089) ;  /* 0x00000000005c8947 */ /* 0x000fec0003800000 */
[----:B---3--:R-:W3:Y:S01]  /*27a0*/  LDS.U16 R14, [R6] ;  /* 0x00000000060e7984 */ /* 0x008ee20000000400 */
[----:B------:R-:W-:-:S03]  /*27b0*/  F2FP.F16.F32.PACK_AB R13, RZ, R12 ;  /* 0x0000000cff0d723e */ /* 0x000fc600000000ff */
[----:B------:R-:W4:Y:S02]  /*27c0*/  LDS.U16 R15, [R6+0x2] ;  /* 0x00000200060f7984 */ /* 0x000f240000000400 */
[----:B------:R-:W-:Y:S02]  /*27d0*/  HADD2.F32 R13, -RZ, R13.H0_H0 ;  /* 0x2000000dff0d7230 */ /* 0x000fe40000004100 */
[----:B-1----:R-:W1:Y:S04]  /*27e0*/  LDS.U16 R16, [R6+0x4] ;  /* 0x0000040006107984 */ /* 0x002e680000000400 */
[----:B--2---:R-:W2:Y:S01]  /*27f0*/  LDS.U16 R17, [R6+0x6] ;  /* 0x0000060006117984 */ /* 0x004ea20000000400 */
[----:B------:R-:W5:Y:S01]  /*2800*/  MUFU.RCP R13, R13 ;  /* 0x0000000d000d7308 */ /* 0x000f620000001000 */
[----:B---3--:R-:W-:-:S02]  /*2810*/  HADD2.F32 R14, -RZ, R14.H0_H0 ;  /* 0x2000000eff0e7230 */ /* 0x008fc40000004100 */
[----:B----4-:R-:W-:-:S03]  /*2820*/  HADD2.F32 R15, -RZ, R15.H0_H0 ;  /* 0x2000000fff0f7230 */ /* 0x010fc60000004100 */
[-C--:B-----5:R-:W-:Y:S01]  /*2830*/  FMUL.FTZ R14, R14, R13.reuse ;  /* 0x0000000d0e0e7220 */ /* 0x0a0fe20000410000 */
[----:B-1----:R-:W-:Y:S02]  /*2840*/  HADD2.F32 R16, -RZ, R16.H0_H0 ;  /* 0x20000010ff107230 */ /* 0x002fe40000004100 */
[-C--:B------:R-:W-:Y:S02]  /*2850*/  FMUL.FTZ R15, R15, R13.reuse ;  /* 0x0000000d0f0f7220 */ /* 0x080fe40000410000 */
[----:B------:R-:W-:Y:S01]  /*2860*/  F2FP.F16.F32.PACK_AB R14, RZ, R14 ;  /* 0x0000000eff0e723e */ /* 0x000fe200000000ff */
[----:B--2---:R-:W-:Y:S02]  /*2870*/  HADD2.F32 R17, -RZ, R17.H0_H0 ;  /* 0x20000011ff117230 */ /* 0x004fe40000004100 */
        /* <DEDUP_REMOVED lines=9> */
.L_x_1089:
[----:B------:R-:W-:Y:S05]  /*2910*/  BSYNC.RECONVERGENT B3 ;  /* 0x0000000000037941 */ /* 0x000fea0003800200 */
.L_x_1088:
[----:B------:R-:W-:Y:S05]  /*2920*/  @!P1 BRA `(.L_x_1087) ;  /* 0x00000000007c9947 */ /* 0x000fea0003800000 */
[----:B------:R-:W-:-:S07]  /*2930*/  IMAD.MOV.U32 R13, RZ, RZ, 0x4 ;  /* 0x00000004ff0d7424 */ /* 0x000fce00078e00ff */
.L_x_1092:
[----:B------:R-:W-:Y:S04]  /*2940*/  BSSY.RECONVERGENT B3, `(.L_x_1090) ;  /* 0x000001a000037945 */ /* 0x000fe80003800200 */
[----:B0-----:R-:W-:Y:S05]  /*2950*/  @!P0 BRA `(.L_x_1091) ;  /* 0x0000000000608947 */ /* 0x001fea0003800000 */
[----:B---34-:R-:W-:Y:S02]  /*2960*/  LEA R14, R13, R6, 0x1 ;  /* 0x000000060d0e7211 */ /* 0x018fe400078e08ff */
[----:B012---:R-:W-:-:S03]  /*2970*/  F2FP.F16.F32.PACK_AB R20, RZ, R12 ;  /* 0x0000000cff14723e */ /* 0x007fc600000000ff */
        /* <DEDUP_REMOVED lines=22> */
.L_x_1091:
[----:B------:R-:W-:Y:S05]  /*2ae0*/  BSYNC.RECONVERGENT B3 ;  /* 0x0000000000037941 */ /* 0x000fea0003800200 */
.L_x_1090:
[----:B------:R-:W-:-:S05]  /*2af0*/  VIADD R13, R13, 0x4 ;  /* 0x000000040d0d7836 */ /* 0x000fca0000000000 */
[----:B------:R-:W-:-:S13]  /*2b00*/  ISETP.NE.AND P1, PT, R13, R7, PT ;  /* 0x000000070d00720c */ /* 0x000fda0003f25270 */
[----:B------:R-:W-:Y:S05]  /*2b10*/  @P1 BRA `(.L_x_1092) ;  /* 0xfffffffc00881947 */ /* 0x000fea000383ffff */
.L_x_1087:
[----:B------:R-:W-:Y:S05]  /*2b20*/  BSYNC.RECONVERGENT B2 ;  /* 0x0000000000027941 */ /* 0x000fea0003800200 */
.L_x_1086:
[----:B------:R-:W-:-:S13]  /*2b30*/  ISETP.NE.AND P0, PT, R10, RZ, PT ;  /* 0x000000ff0a00720c */ /* 0x000fda0003f05270 */
[----:B------:R-:W-:Y:S05]  /*2b40*/  @!P0 BRA `(.L_x_1085) ;  /* 0x0000000000488947 */ /* 0x000fea0003800000 */
[----:B------:R-:W-:Y:S01]  /*2b50*/  FSETP.NEU.FTZ.AND P1, PT, R12, RZ, PT ;  /* 0x000000ff0c00720b */ /* 0x000fe20003f3d000 */
[----:B------:R-:W-:-:S12]  /*2b60*/  IMAD.MOV.U32 R13, RZ, RZ, RZ ;  /* 0x000000ffff0d7224 */ /* 0x000fd800078e00ff */
.L_x_1095:
[----:B------:R-:W-:Y:S01]  /*2b70*/  IADD3 R13, PT, PT, R13, 0x1, RZ ;  /* 0x000000010d0d7810 */ /* 0x000fe20007ffe0ff */
[----:B------:R-:W-:Y:S03]  /*2b80*/  BSSY.RECONVERGENT B2, `(.L_x_1093) ;  /* 0x000000c000027945 */ /* 0x000fe60003800200 */
[----:B------:R-:W-:Y:S01]  /*2b90*/  ISETP.NE.AND P0, PT, R13, R10, PT ;  /* 0x0000000a0d00720c */ /* 0x000fe20003f05270 */
[----:B------:R-:W-:-:S12]  /*2ba0*/  @!P1 BRA `(.L_x_1094) ;  /* 0x0000000000249947 */ /* 0x000fd80003800000 */
[----:B0--34-:R-:W-:Y:S01]  /*2bb0*/  IMAD R14, R7, 0x2, R6 ;  /* 0x00000002070e7824 */ /* 0x019fe200078e0206 */
[----:B-1----:R-:W-:-:S04]  /*2bc0*/  F2FP.F16.F32.PACK_AB R16, RZ, R12 ;  /* 0x0000000cff10723e */ /* 0x002fc800000000ff */
[----:B------:R-:W0:Y:S01]  /*2bd0*/  LDS.U16 R15, [R14] ;  /* 0x000000000e0f7984 */ /* 0x000e220000000400 */
[----:B------:R-:W-:-:S06]  /*2be0*/  HADD2.F32 R16, -RZ, R16.H0_H0 ;  /* 0x20000010ff107230 */ /* 0x000fcc0000004100 */
[----:B------:R-:W1:Y:S01]  /*2bf0*/  MUFU.RCP R16, R16 ;  /* 0x0000001000107308 */ /* 0x000e620000001000 */
[----:B0-----:R-:W-:-:S05]  /*2c00*/  HADD2.F32 R15, -RZ, R15.H0_H0 ;  /* 0x2000000fff0f7230 */ /* 0x001fca0000004100 */
[----:B-1----:R-:W-:-:S05]  /*2c10*/  FMUL.FTZ R15, R15, R16 ;  /* 0x000000100f0f7220 */ /* 0x002fca0000410000 */
[----:B------:R-:W-:-:S05]  /*2c20*/  F2FP.F16.F32.PACK_AB R15, RZ, R15 ;  /* 0x0000000fff0f723e */ /* 0x000fca00000000ff */
[----:B------:R0:W-:Y:S02]  /*2c30*/  STS.U16 [R14], R15 ;  /* 0x0000000f0e007388 */ /* 0x0001e40000000400 */
.L_x_1094:
[----:B------:R-:W-:Y:S05]  /*2c40*/  BSYNC.RECONVERGENT B2 ;  /* 0x0000000000027941 */ /* 0x000fea0003800200 */
.L_x_1093:
[----:B------:R-:W-:Y:S01]  /*2c50*/  VIADD R7, R7, 0x1 ;  /* 0x0000000107077836 */ /* 0x000fe20000000000 */
[----:B------:R-:W-:Y:S06]  /*2c60*/  @P0 BRA `(.L_x_1095) ;  /* 0xfffffffc00c00947 */ /* 0x000fec000383ffff */
.L_x_1085:
[----:B------:R-:W-:Y:S05]  /*2c70*/  BSYNC.RECONVERGENT B1 ;  /* 0x0000000000017941 */ /* 0x000fea0003800200 */
.L_x_1084:
        /* <DEDUP_REMOVED lines=15> */
.L_x_1098:
[C---:B0-----:R-:W-:Y:S01]  /*2d70*/  LEA R11, R7.reuse, R6, 0x1 ;  /* 0x00000006070b7211 */ /* 0x041fe200078e08ff */
[----:B------:R-:W-:Y:S02]  /*2d80*/  VIADD R10, R10, 0x10 ;  /* 0x000000100a0a7836 */ /* 0x000fe40000000000 */
[----:B------:R-:W-:Y:S02]  /*2d90*/  VIADD R7, R7, 0x10 ;  /* 0x0000001007077836 */ /* 0x000fe40000000000 */
        /* <DEDUP_REMOVED lines=18> */
.L_x_1097:
[----:B------:R-:W-:Y:S05]  /*2ec0*/  BSYNC.RECONVERGENT B1 ;  /* 0x0000000000017941 */ /* 0x000fea0003800200 */
.L_x_1096:
        /* <DEDUP_REMOVED lines=16> */
.L_x_1100:
[----:B------:R-:W-:Y:S05]  /*2fd0*/  BSYNC.RECONVERGENT B1 ;  /* 0x0000000000017941 */ /* 0x000fea0003800200 */
.L_x_1099:
        /* <DEDUP_REMOVED lines=11> */
[----:B0-----:R-:W-:-:S07]  /*3090*/  IMAD.MOV.U32 R10, RZ, RZ, RZ ;  /* 0x000000ffff0a7224 */ /* 0x001fce00078e00ff */
.L_x_1101:
[C---:B------:R-:W-:Y:S01]  /*30a0*/  IMAD R12, R7.reuse, 0x2, R6 ;  /* 0x00000002070c7824 */ /* 0x040fe200078e0206 */
[----:B------:R-:W-:Y:S01]  /*30b0*/  IADD3 R10, PT, PT, R10, 0x1, RZ ;  /* 0x000000010a0a7810 */ /* 0x000fe20007ffe0ff */
[----:B------:R-:W-:-:S03]  /*30c0*/  VIADD R7, R7, 0x1 ;  /* 0x0000000107077836 */ /* 0x000fc60000000000 */
[----:B------:R0:W-:Y:S01]  /*30d0*/  STS.U16 [R12], RZ ;  /* 0x000000ff0c007388 */ /* 0x0001e20000000400 */
[----:B------:R-:W-:-:S13]  /*30e0*/  ISETP.NE.AND P0, PT, R10, R11, PT ;  /* 0x0000000b0a00720c */ /* 0x000fda0003f05270 */
[----:B0-----:R-:W-:Y:S05]  /*30f0*/  @P0 BRA `(.L_x_1101) ;  /* 0xfffffffc00e80947 */ /* 0x001fea000383ffff */
.L_x_1074:
[----:B------:R-:W-:Y:S05]  /*3100*/  BSYNC.RECONVERGENT B0 ;  /* 0x0000000000007941 */ /* 0x000fea0003800200 */
.L_x_1073:
        /* <DEDUP_REMOVED lines=12> */
[----:B------:R-:W-:Y:S02]  /*31d0*/  SHF.R.S32.HI R12, RZ, 0x1f, R18 ;  /* 0x0000001fff0c7819 */ /* 0x000fe40000011412 */
[----:B------:R-:W-:Y:S01]  /*31e0*/  IADD3 R13, PT, PT, R7, -0x1, RZ ;  /* 0xffffffff070d7810 */ /* 0x000fe20007ffe0ff */
[----:B------:R-:W4:Y:S03]  /*31f0*/  LDCU UR5, c[0x0][0x3a0] ;  /* 0x00007400ff0577ac */ /* 0x000f260008000800 */
        /* <DEDUP_REMOVED lines=11> */
[----:B------:R-:W-:-:S03]  /*32b0*/  LOP3.LUT R9, R4, 0x7ffffff8, RZ, 0xc0, !PT ;  /* 0x7ffffff804097812 */ /* 0x000fc600078ec0ff */
[----:B-1----:R-:W-:Y:S02]  /*32c0*/  VIADD R11, R14, 0xffffffff ;  /* 0xffffffff0e0b7836 */ /* 0x002fe40000000000 */
[----:B------:R-:W-:-:S07]  /*32d0*/  IMAD.IADD R13, R19, 0x1, R13 ;  /* 0x00000001130d7824 */ /* 0x000fce00078e020d */
.L_x_1144:
        /* <DEDUP_REMOVED lines=10> */
[----:B0-----:R-:W-:-:S06]  /*3380*/  IADD3 R14, PT, PT, R16, 0xffffffe, RZ ;  /* 0x0ffffffe100e7810 */ /* 0x001fcc0007ffe0ff */
[----:B------:R0:W3:Y:S02]  /*3390*/  F2I.FTZ.U32.TRUNC.NTZ R15, R14 ;  /* 0x0000000e000f7305 */ /* 0x0000e4000021f000 */
[----:B0-----:R-:W-:Y:S02]  /*33a0*/  IMAD.MOV.U32 R14, RZ, RZ, RZ ;  /* 0x000000ffff0e7224 */ /* 0x001fe400078e00ff */
[----:B---3--:R-:W-:-:S04]  /*33b0*/  IMAD.MOV R10, RZ, RZ, -R15 ;  /* 0x000000ffff0a7224 */ /* 0x008fc800078e0a0f */
[----:B------:R-:W-:-:S04]  /*33c0*/  IMAD R21, R10, R17, RZ ;  /* 0x000000110a157224 */ /* 0x000fc800078e02ff */
[----:B------:R-:W-:-:S06]  /*33d0*/  IMAD.HI.U32 R21, R15, R21, R14 ;  /* 0x000000150f157227 */ /* 0x000fcc00078e000e */
[----:B------:R-:W-:-:S05]  /*33e0*/  IMAD.HI.U32 R10, R21, R12, RZ ;  /* 0x0000000c150a7227 */ /* 0x000fca00078e00ff */
[----:B------:R-:W-:-:S05]  /*33f0*/  IADD3 R15, PT, PT, -R10, RZ, RZ ;  /* 0x000000ff0a0f7210 */ /* 0x000fca0007ffe1ff */
[----:B------:R-:W-:-:S05]  /*3400*/  IMAD R12, R17, R15, R12 ;  /* 0x0000000f110c7224 */ /* 0x000fca00078e020c */
[----:B------:R-:W-:-:S13]  /*3410*/  ISETP.GT.U32.AND P3, PT, R17, R12, PT ;  /* 0x0000000c1100720c */ /* 0x000fda0003f64070 */
[----:B------:R-:W-:Y:S02]  /*3420*/  @!P3 IMAD.IADD R12, R12, 0x1, -R17 ;  /* 0x000000010c0cb824 */ /* 0x000fe400078e0a11 */
[----:B------:R-:W-:Y:S01]  /*3430*/  @!P3 VIADD R10, R10, 0x1 ;  /* 0x000000010a0ab836 */ /* 0x000fe20000000000 */
[----:B------:R-:W-:Y:S02]  /*3440*/  ISETP.NE.AND P3, PT, R20, RZ, PT ;  /* 0x000000ff1400720c */ /* 0x000fe40003f65270 */
[----:B------:R-:W-:Y:S02]  /*3450*/  ISETP.GE.U32.AND P2, PT, R12, R17, PT ;  /* 0x000000110c00720c */ /* 0x000fe40003f46070 */
[----:B------:R-:W-:-:S04]  /*3460*/  LOP3.LUT R12, R20, UR4, RZ, 0x3c, !PT ;  /* 0x00000004140c7c12 */ /* 0x000fc8000f8e3cff */
[----:B------:R-:W-:Y:S02]  /*3470*/  ISETP.GE.AND P4, PT, R12, RZ, PT ;  /* 0x000000ff0c00720c */ /* 0x000fe40003f86270 */
[----:B------:R-:W-:-:S05]  /*3480*/  MOV R12, R18 ;  /* 0x00000012000c7202 */ /* 0x000fca0000000f00 */
        /* <DEDUP_REMOVED lines=23> */
[----:B------:R-:W-:-:S03]  /*3600*/  IMAD R12, R12, UR14, RZ ;  /* 0x0000000e0c0c7c24 */ /* 0x000fc6000f8e02ff */
[----:B------:R-:W-:Y:S01]  /*3610*/  IADD3 R15, PT, PT, R15, R23, RZ ;  /* 0x000000170f0f7210 */ /* 0x000fe20007ffe0ff */
[C---:B------:R-:W-:Y:S02]  /*3620*/  IMAD R29, R17.reuse, UR15, R12 ;  /* 0x0000000f111d7c24 */ /* 0x040fe4000f8e020c */
[----:B------:R-:W-:-:S04]  /*3630*/  IMAD.WIDE.U32 R16, R17, UR14, R14 ;  /* 0x0000000e11107c25 */ /* 0x000fc8000f8e000e */
[----:B------:R-:W-:Y:S02]  /*3640*/  IMAD.MOV.U32 R15, RZ, RZ, RZ ;  /* 0x000000ffff0f7224 */ /* 0x000fe400078e00ff */
[----:B------:R-:W-:Y:S02]  /*3650*/  IMAD.IADD R29, R17, 0x1, R29 ;  /* 0x00000001111d7824 */ /* 0x000fe400078e021d */
[----:B--2---:R-:W-:-:S07]  /*3660*/  HADD2.F32 R10, -RZ, R20.H0_H0 ;  /* 0x20000014ff0a7230 */ /* 0x004fce0000004100 */
.L_x_1143:
[----:B------:R-:W-:Y:S01]  /*3670*/  ISETP.GE.AND P2, PT, R4, 0x1, PT ;  /* 0x000000010400780c */ /* 0x000fe20003f46270 */
[----:B------:R-:W-:-:S12]  /*3680*/  BSSY.RECONVERGENT B0, `(.L_x_1104) ;  /* 0x00001f5000007945 */ /* 0x000fd80003800200 */
[----:B------:R-:W-:Y:S05]  /*3690*/  @!P2 BRA `(.L_x_1105) ;  /* 0x0000001c00cca947 */ /* 0x000fea0003800000 */
[----:B------:R-:W0:Y:S01]  /*36a0*/  LDCU.64 UR10, c[0x0][0x3c0] ;  /* 0x00007800ff0a77ac */ /* 0x000e220008000a00 */
[C---:B------:R-:W-:Y:S01]  /*36b0*/  VIADDMNMX.RELU R27, R15.reuse, R0, UR5, PT ;  /* 0x000000050f1b7e46 */ /* 0x040fe2000b801100 */
[----:B------:R-:W-:Y:S01]  /*36c0*/  BSSY.RECONVERGENT B3, `(.L_x_1106) ;  /* 0x0000103000037945 */ /* 0x000fe20003800200 */
[----:B------:R-:W-:Y:S01]  /*36d0*/  MOV R28, R16 ;  /* 0x00000010001c7202 */ /* 0x000fe20000000f00 */
[----:B------:R-:W-:Y:S02]  /*36e0*/  IMAD R12, R15, 0x2, R6 ;  /* 0x000000020f0c7824 */ /* 0x000fe400078e0206 */
[----:B------:R-:W-:Y:S02]  /*36f0*/  IMAD.MOV.U32 R14, RZ, RZ, RZ ;  /* 0x000000ffff0e7224 */ /* 0x000fe400078e00ff */
[----:B0-----:R-:W-:-:S04]  /*3700*/  IMAD.WIDE.U32 R20, R27, UR10, R28 ;  /* 0x0000000a1b147c25 */ /* 0x001fc8000f8e001c */
[----:B------:R-:W-:Y:S01]  /*3710*/  IMAD R27, R27, UR11, R21 ;  /* 0x0000000b1b1b7c24 */ /* 0x000fe2000f8e0215 */
[----:B------:R-:W-:Y:S06]  /*3720*/  @P0 BRA `(.L_x_1107) ;  /* 0x0000000c00f00947 */ /* 0x000fec0003800000 */
[----:B------:R-:W-:Y:S01]  /*3730*/  HFMA2 R14, -RZ, RZ, 0, 0 ;  /* 0x00000000ff0e7431 */ /* 0x000fe200000001ff */
[----:B------:R-:W-:Y:S06]  /*3740*/  BSSY.RECONVERGENT B2, `(.L_x_1108) ;  /* 0x00000f9000027945 */ /* 0x000fec0003800200 */
.L_x_1125:
        /* <DEDUP_REMOVED lines=28> */
.L_x_1110:
[----:B-----5:R-:W-:-:S05]  /*3910*/  HADD2 R36, R37, R34.H0_H0 ;  /* 0x2000002225247230 */ /* 0x020fca0000000000 */
[----:B------:R-:W-:-:S06]  /*3920*/  PRMT R36, R37, R26, R36 ;  /* 0x0000001a25247216 */ /* 0x000fcc0000000024 */
[----:B------:R-:W2:Y:S02]  /*3930*/  ATOM.E.CAS.STRONG.GPU PT, R36, [R32], R37, R36 ;  /* 0x000000252024738b */ /* 0x000ea400001ee124 */
[----:B--2---:R-:W-:Y:S01]  /*3940*/  ISETP.NE.U32.AND P2, PT, R36, R37, PT ;  /* 0x000000252400720c */ /* 0x004fe20003f45070 */
[----:B------:R-:W-:-:S12]  /*3950*/  IMAD.MOV.U32 R37, RZ, RZ, R36 ;  /* 0x000000ffff257224 */ /* 0x000fd800078e0024 */
[----:B------:R-:W-:Y:S05]  /*3960*/  @P2 BRA `(.L_x_1110) ;  /* 0xfffffffc00e82947 */ /* 0x000fea000383ffff */
[----:B------:R-:W-:Y:S05]  /*3970*/  BSYNC.RECONVERGENT B4 ;  /* 0x0000000000047941 */ /* 0x000fea0003800200 */
.L_x_1109:
        /* <DEDUP_REMOVED lines=23> */
.L_x_1112:
[----:B-----5:R-:W-:-:S05]  /*3af0*/  HADD2 R36, R37, R34.H0_H0 ;  /* 0x2000002225247230 */ /* 0x020fca0000000000 */
[----:B------:R-:W-:-:S06]  /*3b00*/  PRMT R36, R37, R26, R36 ;  /* 0x0000001a25247216 */ /* 0x000fcc0000000024 */
[----:B------:R-:W2:Y:S02]  /*3b10*/  ATOM.E.CAS.STRONG.GPU PT, R36, [R32], R37, R36 ;  /* 0x000000252024738b */ /* 0x000ea400001ee124 */
[----:B--2---:R-:W-:Y:S01]  /*3b20*/  ISETP.NE.U32.AND P2, PT, R36, R37, PT ;  /* 0x000000252400720c */ /* 0x004fe20003f45070 */
[----:B------:R-:W-:-:S12]  /*3b30*/  IMAD.MOV.U32 R37, RZ, RZ, R36 ;  /* 0x000000ffff257224 */ /* 0x000fd800078e0024 */
[----:B------:R-:W-:Y:S05]  /*3b40*/  @P2 BRA `(.L_x_1112) ;  /* 0xfffffffc00e82947 */ /* 0x000fea000383ffff */
[----:B------:R-:W-:Y:S05]  /*3b50*/  BSYNC.RECONVERGENT B4 ;  /* 0x0000000000047941 */ /* 0x000fea0003800200 */
.L_x_1111:
        /* <DEDUP_REMOVED lines=23> */
.L_x_1114:
[----:B-----5:R-:W-:-:S05]  /*3cd0*/  HADD2 R36, R37, R34.H0_H0 ;  /* 0x2000002225247230 */ /* 0x020fca0000000000 */
[----:B------:R-:W-:-:S06]  /*3ce0*/  PRMT R36, R37, R26, R36 ;  /* 0x0000001a25247216 */ /* 0x000fcc0000000024 */
[----:B------:R-:W2:Y:S02]  /*3cf0*/  ATOM.E.CAS.STRONG.GPU PT, R36, [R32], R37, R36 ;  /* 0x000000252024738b */ /* 0x000ea400001ee124 */
[----:B--2---:R-:W-:Y:S02]  /*3d00*/  ISETP.NE.U32.AND P2, PT, R36, R37, PT ;  /* 0x000000252400720c */ /* 0x004fe40003f45070 */
[----:B------:R-:W-:-:S11]  /*3d10*/  MOV R37, R36 ;  /* 0x0000002400257202 */ /* 0x000fd60000000f00 */
[----:B------:R-:W-:Y:S05]  /*3d20*/  @P2 BRA `(.L_x_1114) ;  /* 0xfffffffc00e82947 */ /* 0x000fea000383ffff */
[----:B------:R-:W-:Y:S05]  /*3d30*/  BSYNC.RECONVERGENT B4 ;  /* 0x0000000000047941 */ /* 0x000fea0003800200 */
.L_x_1113:
        /* <DEDUP_REMOVED lines=23> */
.L_x_1116:
[----:B-----5:R-:W-:-:S05]  /*3eb0*/  HADD2 R36, R37, R34.H0_H0 ;  /* 0x2000002225247230 */ /* 0x020fca0000000000 */
[----:B------:R-:W-:-:S06]  /*3ec0*/  PRMT R36, R37, R26, R36 ;  /* 0x0000001a25247216 */ /* 0x000fcc0000000024 */
[----:B------:R-:W2:Y:S02]  /*3ed0*/  ATOM.E.CAS.STRONG.GPU PT, R36, [R32], R37, R36 ;  /* 0x000000252024738b */ /* 0x000ea400001ee124 */
[----:B--2---:R-:W-:Y:S01]  /*3ee0*/  ISETP.NE.U32.AND P2, PT, R36, R37, PT ;  /* 0x000000252400720c */ /* 0x004fe20003f45070 */
[----:B------:R-:W-:-:S12]  /*3ef0*/  IMAD.MOV.U32 R37, RZ, RZ, R36 ;  /* 0x000000ffff257224 */ /* 0x000fd800078e0024 */
[----:B------:R-:W-:Y:S05]  /*3f00*/  @P2 BRA `(.L_x_1116) ;  /* 0xfffffffc00e82947 */ /* 0x000fea000383ffff */
[----:B------:R-:W-:Y:S05]  /*3f10*/  BSYNC.RECONVERGENT B4 ;  /* 0x0000000000047941 */ /* 0x000fea0003800200 */
.L_x_1115:
        /* <DEDUP_REMOVED lines=23> */
.L_x_1118:
[----:B-----5:R-:W-:-:S05]  /*4090*/  HADD2 R36, R37, R34.H0_H0 ;  /* 0x2000002225247230 */ /* 0x020fca0000000000 */
[----:B------:R-:W-:-:S06]  /*40a0*/  PRMT R36, R37, R26, R36 ;  /* 0x0000001a25247216 */ /* 0x000fcc0000000024 */
[----:B------:R-:W2:Y:S02]  /*40b0*/  ATOM.E.CAS.STRONG.GPU PT, R36, [R32], R37, R36 ;  /* 0x000000252024738b */ /* 0x000ea400001ee124 */
[----:B--2---:R-:W-:Y:S01]  /*40c0*/  ISETP.NE.U32.AND P2, PT, R36, R37, PT ;  /* 0x000000252400720c */ /* 0x004fe20003f45070 */
[----:B------:R-:W-:-:S12]  /*40d0*/  IMAD.MOV.U32 R37, RZ, RZ, R36 ;  /* 0x000000ffff257224 */ /* 0x000fd800078e0024 */
[----:B------:R-:W-:Y:S05]  /*40e0*/  @P2 BRA `(.L_x_1118) ;  /* 0xfffffffc00e82947 */ /* 0x000fea000383ffff */
[----:B------:R-:W-:Y:S05]  /*40f0*/  BSYNC.RECONVERGENT B4 ;  /* 0x0000000000047941 */ /* 0x000fea0003800200 */
.L_x_1117:
        /* <DEDUP_REMOVED lines=23> */
.L_x_1120:
[----:B-----5:R-:W-:-:S05]  /*4270*/  HADD2 R36, R37, R34.H0_H0 ;  /* 0x2000002225247230 */ /* 0x020fca0000000000 */
[----:B------:R-:W-:-:S06]  /*4280*/  PRMT R36, R37, R26, R36 ;  /* 0x0000001a25247216 */ /* 0x000fcc0000000024 */
[----:B------:R-:W2:Y:S02]  /*4290*/  ATOM.E.CAS.STRONG.GPU PT, R36, [R32], R37, R36 ;  /* 0x000000252024738b */ /* 0x000ea400001ee124 */
[----:B--2---:R-:W-:Y:S02]  /*42a0*/  ISETP.NE.U32.AND P2, PT, R36, R37, PT ;  /* 0x000000252400720c */ /* 0x004fe40003f45070 */
[----:B------:R-:W-:-:S11]  /*42b0*/  MOV R37, R36 ;  /* 0x0000002400257202 */ /* 0x000fd60000000f00 */
[----:B------:R-:W-:Y:S05]  /*42c0*/  @P2 BRA `(.L_x_1120) ;  /* 0xfffffffc00e82947 */ /* 0x000fea000383ffff */
[----:B------:R-:W-:Y:S05]  /*42d0*/  BSYNC.RECONVERGENT B4 ;  /* 0x0000000000047941 */ /* 0x000fea0003800200 */
.L_x_1119:
        /* <DEDUP_REMOVED lines=23> */
.L_x_1122:
[----:B-----5:R-:W-:-:S05]  /*4450*/  HADD2 R36, R37, R34.H0_H0 ;  /* 0x2000002225247230 */ /* 0x020fca0000000000 */
[----:B------:R-:W-:-:S06]  /*4460*/  PRMT R36, R37, R26, R36 ;  /* 0x0000001a25247216 */ /* 0x000fcc0000000024 */
[----:B------:R-:W2:Y:S02]  /*4470*/  ATOM.E.CAS.STRONG.GPU PT, R36, [R32], R37, R36 ;  /* 0x000000252024738b */ /* 0x000ea400001ee124 */
[----:B--2---:R-:W-:Y:S01]  /*4480*/  ISETP.NE.U32.AND P2, PT, R36, R37, PT ;  /* 0x000000252400720c */ /* 0x004fe20003f45070 */
[----:B------:R-:W-:-:S12]  /*4490*/  IMAD.MOV.U32 R37, RZ, RZ, R36 ;  /* 0x000000ffff257224 */ /* 0x000fd800078e0024 */
[----:B------:R-:W-:Y:S05]  /*44a0*/  @P2 BRA `(.L_x_1122) ;  /* 0xfffffffc00e82947 */ /* 0x000fea000383ffff */
[----:B------:R-:W-:Y:S05]  /*44b0*/  BSYNC.RECONVERGENT B4 ;  /* 0x0000000000047941 */ /* 0x000fea0003800200 */
.L_x_1121:
        /* <DEDUP_REMOVED lines=23> */
.L_x_1124:
[----:B-----5:R-:W-:-:S05]  /*4630*/  HADD2 R22, R25, R35.H0_H0 ;  /* 0x2000002319167230 */ /* 0x020fca0000000000 */
[----:B------:R-:W-:-:S06]  /*4640*/  PRMT R22, R25, R31, R22 ;  /* 0x0000001f19167216 */ /* 0x000fcc0000000016 */
[----:B------:R-:W2:Y:S02]  /*4650*/  ATOM.E.CAS.STRONG.GPU PT, R22, [R32], R25, R22 ;  /* 0x000000192016738b */ /* 0x000ea400001ee116 */
[----:B--2---:R-:W-:Y:S01]  /*4660*/  ISETP.NE.U32.AND P2, PT, R22, R25, PT ;  /* 0x000000191600720c */ /* 0x004fe20003f45070 */
[----:B------:R-:W-:-:S12]  /*4670*/  IMAD.MOV.U32 R25, RZ, RZ, R22 ;  /* 0x000000ffff197224 */ /* 0x000fd800078e0016 */
[----:B------:R-:W-:Y:S05]  /*4680*/  @P2 BRA `(.L_x_1124) ;  /* 0xfffffffc00e82947 */ /* 0x000fea000383ffff */
[----:B------:R-:W-:Y:S05]  /*4690*/  BSYNC.RECONVERGENT B4 ;  /* 0x0000000000047941 */ /* 0x000fea0003800200 */
.L_x_1123:
[----:B------:R-:W-:-:S05]  /*46a0*/  VIADD R14, R14, 0x8 ;  /* 0x000000080e0e7836 */ /* 0x000fca0000000000 */
[----:B------:R-:W-:-:S13]  /*46b0*/  ISETP.NE.AND P2, PT, R14, R9, PT ;  /* 0x000000090e00720c */ /* 0x000fda0003f45270 */
[----:B------:R-:W-:Y:S05]  /*46c0*/  @P2 BRA `(.L_x_1125) ;  /* 0xfffffff000202947 */ /* 0x000fea000383ffff */
[----:B------:R-:W-:Y:S05]  /*46d0*/  BSYNC.RECONVERGENT B2 ;  /* 0x0000000000027941 */ /* 0x000fea0003800200 */
.L_x_1108:
[----:B------:R-:W-:-:S07]  /*46e0*/  MOV R14, R9 ;  /* 0x00000009000e7202 */ /* 0x000fce0000000f00 */
.L_x_1107:
[----:B------:R-:W-:Y:S05]  /*46f0*/  BSYNC.RECONVERGENT B3 ;  /* 0x0000000000037941 */ /* 0x000fea0003800200 */
.L_x_1106:
[----:B------:R-:W-:-:S13]  /*4700*/  ISETP.NE.AND P2, PT, R7, RZ, PT ;  /* 0x000000ff0700720c */ /* 0x000fda0003f45270 */
[----:B------:R-:W-:Y:S05]  /*4710*/  @!P2 BRA `(.L_x_1105) ;  /* 0x0000000c00aca947 */ /* 0x000fea0003800000 */
[----:B------:R-:W-:Y:S04]  /*4720*/  BSSY.RECONVERGENT B2, `(.L_x_1126) ;  /* 0x0000080000027945 */ /* 0x000fe80003800200 */
        /* <DEDUP_REMOVED lines=18> */
[----:B------:R-:W-:-:S02]  /*4850*/  IMAD.MOV.U32 R28, RZ, RZ, 0x3254 ;  /* 0x00003254ff1c7424 */ /* 0x000fc400078e00ff */
        /* <DEDUP_REMOVED lines=10> */
.L_x_1129:
[----:B-----5:R-:W-:-:S05]  /*4900*/  HADD2 R37, R35, R36.H0_H0 ;  /* 0x2000002423257230 */ /* 0x020fca0000000000 */
[----:B------:R-:W-:-:S06]  /*4910*/  PRMT R37, R35, R26, R37 ;  /* 0x0000001a23257216 */ /* 0x000fcc0000000025 */
[----:B------:R-:W2:Y:S02]  /*4920*/  ATOM.E.CAS.STRONG.GPU PT, R37, [R30], R35, R37 ;  /* 0x000000231e25738b */ /* 0x000ea400001ee125 */
[----:B--2---:R-:W-:Y:S01]  /*4930*/  ISETP.NE.U32.AND P2, PT, R37, R35, PT ;  /* 0x000000232500720c */ /* 0x004fe20003f45070 */
[----:B------:R-:W-:-:S12]  /*4940*/  IMAD.MOV.U32 R35, RZ, RZ, R37 ;  /* 0x000000ffff237224 */ /* 0x000fd800078e0025 */
[----:B------:R-:W-:Y:S05]  /*4950*/  @P2 BRA `(.L_x_1129) ;  /* 0xfffffffc00e82947 */ /* 0x000fea000383ffff */
[----:B------:R-:W-:Y:S05]  /*4960*/  BSYNC.RECONVERGENT B3 ;  /* 0x0000000000037941 */ /* 0x000fea0003800200 */
.L_x_1128:
        /* <DEDUP_REMOVED lines=23> */
.L_x_1131:
[----:B-----5:R-:W-:-:S05]  /*4ae0*/  HADD2 R37, R35, R36.H0_H0 ;  /* 0x2000002423257230 */ /* 0x020fca0000000000 */
[----:B------:R-:W-:-:S06]  /*4af0*/  PRMT R37, R35, R26, R37 ;  /* 0x0000001a23257216 */ /* 0x000fcc0000000025 */
[----:B------:R-:W2:Y:S02]  /*4b00*/  ATOM.E.CAS.STRONG.GPU PT, R37, [R30], R35, R37 ;  /* 0x000000231e25738b */ /* 0x000ea400001ee125 */
[----:B--2---:R-:W-:Y:S01]  /*4b10*/  ISETP.NE.U32.AND P2, PT, R37, R35, PT ;  /* 0x000000232500720c */ /* 0x004fe20003f45070 */
[----:B------:R-:W-:-:S12]  /*4b20*/  IMAD.MOV.U32 R35, RZ, RZ, R37 ;  /* 0x000000ffff237224 */ /* 0x000fd800078e0025 */
[----:B------:R-:W-:Y:S05]  /*4b30*/  @P2 BRA `(.L_x_1131) ;  /* 0xfffffffc00e82947 */ /* 0x000fea000383ffff */
[----:B------:R-:W-:Y:S05]  /*4b40*/  BSYNC.RECONVERGENT B3 ;  /* 0x0000000000037941 */ /* 0x000fea0003800200 */
.L_x_1130:
        /* <DEDUP_REMOVED lines=23> */
.L_x_1133:
[----:B-----5:R-:W-:-:S05]  /*4cc0*/  HADD2 R37, R35, R36.H0_H0 ;  /* 0x2000002423257230 */ /* 0x020fca0000000000 */
[----:B------:R-:W-:-:S06]  /*4cd0*/  PRMT R37, R35, R26, R37 ;  /* 0x0000001a23257216 */ /* 0x000fcc0000000025 */
[----:B------:R-:W2:Y:S02]  /*4ce0*/  ATOM.E.CAS.STRONG.GPU PT, R37, [R30], R35, R37 ;  /* 0x000000231e25738b */ /* 0x000ea400001ee125 */
[----:B--2---:R-:W-:Y:S02]  /*4cf0*/  ISETP.NE.U32.AND P2, PT, R37, R35, PT ;  /* 0x000000232500720c */ /* 0x004fe40003f45070 */
[----:B------:R-:W-:-:S11]  /*4d00*/  MOV R35, R37 ;  /* 0x0000002500237202 */ /* 0x000fd60000000f00 */
[----:B------:R-:W-:Y:S05]  /*4d10*/  @P2 BRA `(.L_x_1133) ;  /* 0xfffffffc00e82947 */ /* 0x000fea000383ffff */
[----:B------:R-:W-:Y:S05]  /*4d20*/  BSYNC.RECONVERGENT B3 ;  /* 0x0000000000037941 */ /* 0x000fea0003800200 */
.L_x_1132:
        /* <DEDUP_REMOVED lines=23> */
.L_x_1135:
[----:B-----5:R-:W-:-:S05]  /*4ea0*/  HADD2 R22, R25, R33.H0_H0 ;  /* 0x2000002119167230 */ /* 0x020fca0000000000 */
[----:B------:R-:W-:-:S06]  /*4eb0*/  PRMT R22, R25, R28, R22 ;  /* 0x0000001c19167216 */ /* 0x000fcc0000000016 */
[----:B------:R-:W2:Y:S02]  /*4ec0*/  ATOM.E.CAS.STRONG.GPU PT, R22, [R30], R25, R22 ;  /* 0x000000191e16738b */ /* 0x000ea400001ee116 */
[----:B--2---:R-:W-:Y:S01]  /*4ed0*/  ISETP.NE.U32.AND P2, PT, R22, R25, PT ;  /* 0x000000191600720c */ /* 0x004fe20003f45070 */
[----:B------:R-:W-:-:S12]  /*4ee0*/  IMAD.MOV.U32 R25, RZ, RZ, R22 ;  /* 0x000000ffff197224 */ /* 0x000fd800078e0016 */
[----:B------:R-:W-:Y:S05]  /*4ef0*/  @P2 BRA `(.L_x_1135) ;  /* 0xfffffffc00e82947 */ /* 0x000fea000383ffff */
[----:B------:R-:W-:Y:S05]  /*4f00*/  BSYNC.RECONVERGENT B3 ;  /* 0x0000000000037941 */ /* 0x000fea0003800200 */
.L_x_1134:
[----:B------:R-:W-:-:S07]  /*4f10*/  IADD3 R14, PT, PT, R14, 0x4, RZ ;  /* 0x000000040e0e7810 */ /* 0x000fce0007ffe0ff */
.L_x_1127:
[----:B------:R-:W-:Y:S05]  /*4f20*/  BSYNC.RECONVERGENT B2 ;  /* 0x0000000000027941 */ /* 0x000fea0003800200 */
.L_x_1126:
        /* <DEDUP_REMOVED lines=33> */
.L_x_1139:
[----:B-----5:R-:W-:-:S05]  /*5140*/  HADD2 R37, R35, R36.H0_H0 ;  /* 0x2000002423257230 */ /* 0x020fca0000000000 */
[----:B------:R-:W-:-:S06]  /*5150*/  PRMT R37, R35, R26, R37 ;  /* 0x0000001a23257216 */ /* 0x000fcc0000000025 */
[----:B------:R-:W2:Y:S02]  /*5160*/  ATOM.E.CAS.STRONG.GPU PT, R37, [R30], R35, R37 ;  /* 0x000000231e25738b */ /* 0x000ea400001ee125 */
[----:B--2---:R-:W-:Y:S01]  /*5170*/  ISETP.NE.U32.AND P2, PT, R37, R35, PT ;  /* 0x000000232500720c */ /* 0x004fe20003f45070 */
[----:B------:R-:W-:-:S12]  /*5180*/  IMAD.MOV.U32 R35, RZ, RZ, R37 ;  /* 0x000000ffff237224 */ /* 0x000fd800078e0025 */
[----:B------:R-:W-:Y:S05]  /*5190*/  @P2 BRA `(.L_x_1139) ;  /* 0xfffffffc00e82947 */ /* 0x000fea000383ffff */
[----:B------:R-:W-:Y:S05]  /*51a0*/  BSYNC.RECONVERGENT B3 ;  /* 0x0000000000037941 */ /* 0x000fea0003800200 */
.L_x_1138:
        /* <DEDUP_REMOVED lines=23> */
.L_x_1141:
[----:B-----5:R-:W-:-:S05]  /*5320*/  HADD2 R22, R25, R33.H0_H0 ;  /* 0x2000002119167230 */ /* 0x020fca0000000000 */
[----:B------:R-:W-:-:S06]  /*5330*/  PRMT R22, R25, R32, R22 ;  /* 0x0000002019167216 */ /* 0x000fcc0000000016 */
[----:B------:R-:W2:Y:S02]  /*5340*/  ATOM.E.CAS.STRONG.GPU PT, R22, [R30], R25, R22 ;  /* 0x000000191e16738b */ /* 0x000ea400001ee116 */
[----:B--2---:R-:W-:Y:S01]  /*5350*/  ISETP.NE.U32.AND P2, PT, R22, R25, PT ;  /* 0x000000191600720c */ /* 0x004fe20003f45070 */
[----:B------:R-:W-:-:S12]  /*5360*/  IMAD.MOV.U32 R25, RZ, RZ, R22 ;  /* 0x000000ffff197224 */ /* 0x000fd800078e0016 */
[----:B------:R-:W-:Y:S05]  /*5370*/  @P2 BRA `(.L_x_1141) ;  /* 0xfffffffc00e82947 */ /* 0x000fea000383ffff */
[----:B------:R-:W-:Y:S05]  /*5380*/  BSYNC.RECONVERGENT B3 ;  /* 0x0000000000037941 */ /* 0x000fea0003800200 */
.L_x_1140:
[----:B------:R-:W-:-:S07]  /*5390*/  VIADD R14, R14, 0x2 ;  /* 0x000000020e0e7836 */ /* 0x000fce0000000000 */
.L_x_1137:
[----:B------:R-:W-:Y:S05]  /*53a0*/  BSYNC.RECONVERGENT B2 ;  /* 0x0000000000027941 */ /* 0x000fea0003800200 */
.L_x_1136:
[----:B------:R-:W-:-:S13]  /*53b0*/  LOP3.LUT P2, RZ, R4, 0x1, RZ, 0xc0, !PT ;  /* 0x0000000104ff7812 */ /* 0x000fda000784c0ff */
[----:B------:R-:W-:Y:S05]  /*53c0*/  @!P2 BRA `(.L_x_1105) ;  /* 0x000000000080a947 */ /* 0x000fea0003800000 */
[C---:B------:R-:W-:Y:S01]  /*53d0*/  VIADDMNMX.RELU R21, R14.reuse, R2, R11, PT ;  /* 0x000000020e157246 */ /* 0x040fe2000380110b */
[----:B------:R-:W-:Y:S01]  /*53e0*/  IMAD R14, R14, 0x2, R3 ;  /* 0x000000020e0e7824 */ /* 0x000fe200078e0203 */
[----:B------:R-:W0:Y:S01]  /*53f0*/  LDS.U16 R12, [R12] ;  /* 0x000000000c0c7984 */ /* 0x000e220000000400 */
[----:B------:R-:W1:Y:S01]  /*5400*/  LDCU.64 UR10, c[0x0][0x3c8] ;  /* 0x00007900ff0a77ac */ /* 0x000e620008000a00 */
[----:B------:R-:W-:-:S03]  /*5410*/  MOV R26, R20 ;  /* 0x00000014001a7202 */ /* 0x000fc60000000f00 */
[----:B------:R-:W2:Y:S01]  /*5420*/  LDS.U16 R14, [R14] ;  /* 0x000000000e0e7984 */ /* 0x000ea20000000400 */
[----:B------:R-:W3:Y:S01]  /*5430*/  LDCU.64 UR12, c[0x0][0x388] ;  /* 0x00007100ff0c77ac */ /* 0x000ee20008000a00 */
[----:B-1----:R-:W-:-:S04]  /*5440*/  IMAD.WIDE.U32 R26, R21, UR10, R26 ;  /* 0x0000000a151a7c25 */ /* 0x002fc8000f8e001a */
[----:B------:R-:W-:Y:S01]  /*5450*/  IMAD R27, R21, UR11, R27 ;  /* 0x0000000b151b7c24 */ /* 0x000fe2000f8e021b */
[----:B---3--:R-:W-:-:S04]  /*5460*/  LEA R21, P2, R26, UR12, 0x1 ;  /* 0x0000000c1a157c11 */ /* 0x008fc8000f8408ff */
[----:B------:R-:W-:Y:S02]  /*5470*/  LEA.HI.X R27, R26, UR13, R27, 0x1, P2 ;  /* 0x0000000d1a1b7c11 */ /* 0x000fe400090f0c1b */
[----:B------:R-:W-:-:S05]  /*5480*/  LOP3.LUT R26, R21, 0xfffffffd, RZ, 0xc0, !PT ;  /* 0xfffffffd151a7812 */ /* 0x000fca00078ec0ff */
[----:B------:R1:W5:Y:S01]  /*5490*/  LD.E R23, desc[UR8][R26.64] ;  /* 0x000000081a177980 */ /* 0x000362000c101900 */
[----:B0-----:R-:W-:Y:S02]  /*54a0*/  HADD2.F32 R25, -RZ, R12.H0_H0 ;  /* 0x2000000cff197230 */ /* 0x001fe40000004100 */
[----:B--2---:R-:W-:Y:S02]  /*54b0*/  HADD2.F32 R20, -RZ, R14.H0_H0 ;  /* 0x2000000eff147230 */ /* 0x004fe40000004100 */
        /* <DEDUP_REMOVED lines=11> */
.L_x_1142:
[----:B-----5:R-:W-:-:S05]  /*5570*/  HADD2 R12, R23, R25.H0_H0 ;  /* 0x20000019170c7230 */ /* 0x020fca0000000000 */
[----:B------:R-:W-:-:S06]  /*5580*/  PRMT R12, R23, R14, R12 ;  /* 0x0000000e170c7216 */ /* 0x000fcc000000000c */
[----:B------:R-:W2:Y:S02]  /*5590*/  ATOM.E.CAS.STRONG.GPU PT, R12, [R26], R23, R12 ;  /* 0x000000171a0c738b */ /* 0x000ea400001ee10c */
[----:B--2---:R-:W-:Y:S02]  /*55a0*/  ISETP.NE.U32.AND P2, PT, R12, R23, PT ;  /* 0x000000170c00720c */ /* 0x004fe40003f45070 */
[----:B------:R-:W-:-:S11]  /*55b0*/  MOV R23, R12 ;  /* 0x0000000c00177202 */ /* 0x000fd60000000f00 */
[----:B------:R-:W-:Y:S05]  /*55c0*/  @P2 BRA `(.L_x_1142) ;  /* 0xfffffffc00e82947 */ /* 0x000fea000383ffff */
.L_x_1105:
[----:B------:R-:W-:Y:S05]  /*55d0*/  BSYNC.RECONVERGENT B0 ;  /* 0x0000000000007941 */ /* 0x000fea0003800200 */
.L_x_1104:
[----:B------:R-:W-:-:S05]  /*55e0*/  VIADD R15, R15, 0x1 ;  /* 0x000000010f0f7836 */ /* 0x000fca0000000000 */
[----:B------:R-:W-:-:S13]  /*55f0*/  ISETP.NE.AND P2, PT, R15, R5, PT ;  /* 0x000000050f00720c */ /* 0x000fda0003f45270 */
[----:B------:R-:W-:Y:S05]  /*5600*/  @P2 BRA `(.L_x_1143) ;  /* 0xffffffe000182947 */ /* 0x000fea000383ffff */
.L_x_1103:
[----:B------:R-:W-:Y:S05]  /*5610*/  BSYNC.RECONVERGENT B1 ;  /* 0x0000000000017941 */ /* 0x000fea0003800200 */
.L_x_1102:
[----:B------:R-:W-:-:S04]  /*5620*/  UIADD3 UR4, UPT, UPT, UR7, UR4, URZ ;  /* 0x0000000407047290 */ /* 0x000fc8000fffe0ff */
[----:B------:R-:W-:-:S09]  /*5630*/  UISETP.GE.AND UP0, UPT, UR4, UR6, UPT ;  /* 0x000000060400728c */ /* 0x000fd2000bf06270 */
[----:B------:R-:W-:Y:S05]  /*5640*/  BRA.U !UP0, `(.L_x_1144) ;  /* 0xffffffdd08247547 */ /* 0x000fea000b83ffff */
[----:B------:R-:W-:Y:S05]  /*5650*/  EXIT ;  /* 0x000000000000794d */ /* 0x000fea0003800000 */
        .weak           $__internal_11_$__cuda_sm20_dblrcp_rn_slowpath_v3
        .type           $__internal_11_$__cuda_sm20_dblrcp_rn_slowpath_v3,@function
        .size           $__internal_11_$__cuda_sm20_dblrcp_rn_slowpath_v3,(.L_x_1963 - $__internal_11_$__cuda_sm20_dblrcp_rn_slowpath_v3)
$__internal_11_$__cuda_sm20_dblrcp_rn_slowpath_v3:
        /* <DEDUP_REMOVED lines=25> */
.L_x_1148:
        /* <DEDUP_REMOVED lines=10> */
.L_x_1146:
[----:B------:R-:W-:Y:S01]  /*5890*/  LOP3.LUT R21, R15, 0x80000, RZ, 0xfc, !PT ;  /* 0x000800000f157812 */ /* 0x000fe200078efcff */
[----:B------:R-:W-:-:S07]  /*58a0*/  IMAD.MOV.U32 R20, RZ, RZ, R14 ;  /* 0x000000ffff147224 */ /* 0x000fce00078e000e */
.L_x_1147:
[----:B------:R-:W-:Y:S05]  /*58b0*/  BSYNC.RECONVERGENT B1 ;  /* 0x0000000000017941 */ /* 0x000fea0003800200 */
.L_x_1145:
[----:B------:R-:W-:Y:S01]  /*58c0*/  MOV R14, R10 ;  /* 0x0000000a000e7202 */ /* 0x000fe20000000f00 */
[----:B------:R-:W-:-:S04]  /*58d0*/  IMAD.MOV.U32 R15, RZ, RZ, 0x0 ;  /* 0x00000000ff0f7424 */ /* 0x000fc800078e00ff */
[----:B------:R-:W-:Y:S05]  /*58e0*/  RET.REL.NODEC R14 `(_ZN2at6native54_GLOBAL__N__aa9a477a_21_UpSampleBilinear2d_cu_607db5e336upsample_gen2d_aa_backward_out_frameIN3c104HalfEfNS0_18upsample_antialias21BilinearFilterFunctorEEEvT0_S7_NS_27GenericPackedTensorAccessorIT_Lm4ENS_16DefaultPtrTraitsElEENS8_IKS9_Lm4ESA_lEERKT1_) ;  /* 0xffffffa40ec47950 */ /* 0x000fea0003c3ffff */
.L_x_1149:
        /* <DEDUP_REMOVED lines=9> */
.L_x_1963:


//--------------------- .text._ZN2at6native54_GLOBAL__N__aa9a477a_21_UpSampleBilinear2d_cu_607db5e336upsample_gen2d_aa_backward_out_frameIffNS0_18upsample_antialias21BilinearFilterFunctorEEEvT0_S5_NS_27GenericPackedTensorAccessorIT_Lm4ENS_16DefaultPtrTraitsElEENS6_IKS7_Lm4ES8_lEERKT1_ --------------------------
	.section	.text._ZN2at6native54_GLOBAL__N__aa9a477a_21_UpSampleBilinear2d_cu_607db5e336upsample_gen2d_aa_backward_out_frameIffNS0_18upsample_antialias21BilinearFilterFunctorEEEvT0_S5_NS_27GenericPackedTensorAccessorIT_Lm4ENS_16DefaultPtrTraitsElEENS6_IKS7_Lm4ES8_lEERKT1_,"ax",@progbits
	.align	128
.text._ZN2at6native54_GLOBAL__N__aa9a477a_21_UpSampleBilinear2d_cu_607db5e336upsample_gen2d_aa_backward_out_frameIffNS0_18upsample_antialias21BilinearFilterFunctorEEEvT0_S5_NS_27GenericPackedTensorAccessorIT_Lm4ENS_16DefaultPtrTraitsElEENS6_IKS7_Lm4ES8_lEERKT1_:
        .type           _ZN2at6native54_GLOBAL__N__aa9a477a_21_UpSampleBilinear2d_cu_607db5e336upsample_gen2d_aa_backward_out_frameIffNS0_18upsample_antialias21BilinearFilterFunctorEEEvT0_S5_NS_27GenericPackedTensorAccessorIT_Lm4ENS_16DefaultPtrTraitsElEENS6_IKS7_Lm4ES8_lEERKT1_,@function
        .size           _ZN2at6native54_GLOBAL__N__aa9a477a_21_UpSampleBilinear2d_cu_607db5e336upsample_gen2d_aa_backward_out_frameIffNS0_18upsample_antialias21BilinearFilterFunctorEEEvT0_S5_NS_27GenericPackedTensorAccessorIT_Lm4ENS_16DefaultPtrTraitsElEENS6_IKS7_Lm4ES8_lEERKT1_,(.L_x_1965 - _ZN2at6native54_GLOBAL__N__aa9a477a_21_UpSampleBilinear2d_cu_607db5e336upsample_gen2d_aa_backward_out_frameIffNS0_18upsample_antialias21BilinearFilterFunctorEEEvT0_S5_NS_27GenericPackedTensorAccessorIT_Lm4ENS_16DefaultPtrTraitsElEENS6_IKS7_Lm4ES8_lEERKT1_)
        .other          _ZN2at6native54_GLOBAL__N__aa9a477a_21_UpSampleBilinear2d_cu_607db5e336upsample_gen2d_aa_backward_out_frameIffNS0_18upsample_antialias21BilinearFilterFunctorEEEvT0_S5_NS_27GenericPackedTensorAccessorIT_Lm4ENS_16DefaultPtrTraitsElEENS6_IKS7_Lm4ES8_lEERKT1_,@"STO_CUDA_ENTRY STV_DEFAULT"
_ZN2at6native54_GLOBAL__N__aa9a477a_21_UpSampleBilinear2d_cu_607db5e336upsample_gen2d_aa_backward_out_frameIffNS0_18upsample_antialias21BilinearFilterFunctorEEEvT0_S5_NS_27GenericPackedTensorAccessorIT_Lm4ENS_16DefaultPtrTraitsElEENS6_IKS7_Lm4ES8_lEERKT1_:
        /* <DEDUP_REMOVED lines=45> */
[----:B---3--:R-:W-:-:S04]  /*02d0*/  IMAD.WIDE.U32 R2, R16, UR10, R2 ;  /* 0x0000000a10027c25 */ /* 0x008fc8000f8e0002 */
[----:B-1----:R-:W-:Y:S02]  /*02e0*/  VIADD R8, R5, 0xffffffe ;  /* 0x0ffffffe05087836 */ /* 0x002fe40000000000 */
[C---:B------:R-:W-:Y:S01]  /*02f0*/  IMAD R13, R7.reuse, UR10, RZ ;  /* 0x0000000a070d7c24 */ /* 0x040fe2000f8e02ff */
[----:B------:R-:W1:Y:S01]  /*0300*/  LDC R5, c[0x0][0x378] ;  /* 0x0000de00ff057b82 */ /* 0x000e620000000800 */
[----:B------:R3:W5:Y:S01]  /*0310*/  F2I.FTZ.U32.TRUNC.NTZ R9, R8 ;  /* 0x0000000800097305 */ /* 0x000762000021f000 */
[----:B------:R-:W-:Y:S02]  /*0320*/  IMAD R7, R7, UR14, RZ ;  /* 0x0000000e07077c24 */ /* 0x000fe4000f8e02ff */
[C---:B------:R-:W-:Y:S02]  /*0330*/  IMAD R13, R16.reuse, UR11, R13 ;  /* 0x0000000b100d7c24 */ /* 0x040fe4000f8e020d */
[----:B------:R-:W-:Y:S02]  /*0340*/  IMAD R15, R16, UR15, R7 ;  /* 0x0000000f100f7c24 */ /* 0x000fe4000f8e0207 */
[----:B---3--:R-:W-:Y:S01]  /*0350*/  IMAD.MOV.U32 R8, RZ, RZ, RZ ;  /* 0x000000ffff087224 */ /* 0x008fe200078e00ff */
[----:B-----5:R-:W-:-:S05]  /*0360*/  IADD3 R17, PT, PT, RZ, -R9, RZ ;  /* 0x80000009ff117210 */ /* 0x020fca0007ffe0ff */
[----:B------:R-:W-:Y:S02]  /*0370*/  IMAD R7, R17, R4, RZ ;  /* 0x0000000411077224 */ /* 0x000fe400078e02ff */
[----:B------:R-:W-:Y:S01]  /*0380*/  IMAD.WIDE.U32 R16, R16, UR14, R10 ;  /* 0x0000000e10107c25 */ /* 0x000fe2000f8e000a */
[----:B------:R-:W-:-:S03]  /*0390*/  IADD3 R11, PT, PT, R3, R13, RZ ;  /* 0x0000000d030b7210 */ /* 0x000fc60007ffe0ff */
[----:B------:R-:W-:Y:S01]  /*03a0*/  IMAD.HI.U32 R7, R9, R7, R8 ;  /* 0x0000000709077227 */ /* 0x000fe200078e0008 */
[----:B------:R-:W-:-:S03]  /*03b0*/  LOP3.LUT R8, RZ, R12, RZ, 0x33, !PT ;  /* 0x0000000cff087212 */ /* 0x000fc600078e33ff */
[----:B------:R-:W-:Y:S02]  /*03c0*/  IMAD.U32 R9, RZ, RZ, UR4 ;  /* 0x00000004ff097e24 */ /* 0x000fe4000f8e00ff */
[----:B--2-4-:R-:W-:-:S07]  /*03d0*/  IMAD.IADD R13, R17, 0x1, R15 ;  /* 0x00000001110d7824 */ /* 0x014fce00078e020f */
.L_x_1151:
        /* <DEDUP_REMOVED lines=11> */
[----:B------:R-:W-:-:S05]  /*0490*/  @P1 VIADD R10, R10, 0x1 ;  /* 0x000000010a0a1836 */ /* 0x000fca0000000000 */
[----:B------:R-:W-:-:S04]  /*04a0*/  @!P3 IADD3 R10, PT, PT, -R10, RZ, RZ ;  /* 0x000000ff0a0ab210 */ /* 0x000fc80007ffe1ff */
[----:B------:R-:W-:Y:S01]  /*04b0*/  SEL R21, R8, R10, !P0 ;  /* 0x0000000a08157207 */ /* 0x000fe20004000000 */
[----:B------:R-:W-:-:S03]  /*04c0*/  IMAD.MOV.U32 R10, RZ, RZ, R2 ;  /* 0x000000ffff0a7224 */ /* 0x000fc600078e0002 */
[--C-:B------:R-:W-:Y:S01]  /*04d0*/  SHF.R.S32.HI R12, RZ, 0x1f, R21.reuse ;  /* 0x0000001fff0c7819 */ /* 0x100fe20000011415 */
[----:B------:R-:W-:Y:S02]  /*04e0*/  IMAD.MOV R23, RZ, RZ, -R21 ;  /* 0x000000ffff177224 */ /* 0x000fe400078e0a15 */
[----:B------:R-:W-:-:S04]  /*04f0*/  IMAD.WIDE.U32 R14, R21, UR8, R10 ;  /* 0x00000008150e7c25 */ /* 0x000fc8000f8e000a */
[----:B--2---:R-:W-:Y:S02]  /*0500*/  IMAD R18, R12, UR8, RZ ;  /* 0x000000080c127c24 */ /* 0x004fe4000f8e02ff */
        /* <DEDUP_REMOVED lines=11> */
[----:B------:R-:W-:Y:S02]  /*05c0*/  IMAD R20, R12, UR20, RZ ;  /* 0x000000140c147c24 */ /* 0x000fe4000f8e02ff */
[----:B------:R-:W-:Y:S02]  /*05d0*/  IMAD.MOV.U32 R12, RZ, RZ, R16 ;  /* 0x000000ffff0c7224 */ /* 0x000fe400078e0010 */
[----:B------:R-:W-:Y:S02]  /*05e0*/  IMAD R10, R10, UR22, RZ ;  /* 0x000000160a0a7c24 */ /* 0x000fe4000f8e02ff */
[----:B------:R-:W-:-:S04]  /*05f0*/  IMAD.WIDE.U32 R14, R21, UR20, R12 ;  /* 0x00000014150e7c25 */ /* 0x000fc8000f8e000c */
[----:B------:R-:W-:Y:S02]  /*0600*/  IMAD R21, R21, UR21, R20 ;  /* 0x0000001515157c24 */ /* 0x000fe4000f8e0214 */
[----:B-1----:R-:W-:-:S03]  /*0610*/  IMAD.IADD R9, R5, 0x1, R9 ;  /* 0x0000000105097824 */ /* 0x002fc600078e0209 */
[----:B------:R-:W-:Y:S01]  /*0620*/  IADD3 R15, PT, PT, R15, R21, RZ ;  /* 0x000000150f0f7210 */ /* 0x000fe20007ffe0ff */
[C---:B------:R-:W-:Y:S02]  /*0630*/  IMAD R21, R23.reuse, UR23, R10 ;  /* 0x0000001717157c24 */ /* 0x040fe4000f8e020a */
[----:B------:R-:W-:-:S04]  /*0640*/  IMAD.WIDE.U32 R14, R23, UR22, R14 ;  /* 0x00000016170e7c25 */ /* 0x000fc8000f8e000e */
[----:B------:R-:W-:Y:S01]  /*0650*/  IMAD.IADD R15, R15, 0x1, R21 ;  /* 0x000000010f0f7824 */ /* 0x000fe200078e0215 */
[----:B0-----:R-:W-:-:S04]  /*0660*/  LEA R18, P1, R14, UR18, 0x2 ;  /* 0x000000120e127c11 */ /* 0x001fc8000f8210ff */
[----:B------:R-:W-:Y:S02]  /*0670*/  LEA.HI.X R19, R14, UR19, R15, 0x2, P1 ;  /* 0x000000130e137c11 */ /* 0x000fe400088f140f */
[----:B------:R-:W-:-:S03]  /*0680*/  ISETP.GE.AND P1, PT, R9, R0, PT ;  /* 0x000000000900720c */ /* 0x000fc60003f26270 */
[----:B--2---:R2:W-:Y:S10]  /*0690*/  STG.E desc[UR6][R18.64], R25 ;  /* 0x0000001912007986 */ /* 0x0045f4000c101906 */
[----:B------:R-:W-:Y:S05]  /*06a0*/  @!P1 BRA `(.L_x_1151) ;  /* 0xfffffffc004c9947 */ /* 0x000fea000383ffff */
[----:B------:R-:W-:Y:S05]  /*06b0*/  EXIT ;  /* 0x000000000000794d */ /* 0x000fea0003800000 */
.L_x_1150:
        /* <DEDUP_REMOVED lines=12> */
[-C--:B------:R-:W-:Y:S02]  /*0780*/  FFMA.FTZ R4, R13, R18.reuse, -R0 ;  /* 0x000000120d047223 */ /* 0x080fe40000010800 */
[CCC-:B------:R-:W-:Y:S02]  /*0790*/  FFMA.FTZ R3, R17.reuse, R19.reuse, -R2.reuse ;  /* 0x0000001311037223 */ /* 0x1c0fe40000010802 */
[----:B------:R-:W-:Y:S01]  /*07a0*/  FADD.FTZ R5, R4, 0.5 ;  /* 0x3f00000004057421 */ /* 0x000fe20000010000 */
[----:B------:R-:W-:Y:S01]  /*07b0*/  FFMA.FTZ R4, R17, R19, R2 ;  /* 0x0000001311047223 */ /* 0x000fe20000010002 */
[----:B------:R-:W-:Y:S01]  /*07c0*/  FADD.FTZ R3, R3, 0.5 ;  /* 0x3f00000003037421 */ /* 0x000fe20000010000 */
[----:B------:R-:W3:Y:S01]  /*07d0*/  F2I.FTZ.CEIL.NTZ R15, R2 ;  /* 0x00000002000f7305 */ /* 0x000ee2000021b100 */
[----:B0-----:R-:W-:Y:S01]  /*07e0*/  FFMA.FTZ R0, R13, R18, R0 ;  /* 0x000000120d007223 */ /* 0x001fe20000010000 */
[----:B------:R-:W-:Y:S01]  /*07f0*/  FADD.FTZ R4, R4, 0.5 ;  /* 0x3f00000004047421 */ /* 0x000fe20000010000 */
[----:B-1----:R-:W-:-:S02]  /*0800*/  ULEA UR4, UR5, UR4, 0x18 ;  /* 0x0000000405047291 */ /* 0x002fc4000f8ec0ff */
[----:B------:R-:W-:Y:S01]  /*0810*/  FADD.FTZ R9, R0, 0.5 ;  /* 0x3f00000000097421 */ /* 0x000fe20000010000 */
[----:B--2---:R-:W-:Y:S02]  /*0820*/  IMAD.SHL.U32 R7, R7, 0x2, RZ ;  /* 0x0000000207077824 */ /* 0x004fe400078e00ff */
[----:B------:R0:W1:Y:S01]  /*0830*/  F2I.FTZ.TRUNC.NTZ R2, R3 ;  /* 0x0000000300027305 */ /* 0x000062000021f100 */
[----:B---3--:R-:W-:-:S07]  /*0840*/  SHF.L.U32 R15, R15, 0x1, RZ ;  /* 0x000000010f0f7819 */ /* 0x008fce00000006ff */
[----:B------:R-:W2:Y:S01]  /*0850*/  F2I.FTZ.TRUNC.NTZ R4, R4 ;  /* 0x0000000400047305 */ /* 0x000ea2000021f100 */
[C---:B0-----:R-:W-:Y:S02]  /*0860*/  IMAD R3, R15.reuse, R6, R6 ;  /* 0x000000060f037224 */ /* 0x041fe400078e0206 */
[----:B------:R-:W-:Y:S01]  /*0870*/  IMAD R12, R15, R12, R12 ;  /* 0x0000000c0f0c7224 */ /* 0x000fe200078e020c */
[----:B-1----:R-:W-:-:S04]  /*0880*/  VIMNMX R2, PT, PT, RZ, R2, !PT ;  /* 0x00000002ff027248 */ /* 0x002fc80007fe0100 */
[----:B------:R0:W1:Y:S01]  /*0890*/  F2I.FTZ.TRUNC.NTZ R8, R5 ;  /* 0x0000000500087305 */ /* 0x000062000021f100 */
[----:B------:R-:W-:Y:S02]  /*08a0*/  LEA R3, R3, UR4, 0x2 ;  /* 0x0000000403037c11 */ /* 0x000fe4000f8e10ff */
[----:B--2---:R-:W-:-:S05]  /*08b0*/  VIMNMX R11, PT, PT, R4, UR10, PT ;  /* 0x0000000a040b7c48 */ /* 0x004fca000bfe0100 */
[----:B------:R-:W2:Y:S01]  /*08c0*/  F2I.FTZ.TRUNC.NTZ R9, R9 ;  /* 0x0000000900097305 */ /* 0x000ea2000021f100 */
[----:B0-----:R-:W-:Y:S02]  /*08d0*/  IMAD R5, R7, R14, R14 ;  /* 0x0000000e07057224 */ /* 0x001fe400078e020e */
[----:B------:R-:W-:-:S03]  /*08e0*/  IMAD.IADD R4, R11, 0x1, -R2 ;  /* 0x000000010b047824 */ /* 0x000fc600078e0a02 */
[----:B------:R-:W-:Y:S02]  /*08f0*/  IADD3 R12, PT, PT, R12, R5, RZ ;  /* 0x000000050c0c7210 */ /* 0x000fe40007ffe0ff */
[----:B-1----:R-:W-:Y:S02]  /*0900*/  VIMNMX R0, PT, PT, RZ, R8, !PT ;  /* 0x00000008ff007248 */ /* 0x002fe40007fe0100 */
[----:B--2---:R-:W-:-:S04]  /*0910*/  VIMNMX R9, PT, PT, R9, UR11, PT ;  /* 0x0000000b09097c48 */ /* 0x004fc8000bfe0100 */
[----:B------:R-:W-:Y:S01]  /*0920*/  IADD3 R5, PT, PT, -R0, R9, RZ ;  /* 0x0000000900057210 */ /* 0x000fe20007ffe1ff */
[----:B------:R-:W-:Y:S06]  /*0930*/  @P0 BRA `(.L_x_1153) ;  /* 0x0000001000680947 */ /* 0x000fec0003800000 */
[----:B------:R-:W-:Y:S01]  /*0940*/  FSETP.GE.FTZ.AND P0, PT, R19, 1, PT ;  /* 0x3f8000001300780b */ /* 0x000fe20003f16000 */
[----:B------:R-:W-:Y:S01]  /*0950*/  IMAD.MOV.U32 R14, RZ, RZ, 0x3f800000 ;  /* 0x3f800000ff0e7424 */ /* 0x000fe200078e00ff */
[----:B------:R-:W-:-:S05]  /*0960*/  I2FP.F32.U32 R8, R2 ;  /* 0x0000000200087245 */ /* 0x000fca0000201000 */
[----:B------:R-:W-:-:S06]  /*0970*/  FFMA.FTZ R8, -R17, R19, R8 ;  /* 0x0000001311087223 */ /* 0x000fcc0000010108 */
        /* <DEDUP_REMOVED lines=15> */
[----:B------:R-:W-:Y:S05]  /*0a70*/  CALL.REL.NOINC `($__internal_12_$__cuda_sm20_dblrcp_rn_slowpath_v3) ;  /* 0x0000003400187944 */ /* 0x000fea0003c00000 */
[----:B------:R-:W-:Y:S01]  /*0a80*/  MOV R22, R20 ;  /* 0x0000001400167202 */ /* 0x000fe20000000f00 */
[----:B------:R-:W-:-:S07]  /*0a90*/  IMAD.MOV.U32 R23, RZ, RZ, R21 ;  /* 0x000000ffff177224 */ /* 0x000fce00078e0015 */
.L_x_1155:
[----:B------:R-:W-:Y:S01]  /*0aa0*/  UMOV UR4, 0xf0000000 ;  /* 0xf000000000047882 */ /* 0x000fe20000000000 */
[----:B------:R-:W-:Y:S01]  /*0ab0*/  UMOV UR5, 0x380fffff ;  /* 0x380fffff00057882 */ /* 0x000fe20000000000 */
[----:B------:R-:W0:Y:S01]  /*0ac0*/  F2F.F32.F64 R14, R22 ;  /* 0x00000016000e7310 */ /* 0x000e220000301000 */
[----:B------:R-:W-:-:S14]  /*0ad0*/  DSETP.GEU.AND P0, PT, |R22|, UR4, PT ;  /* 0x0000000416007e2a */ /* 0x000fdc000bf0e200 */
[----:B0-----:R-:W-:-:S07]  /*0ae0*/  @!P0 FMUL R14, R14, 1.175494350822287508e-38 ;  /* 0x008000000e0e8820 */ /* 0x001fce0000400000 */
.L_x_1154:
[----:B------:R-:W-:Y:S01]  /*0af0*/  ISETP.GE.AND P0, PT, R4, 0x1, PT ;  /* 0x000000010400780c */ /* 0x000fe20003f06270 */
[----:B------:R-:W-:Y:S01]  /*0b00*/  BSSY.RECONVERGENT B1, `(.L_x_1156) ;  /* 0x0000070000017945 */ /* 0x000fe20003800200 */
[----:B------:R-:W-:-:S11]  /*0b10*/  MOV R19, RZ ;  /* 0x000000ff00137202 */ /* 0x000fd60000000f00 */
[----:B------:R-:W-:Y:S05]  /*0b20*/  @!P0 BRA `(.L_x_1157) ;  /* 0x0000000400b48947 */ /* 0x000fea0003800000 */
[----:B------:R-:W-:Y:S01]  /*0b30*/  IMAD.IADD R17, R2, 0x1, -R11 ;  /* 0x0000000102117824 */ /* 0x000fe200078e0a0b */
[----:B------:R-:W-:Y:S01]  /*0b40*/  BSSY.RECONVERGENT B2, `(.L_x_1158) ;  /* 0x000003d000027945 */ /* 0x000fe20003800200 */
[----:B------:R-:W-:Y:S02]  /*0b50*/  LOP3.LUT R26, R4, 0x3, RZ, 0xc0, !PT ;  /* 0x00000003041a7812 */ /* 0x000fe400078ec0ff */
[----:B------:R-:W-:Y:S02]  /*0b60*/  MOV R19, RZ ;  /* 0x000000ff00137202 */ /* 0x000fe40000000f00 */
[----:B------:R-:W-:Y:S01]  /*0b70*/  ISETP.GT.U32.AND P1, PT, R17, -0x4, PT ;  /* 0xfffffffc1100780c */ /* 0x000fe20003f24070 */
[----:B------:R-:W-:-:S12]  /*0b80*/  IMAD.MOV.U32 R17, RZ, RZ, RZ ;  /* 0x000000ffff117224 */ /* 0x000fd800078e00ff */
[----:B------:R-:W-:Y:S05]  /*0b90*/  @P1 BRA `(.L_x_1159) ;  /* 0x0000000000dc1947 */ /* 0x000fea0003800000 */
[----:B------:R-:W-:Y:S01]  /*0ba0*/  BSSY.RECONVERGENT B3, `(.L_x_1159) ;  /* 0x0000036000037945 */ /* 0x000fe20003800200 */
[----:B------:R-:W-:Y:S02]  /*0bb0*/  CS2R R18, SRZ ;  /* 0x0000000000127805 */ /* 0x000fe4000001ff00 */
[----:B------:R-:W-:-:S07]  /*0bc0*/  LOP3.LUT R17, R4, 0x7ffffffc, RZ, 0xc0, !PT ;  /* 0x7ffffffc04117812 */ /* 0x000fce00078ec0ff */
.L_x_1160:
[C---:B0-----:R-:W-:Y:S01]  /*0bd0*/  VIADD R22, R18.reuse, 0x2 ;  /* 0x0000000212167836 */ /* 0x041fe20000000000 */
[C---:B------:R-:W-:Y:S02]  /*0be0*/  IADD3 R24, PT, PT, R18.reuse, 0x3, RZ ;  /* 0x0000000312187810 */ /* 0x040fe40007ffe0ff */
[----:B------:R-:W-:Y:S02]  /*0bf0*/  IADD3 R20, PT, PT, R18, 0x1, RZ ;  /* 0x0000000112147810 */ /* 0x000fe40007ffe0ff */
        /* <DEDUP_REMOVED lines=27> */
[----:B------:R-:W-:Y:S01]  /*0db0*/  FSETP.GEU.FTZ.AND P4, PT, R27, 1, PT ;  /* 0x3f8000001b00780b */ /* 0x000fe20003f9e000 */
[----:B------:R-:W-:Y:S01]  /*0dc0*/  FADD.FTZ R22, -R23, 1 ;  /* 0x3f80000017167421 */ /* 0x000fe20000010100 */
[----:B------:R-:W-:Y:S01]  /*0dd0*/  FADD.FTZ R25, -R25, 1 ;  /* 0x3f80000019197421 */ /* 0x000fe20000010100 */
[----:B------:R-:W-:Y:S01]  /*0de0*/  FADD.FTZ R27, -R27, 1 ;  /* 0x3f8000001b1b7421 */ /* 0x000fe20000010100 */
[----:B------:R-:W-:Y:S01]  /*0df0*/  FSETP.GEU.FTZ.AND P2, PT, R23, 1, PT ;  /* 0x3f8000001700780b */ /* 0x000fe20003f5e000 */
[----:B------:R-:W-:Y:S01]  /*0e00*/  IMAD R23, R18, 0x4, R3 ;  /* 0x0000000412177824 */ /* 0x000fe200078e0203 */
[----:B------:R-:W-:-:S02]  /*0e10*/  FSEL R20, R21, RZ, !P1 ;  /* 0x000000ff15147208 */ /* 0x000fc40004800000 */
[----:B------:R-:W-:Y:S02]  /*0e20*/  FSEL R22, R22, RZ, !P2 ;  /* 0x000000ff16167208 */ /* 0x000fe40005000000 */
[----:B------:R-:W-:Y:S01]  /*0e30*/  FSEL R24, R25, RZ, !P3 ;  /* 0x000000ff19187208 */ /* 0x000fe20005800000 */
[----:B------:R0:W-:Y:S01]  /*0e40*/  STS [R23], R20 ;  /* 0x0000001417007388 */ /* 0x0001e20000000800 */
[----:B------:R-:W-:Y:S01]  /*0e50*/  FSEL R28, R27, RZ, !P4 ;  /* 0x000000ff1b1c7208 */ /* 0x000fe20006000000 */
[----:B------:R-:W-:Y:S01]  /*0e60*/  FADD.FTZ R19, R20, R19 ;  /* 0x0000001314137221 */ /* 0x000fe20000010000 */
[----:B------:R-:W-:Y:S01]  /*0e70*/  IADD3 R18, PT, PT, R18, 0x4, RZ ;  /* 0x0000000412127810 */ /* 0x000fe20007ffe0ff */
[----:B------:R0:W-:Y:S02]  /*0e80*/  STS [R23+0x4], R22 ;  /* 0x0000041617007388 */ /* 0x0001e40000000800 */
[----:B------:R-:W-:Y:S01]  /*0e90*/  FADD.FTZ R19, R19, R22 ;  /* 0x0000001613137221 */ /* 0x000fe20000010000 */
[----:B------:R-:W-:Y:S01]  /*0ea0*/  ISETP.NE.AND P1, PT, R18, R17, PT ;  /* 0x000000111200720c */ /* 0x000fe20003f25270 */
[----:B------:R0:W-:Y:S02]  /*0eb0*/  STS [R23+0x8], R24 ;  /* 0x0000081817007388 */ /* 0x0001e40000000800 */
[----:B------:R-:W-:-:S02]  /*0ec0*/  FADD.FTZ R19, R19, R24 ;  /* 0x0000001813137221 */ /* 0x000fc40000010000 */
[----:B------:R0:W-:Y:S02]  /*0ed0*/  STS [R23+0xc], R28 ;  /* 0x00000c1c17007388 */ /* 0x0001e40000000800 */
[----:B------:R-:W-:-:S06]  /*0ee0*/  FADD.FTZ R19, R19, R28 ;  /* 0x0000001c13137221 */ /* 0x000fcc0000010000 */
[----:B------:R-:W-:Y:S05]  /*0ef0*/  @P1 BRA `(.L_x_1160) ;  /* 0xfffffffc00341947 */ /* 0x000fea000383ffff */
[----:B------:R-:W-:Y:S05]  /*0f00*/  BSYNC.RECONVERGENT B3 ;  /* 0x0000000000037941 */ /* 0x000fea0003800200 */
.L_x_1159:
[----:B------:R-:W-:Y:S05]  /*0f10*/  BSYNC.RECONVERGENT B2 ;  /* 0x0000000000027941 */ /* 0x000fea0003800200 */
.L_x_1158:
[----:B------:R-:W-:-:S13]  /*0f20*/  ISETP.NE.AND P1, PT, R26, RZ, PT ;  /* 0x000000ff1a00720c */ /* 0x000fda0003f25270 */
[----:B------:R-:W-:Y:S05]  /*0f30*/  @!P1 BRA `(.L_x_1157) ;  /* 0x0000000000b09947 */ /* 0x000fea0003800000 */
[----:B------:R-:W-:Y:S01]  /*0f40*/  ISETP.NE.AND P2, PT, R26, 0x1, PT ;  /* 0x000000011a00780c */ /* 0x000fe20003f45270 */
[----:B------:R-:W-:Y:S01]  /*0f50*/  BSSY.RECONVERGENT B2, `(.L_x_1161) ;  /* 0x000001d000027945 */ /* 0x000fe20003800200 */
[----:B------:R-:W-:-:S04]  /*0f60*/  LOP3.LUT R18, R4, 0x1, RZ, 0xc0, !PT ;  /* 0x0000000104127812 */ /* 0x000fc800078ec0ff */
[----:B------:R-:W-:-:S07]  /*0f70*/  ISETP.NE.U32.AND P1, PT, R18, 0x1, PT ;  /* 0x000000011200780c */ /* 0x000fce0003f25070 */
[----:B------:R-:W-:Y:S06]  /*0f80*/  @!P2 BRA `(.L_x_1162) ;  /* 0x000000000064a947 */ /* 0x000fec0003800000 */
[----:B------:R-:W-:Y:S01]  /*0f90*/  VIADD R18, R17, 0x1 ;  /* 0x0000000111127836 */ /* 0x000fe20000000000 */
[----:B------:R-:W-:-:S04]  /*0fa0*/  I2FP.F32.U32 R21, R17 ;  /* 0x0000001100157245 */ /* 0x000fc80000201000 */
[----:B0-----:R-:W-:Y:S01]  /*0fb0*/  I2FP.F32.U32 R23, R18 ;  /* 0x0000001200177245 */ /* 0x001fe20000201000 */
[----:B------:R-:W-:-:S04]  /*0fc0*/  FADD.FTZ R21, R8, R21 ;  /* 0x0000001508157221 */ /* 0x000fc80000010000 */
[----:B------:R-:W-:Y:S01]  /*0fd0*/  FADD.FTZ R23, R8, R23 ;  /* 0x0000001708177221 */ /* 0x000fe20000010000 */
[----:B------:R-:W-:-:S03]  /*0fe0*/  FADD.FTZ R21, R21, 0.5 ;  /* 0x3f00000015157421 */ /* 0x000fc60000010000 */
[----:B------:R-:W-:Y:S01]  /*0ff0*/  FADD.FTZ R23, R23, 0.5 ;  /* 0x3f00000017177421 */ /* 0x000fe20000010000 */
[----:B------:R-:W-:-:S03]  /*1000*/  FMUL.FTZ R21, R21, R14 ;  /* 0x0000000e15157220 */ /* 0x000fc60000410000 */
        /* <DEDUP_REMOVED lines=8> */
[----:B------:R-:W-:Y:S02]  /*1090*/  FSETP.GEU.FTZ.AND P3, PT, R23, 1, PT ;  /* 0x3f8000001700780b */ /* 0x000fe40003f7e000 */
[C---:B------:R-:W-:Y:S01]  /*10a0*/  LEA R23, R17.reuse, R3, 0x2 ;  /* 0x0000000311177211 */ /* 0x040fe200078e10ff */
[----:B------:R-:W-:Y:S01]  /*10b0*/  VIADD R17, R17, 0x2 ;  /* 0x0000000211117836 */ /* 0x000fe20000000000 */
[----:B------:R-:W-:Y:S02]  /*10c0*/  FSEL R18, R21, RZ, !P2 ;  /* 0x000000ff15127208 */ /* 0x000fe40005000000 */
[----:B------:R-:W-:-:S03]  /*10d0*/  FSEL R20, R20, RZ, !P3 ;  /* 0x000000ff14147208 */ /* 0x000fc60005800000 */
[----:B------:R1:W-:Y:S01]  /*10e0*/  STS [R23], R18 ;  /* 0x0000001217007388 */ /* 0x0003e20000000800 */
[----:B------:R-:W-:-:S03]  /*10f0*/  FADD.FTZ R19, R19, R18 ;  /* 0x0000001213137221 */ /* 0x000fc60000010000 */
[----:B------:R1:W-:Y:S01]  /*1100*/  STS [R23+0x4], R20 ;  /* 0x0000041417007388 */ /* 0x0003e20000000800 */
[----:B------:R-:W-:-:S07]  /*1110*/  FADD.FTZ R19, R19, R20 ;  /* 0x0000001413137221 */ /* 0x000fce0000010000 */
.L_x_1162:
[----:B------:R-:W-:Y:S05]  /*1120*/  BSYNC.RECONVERGENT B2 ;  /* 0x0000000000027941 */ /* 0x000fea0003800200 */
.L_x_1161:
[----:B------:R-:W-:Y:S05]  /*1130*/  @P1 BRA `(.L_x_1157) ;  /* 0x0000000000301947 */ /* 0x000fea0003800000 */
[----:B------:R-:W-:Y:S02]  /*1140*/  I2FP.F32.U32 R21, R17 ;  /* 0x0000001100157245 */ /* 0x000fe40000201000 */
[----:B------:R-:W-:-:S03]  /*1150*/  LEA R17, R17, R3, 0x2 ;  /* 0x0000000311117211 */ /* 0x000fc600078e10ff */
[----:B------:R-:W-:-:S04]  /*1160*/  FADD.FTZ R21, R8, R21 ;  /* 0x0000001508157221 */ /* 0x000fc80000010000 */
[----:B------:R-:W-:-:S04]  /*1170*/  FADD.FTZ R21, R21, 0.5 ;  /* 0x3f00000015157421 */ /* 0x000fc80000010000 */
[----:B------:R-:W-:-:S05]  /*1180*/  FMUL.FTZ R14, R21, R14 ;  /* 0x0000000e150e7220 */ /* 0x000fca0000410000 */
[----:B------:R-:W-:-:S13]  /*1190*/  FSETP.GEU.FTZ.AND P1, PT, R14, RZ, PT ;  /* 0x000000ff0e00720b */ /* 0x000fda0003f3e000 */
[----:B------:R-:W-:-:S04]  /*11a0*/  @!P1 FADD.FTZ R14, -R14, -RZ ;  /* 0x800000ff0e0e9221 */ /* 0x000fc80000010100 */
[C---:B------:R-:W-:Y:S01]  /*11b0*/  FADD.FTZ R8, -R14.reuse, 1 ;  /* 0x3f8000000e087421 */ /* 0x040fe20000010100 */
[----:B------:R-:W-:-:S04]  /*11c0*/  FSETP.GEU.FTZ.AND P1, PT, R14, 1, PT ;  /* 0x3f8000000e00780b */ /* 0x000fc80003f3e000 */
[----:B------:R-:W-:-:S05]  /*11d0*/  FSEL R8, R8, RZ, !P1 ;  /* 0x000000ff08087208 */ /* 0x000fca0004800000 */
[----:B------:R2:W-:Y:S01]  /*11e0*/  STS [R17], R8 ;  /* 0x0000000811007388 */ /* 0x0005e20000000800 */
[----:B------:R-:W-:-:S07]  /*11f0*/  FADD.FTZ R19, R19, R8 ;  /* 0x0000000813137221 */ /* 0x000fce0000010000 */
.L_x_1157:
[----:B------:R-:W-:Y:S05]  /*1200*/  BSYNC.RECONVERGENT B1 ;  /* 0x0000000000017941 */ /* 0x000fea0003800200 */
.L_x_1156:
[----:B------:R-:W-:Y:S01]  /*1210*/  BSSY.RECONVERGENT B2, `(.L_x_1163) ;  /* 0x0000044000027945 */ /* 0x000fe20003800200 */
[----:B--2---:R-:W-:-:S03]  /*1220*/  IMAD.MOV.U32 R8, RZ, RZ, RZ ;  /* 0x000000ffff087224 */ /* 0x004fc600078e00ff */
[----:B------:R-:W-:Y:S05]  /*1230*/  @!P0 BRA `(.L_x_1164) ;  /* 0x0000000400048947 */ /* 0x000fea0003800000 */
[----:B------:R-:W-:Y:S01]  /*1240*/  IADD3 R8, PT, PT, R2, -R11, RZ ;  /* 0x8000000b02087210 */ /* 0x000fe20007ffe0ff */
[----:B------:R-:W-:Y:S01]  /*1250*/  BSSY.RECONVERGENT B1, `(.L_x_1165) ;  /* 0x0000032000017945 */ /* 0x000fe20003800200 */
[----:B------:R-:W-:Y:S02]  /*1260*/  LOP3.LUT R27, R4, 0x3, RZ, 0xc0, !PT ;  /* 0x00000003041b7812 */ /* 0x000fe400078ec0ff */
[----:B------:R-:W-:Y:S01]  /*1270*/  ISETP.GT.U32.AND P0, PT, R8, -0x4, PT ;  /* 0xfffffffc0800780c */ /* 0x000fe20003f04070 */
[----:B------:R-:W-:-:S12]  /*1280*/  IMAD.MOV.U32 R8, RZ, RZ, RZ ;  /* 0x000000ffff087224 */ /* 0x000fd800078e00ff */
[----:B------:R-:W-:Y:S05]  /*1290*/  @P0 BRA `(.L_x_1166) ;  /* 0x0000000000b40947 */ /* 0x000fea0003800000 */
[----:B------:R-:W-:Y:S01]  /*12a0*/  FSETP.NEU.FTZ.AND P0, PT, R19, RZ, PT ;  /* 0x000000ff1300720b */ /* 0x000fe20003f1d000 */
[----:B------:R-:W-:Y:S01]  /*12b0*/  BSSY.RECONVERGENT B3, `(.L_x_1167) ;  /* 0x0000011000037945 */ /* 0x000fe20003800200 */
[----:B------:R-:W-:-:S04]  /*12c0*/  LOP3.LUT R29, R4, 0x7ffffffc, RZ, 0xc0, !PT ;  /* 0x7ffffffc041d7812 */ /* 0x000fc800078ec0ff */
[----:B------:R-:W-:-:S07]  /*12d0*/  ISETP.NE.AND P1, PT, R29, 0x4, PT ;  /* 0x000000041d00780c */ /* 0x000fce0003f25270 */
[----:B------:R-:W-:Y:S06]  /*12e0*/  @!P0 BRA `(.L_x_1168) ;  /* 0x0000000000348947 */ /* 0x000fec0003800000 */
[----:B------:R-:W2:Y:S01]  /*12f0*/  LDS R8, [R3] ;  /* 0x0000000003087984 */ /* 0x000ea20000000800 */
[----:B------:R-:W2:Y:S03]  /*1300*/  MUFU.RCP R21, R19 ;  /* 0x0000001300157308 */ /* 0x000ea60000001000 */
[----:B------:R-:W3:Y:S04]  /*1310*/  LDS R14, [R3+0x4] ;  /* 0x00000400030e7984 */ /* 0x000ee80000000800 */
[----:B------:R-:W4:Y:S04]  /*1320*/  LDS R17, [R3+0x8] ;  /* 0x0000080003117984 */ /* 0x000f280000000800 */
[----:B01----:R-:W0:Y:S01]  /*1330*/  LDS R20, [R3+0xc] ;  /* 0x00000c0003147984 */ /* 0x003e220000000800 */
[-C--:B--2---:R-:W-:Y:S01]  /*1340*/  FMUL.FTZ R8, R8, R21.reuse ;  /* 0x0000001508087220 */ /* 0x084fe20000410000 */
[----:B---3--:R-:W-:-:S04]  /*1350*/  FMUL.FTZ R14, R14, R21 ;  /* 0x000000150e0e7220 */ /* 0x008fc80000410000 */
[----:B------:R2:W-:Y:S01]  /*1360*/  STS [R3], R8 ;  /* 0x0000000803007388 */ /* 0x0005e20000000800 */
[----:B----4-:R-:W-:-:S03]  /*1370*/  FMUL.FTZ R18, R17, R21 ;  /* 0x0000001511127220 */ /* 0x010fc60000410000 */
[----:B------:R2:W-:Y:S01]  /*1380*/  STS [R3+0x4], R14 ;  /* 0x0000040e03007388 */ /* 0x0005e20000000800 */
[----:B0-----:R-:W-:-:S03]  /*1390*/  FMUL.FTZ R20, R20, R21 ;  /* 0x0000001514147220 */ /* 0x001fc60000410000 */
[----:B------:R2:W-:Y:S04]  /*13a0*/  STS [R3+0x8], R18 ;  /* 0x0000081203007388 */ /* 0x0005e80000000800 */
[----:B------:R2:W-:Y:S02]  /*13b0*/  STS [R3+0xc], R20 ;  /* 0x00000c1403007388 */ /* 0x0005e40000000800 */
.L_x_1168:
[----:B------:R-:W-:Y:S05]  /*13c0*/  BSYNC.RECONVERGENT B3 ;  /* 0x0000000000037941 */ /* 0x000fea0003800200 */
.L_x_1167:
[----:B--2---:R-:W-:Y:S01]  /*13d0*/  MOV R8, R29 ;  /* 0x0000001d00087202 */ /* 0x004fe20000000f00 */
[----:B------:R-:W-:Y:S06]  /*13e0*/  @!P1 BRA `(.L_x_1166) ;  /* 0x0000000000609947 */ /* 0x000fec0003800000 */
[----:B------:R-:W-:Y:S01]  /*13f0*/  BSSY.RECONVERGENT B3, `(.L_x_1169) ;  /* 0x0000016000037945 */ /* 0x000fe20003800200 */
[----:B0-----:R-:W-:-:S07]  /*1400*/  IMAD.MOV.U32 R24, RZ, RZ, 0x4 ;  /* 0x00000004ff187424 */ /* 0x001fce00078e00ff */
.L_x_1172:
[----:B------:R-:W-:Y:S04]  /*1410*/  BSSY.RECONVERGENT B4, `(.L_x_1170) ;  /* 0x0000010000047945 */ /* 0x000fe80003800200 */
[----:B0-----:R-:W-:Y:S05]  /*1420*/  @!P0 BRA `(.L_x_1171) ;  /* 0x0000000000388947 */ /* 0x001fea0003800000 */
[----:B------:R-:W-:Y:S01]  /*1430*/  LEA R8, R24, R3, 0x2 ;  /* 0x0000000318087211 */ /* 0x000fe200078e10ff */
[----:B------:R-:W0:Y:S04]  /*1440*/  MUFU.RCP R25, R19 ;  /* 0x0000001300197308 */ /* 0x000e280000001000 */
[----:B------:R-:W0:Y:S04]  /*1450*/  LDS R14, [R8] ;  /* 0x00000000080e7984 */ /* 0x000e280000000800 */
[----:B-1----:R-:W1:Y:S04]  /*1460*/  LDS R18, [R8+0x4] ;  /* 0x0000040008127984 */ /* 0x002e680000000800 */
[----:B------:R-:W2:Y:S04]  /*1470*/  LDS R20, [R8+0x8] ;  /* 0x0000080008147984 */ /* 0x000ea80000000800 */
[----:B------:R-:W3:Y:S01]  /*1480*/  LDS R22, [R8+0xc] ;  /* 0x00000c0008167984 */ /* 0x000ee20000000800 */
[C---:B0-----:R-:W-:Y:S01]  /*1490*/  FMUL.FTZ R17, R25.reuse, R14 ;  /* 0x0000000e19117220 */ /* 0x041fe20000410000 */
[----:B-1----:R-:W-:-:S04]  /*14a0*/  FMUL.FTZ R21, R25, R18 ;  /* 0x0000001219157220 */ /* 0x002fc80000410000 */
[----:B------:R0:W-:Y:S01]  /*14b0*/  STS [R8], R17 ;  /* 0x0000001108007388 */ /* 0x0001e20000000800 */
[----:B--2---:R-:W-:-:S03]  /*14c0*/  FMUL.FTZ R23, R25, R20 ;  /* 0x0000001419177220 */ /* 0x004fc60000410000 */
[----:B------:R0:W-:Y:S01]  /*14d0*/  STS [R8+0x4], R21 ;  /* 0x0000041508007388 */ /* 0x0001e20000000800 */
[----:B---3--:R-:W-:-:S03]  /*14e0*/  FMUL.FTZ R25, R25, R22 ;  /* 0x0000001619197220 */ /* 0x008fc60000410000 */
[----:B------:R0:W-:Y:S04]  /*14f0*/  STS [R8+0x8], R23 ;  /* 0x0000081708007388 */ /* 0x0001e80000000800 */
[----:B------:R0:W-:Y:S02]  /*1500*/  STS [R8+0xc], R25 ;  /* 0x00000c1908007388 */ /* 0x0001e40000000800 */
.L_x_1171:
[----:B------:R-:W-:Y:S05]  /*1510*/  BSYNC.RECONVERGENT B4 ;  /* 0x0000000000047941 */ /* 0x000fea0003800200 */
.L_x_1170:
[----:B------:R-:W-:-:S05]  /*1520*/  VIADD R24, R24, 0x4 ;  /* 0x0000000418187836 */ /* 0x000fca0000000000 */
[----:B------:R-:W-:-:S13]  /*1530*/  ISETP.NE.AND P1, PT, R24, R29, PT ;  /* 0x0000001d1800720c */ /* 0x000fda0003f25270 */
[----:B------:R-:W-:Y:S05]  /*1540*/  @P1 BRA `(.L_x_1172) ;  /* 0xfffffffc00b01947 */ /* 0x000fea000383ffff */
[----:B------:R-:W-:Y:S05]  /*1550*/  BSYNC.RECONVERGENT B3 ;  /* 0x0000000000037941 */ /* 0x000fea0003800200 */
.L_x_1169:
[----:B0-----:R-:W-:-:S07]  /*1560*/  MOV R8, R29 ;  /* 0x0000001d00087202 */ /* 0x001fce0000000f00 */
.L_x_1166:
[----:B------:R-:W-:Y:S05]  /*1570*/  BSYNC.RECONVERGENT B1 ;  /* 0x0000000000017941 */ /* 0x000fea0003800200 */
.L_x_1165:
[----:B------:R-:W-:-:S13]  /*1580*/  ISETP.NE.AND P0, PT, R27, RZ, PT ;  /* 0x000000ff1b00720c */ /* 0x000fda0003f05270 */
[----:B------:R-:W-:Y:S05]  /*1590*/  @!P0 BRA `(.L_x_1164) ;  /* 0x00000000002c8947 */ /* 0x000fea0003800000 */
[----:B------:R-:W-:Y:S01]  /*15a0*/  FSETP.NEU.FTZ.AND P1, PT, R19, RZ, PT ;  /* 0x000000ff1300720b */ /* 0x000fe20003f3d000 */
[----:B------:R-:W-:-:S12]  /*15b0*/  IMAD.MOV.U32 R14, RZ, RZ, RZ ;  /* 0x000000ffff0e7224 */ /* 0x000fd800078e00ff */
[----:B------:R-:W2:Y:S02]  /*15c0*/  @P1 MUFU.RCP R19, R19 ;  /* 0x0000001300131308 */ /* 0x000ea40000001000 */
.L_x_1173:
[----:B---3--:R-:W-:Y:S01]  /*15d0*/  @P1 LEA R17, R8, R3, 0x2 ;  /* 0x0000000308111211 */ /* 0x008fe200078e10ff */
[----:B------:R-:W-:Y:S01]  /*15e0*/  VIADD R14, R14, 0x1 ;  /* 0x000000010e0e7836 */ /* 0x000fe20000000000 */
[----:B------:R-:W-:-:S03]  /*15f0*/  IADD3 R8, PT, PT, R8, 0x1, RZ ;  /* 0x0000000108087810 */ /* 0x000fc60007ffe0ff */
[----:B-1----:R-:W2:Y:S01]  /*1600*/  @P1 LDS R18, [R17] ;  /* 0x0000000011121984 */ /* 0x002ea20000000800 */
[----:B------:R-:W-:Y:S01]  /*1610*/  ISETP.NE.AND P0, PT, R14, R27, PT ;  /* 0x0000001b0e00720c */ /* 0x000fe20003f05270 */
[----:B--2---:R-:W-:-:S05]  /*1620*/  @P1 FMUL.FTZ R18, R18, R19 ;  /* 0x0000001312121220 */ /* 0x004fca0000410000 */
[----:B------:R3:W-:Y:S07]  /*1630*/  @P1 STS [R17], R18 ;  /* 0x0000001211001388 */ /* 0x0007ee0000000800 */
[----:B------:R-:W-:Y:S05]  /*1640*/  @P0 BRA `(.L_x_1173) ;  /* 0xfffffffc00e00947 */ /* 0x000fea000383ffff */
.L_x_1164:
[----:B------:R-:W-:Y:S05]  /*1650*/  BSYNC.RECONVERGENT B2 ;  /* 0x0000000000027941 */ /* 0x000fea0003800200 */
.L_x_1163:
[----:B------:R-:W-:-:S13]  /*1660*/  ISETP.GE.AND P0, PT, R15, R8, PT ;  /* 0x000000080f00720c */ /* 0x000fda0003f06270 */
[----:B------:R-:W-:Y:S05]  /*1670*/  @!P0 BRA `(.L_x_1153) ;  /* 0x0000000400188947 */ /* 0x000fea0003800000 */
[----:B------:R-:W2:Y:S01]  /*1680*/  LDC R14, c[0x0][0x384] ;  /* 0x0000e100ff0e7b82 */ /* 0x000ea20000000800 */
[----:B------:R-:W-:Y:S01]  /*1690*/  IADD3 R15, PT, PT, R15, -R8, RZ ;  /* 0x800000080f0f7210 */ /* 0x000fe20007ffe0ff */
[----:B------:R-:W-:Y:S03]  /*16a0*/  BSSY.RECONVERGENT B1, `(.L_x_1174) ;  /* 0x0000020000017945 */ /* 0x000fe60003800200 */
[----:B------:R-:W-:Y:S02]  /*16b0*/  ISETP.GE.U32.AND P0, PT, R15, 0xf, PT ;  /* 0x0000000f0f00780c */ /* 0x000fe40003f06070 */
[----:B--2---:R-:W-:-:S06]  /*16c0*/  FMNMX.FTZ R14, R14, 1, !PT ;  /* 0x3f8000000e0e7809 */ /* 0x004fcc0007810000 */
[----:B------:R-:W3:Y:S02]  /*16d0*/  F2I.FTZ.CEIL.NTZ R14, R14 ;  /* 0x0000000e000e7305 */ /* 0x000ee4000021b100 */
[----:B---3--:R-:W-:-:S05]  /*16e0*/  LEA R17, R14, 0x1, 0x1 ;  /* 0x000000010e117811 */ /* 0x008fca00078e08ff */
[----:B------:R-:W-:-:S05]  /*16f0*/  IMAD.IADD R17, R17, 0x1, -R8 ;  /* 0x0000000111117824 */ /* 0x000fca00078e0a08 */
[----:B-1----:R-:W-:-:S04]  /*1700*/  LOP3.LUT R18, R17, 0xf, RZ, 0xc0, !PT ;  /* 0x0000000f11127812 */ /* 0x002fc800078ec0ff */
[----:B------:R-:W-:Y:S01]  /*1710*/  ISETP.NE.AND P1, PT, R18, RZ, PT ;  /* 0x000000ff1200720c */ /* 0x000fe20003f25270 */
[----:B------:R-:W-:-:S12]  /*1720*/  @!P0 BRA `(.L_x_1175) ;  /* 0x00000000005c8947 */ /* 0x000fd80003800000 */
[----:B------:R-:W-:Y:S01]  /*1730*/  LOP3.LUT R19, R17, 0xfffffff0, RZ, 0xc0, !PT ;  /* 0xfffffff011137812 */ /* 0x000fe200078ec0ff */
[----:B------:R-:W-:-:S07]  /*1740*/  IMAD.MOV.U32 R14, RZ, RZ, RZ ;  /* 0x000000ffff0e7224 */ /* 0x000fce00078e00ff */
.L_x_1176:
[----:B-1----:R-:W-:Y:S01]  /*1750*/  LEA R15, R8, R3, 0x2 ;  /* 0x00000003080f7211 */ /* 0x002fe200078e10ff */
        /* <DEDUP_REMOVED lines=20> */
.L_x_1175:
[----:B------:R-:W-:Y:S05]  /*18a0*/  BSYNC.RECONVERGENT B1 ;  /* 0x0000000000017941 */ /* 0x000fea0003800200 */
.L_x_1174:
[----:B------:R-:W-:Y:S05]  /*18b0*/  @!P1 BRA `(.L_x_1153) ;  /* 0x0000000000889947 */ /* 0x000fea0003800000 */
[----:B------:R-:W-:Y:S01]  /*18c0*/  ISETP.GE.U32.AND P0, PT, R18, 0x8, PT ;  /* 0x000000081200780c */ /* 0x000fe20003f06070 */
[----:B------:R-:W-:Y:S01]  /*18d0*/  BSSY.RECONVERGENT B1, `(.L_x_1177) ;  /* 0x000000e000017945 */ /* 0x000fe20003800200 */
[----:B-1----:R-:W-:-:S04]  /*18e0*/  LOP3.LUT R15, R17, 0x7, RZ, 0xc0, !PT ;  /* 0x00000007110f7812 */ /* 0x002fc800078ec0ff */
[----:B------:R-:W-:-:S07]  /*18f0*/  ISETP.NE.AND P1, PT, R15, RZ, PT ;  /* 0x000000ff0f00720c */ /* 0x000fce0003f25270 */
[----:B------:R-:W-:Y:S06]  /*1900*/  @!P0 BRA `(.L_x_1178) ;  /* 0x0000000000288947 */ /* 0x000fec0003800000 */
[C---:B------:R-:W-:Y:S01]  /*1910*/  IMAD R14, R8.reuse, 0x4, R3 ;  /* 0x00000004080e7824 */ /* 0x040fe200078e0203 */
[----:B------:R-:W-:-:S04]  /*1920*/  IADD3 R8, PT, PT, R8, 0x8, RZ ;  /* 0x0000000808087810 */ /* 0x000fc80007ffe0ff */
        /* <DEDUP_REMOVED lines=8> */
.L_x_1178:
[----:B------:R-:W-:Y:S05]  /*19b0*/  BSYNC.RECONVERGENT B1 ;  /* 0x0000000000017941 */ /* 0x000fea0003800200 */
.L_x_1177:
[----:B------:R-:W-:Y:S05]  /*19c0*/  @!P1 BRA `(.L_x_1153) ;  /* 0x0000000000449947 */ /* 0x000fea0003800000 */
[----:B------:R-:W-:Y:S02]  /*19d0*/  ISETP.GE.U32.AND P0, PT, R15, 0x4, PT ;  /* 0x000000040f00780c */ /* 0x000fe40003f06070 */
[----:B------:R-:W-:-:S04]  /*19e0*/  LOP3.LUT R17, R17, 0x3, RZ, 0xc0, !PT ;  /* 0x0000000311117812 */ /* 0x000fc800078ec0ff */
[----:B------:R-:W-:-:S07]  /*19f0*/  ISETP.NE.AND P1, PT, R17, RZ, PT ;  /* 0x000000ff1100720c */ /* 0x000fce0003f25270 */
[C---:B-1----:R-:W-:Y:S01]  /*1a00*/  @P0 IMAD R14, R8.reuse, 0x4, R3 ;  /* 0x00000004080e0824 */ /* 0x042fe200078e0203 */
[----:B------:R-:W-:-:S04]  /*1a10*/  @P0 IADD3 R8, PT, PT, R8, 0x4, RZ ;  /* 0x0000000408080810 */ /* 0x000fc80007ffe0ff */
[----:B------:R2:W-:Y:S04]  /*1a20*/  @P0 STS [R14], RZ ;  /* 0x000000ff0e000388 */ /* 0x0005e80000000800 */
[----:B------:R2:W-:Y:S04]  /*1a30*/  @P0 STS [R14+0x4], RZ ;  /* 0x000004ff0e000388 */ /* 0x0005e80000000800 */
[----:B------:R2:W-:Y:S04]  /*1a40*/  @P0 STS [R14+0x8], RZ ;  /* 0x000008ff0e000388 */ /* 0x0005e80000000800 */
[----:B------:R2:W-:Y:S01]  /*1a50*/  @P0 STS [R14+0xc], RZ ;  /* 0x00000cff0e000388 */ /* 0x0005e20000000800 */
[----:B------:R-:W-:Y:S05]  /*1a60*/  @!P1 BRA `(.L_x_1153) ;  /* 0x00000000001c9947 */ /* 0x000fea0003800000 */
[----:B--2---:R-:W-:-:S07]  /*1a70*/  IMAD.MOV.U32 R14, RZ, RZ, RZ ;  /* 0x000000ffff0e7224 */ /* 0x004fce00078e00ff */
.L_x_1179:
[----:B------:R-:W-:Y:S01]  /*1a80*/  LEA R15, R8, R3, 0x2 ;  /* 0x00000003080f7211 */ /* 0x000fe200078e10ff */
[----:B------:R-:W-:Y:S01]  /*1a90*/  VIADD R14, R14, 0x1 ;  /* 0x000000010e0e7836 */ /* 0x000fe20000000000 */
[----:B------:R-:W-:-:S03]  /*1aa0*/  IADD3 R8, PT, PT, R8, 0x1, RZ ;  /* 0x0000000108087810 */ /* 0x000fc60007ffe0ff */
[----:B------:R4:W-:Y:S01]  /*1ab0*/  STS [R15], RZ ;  /* 0x000000ff0f007388 */ /* 0x0009e20000000800 */
[----:B------:R-:W-:-:S13]  /*1ac0*/  ISETP.NE.AND P0, PT, R14, R17, PT ;  /* 0x000000110e00720c */ /* 0x000fda0003f05270 */
[----:B----4-:R-:W-:Y:S05]  /*1ad0*/  @P0 BRA `(.L_x_1179) ;  /* 0xfffffffc00e80947 */ /* 0x010fea000383ffff */
.L_x_1153:
[----:B------:R-:W-:Y:S05]  /*1ae0*/  BSYNC.RECONVERGENT B0 ;  /* 0x0000000000007941 */ /* 0x000fea0003800200 */
.L_x_1152:
[----:B------:R-:W4:Y:S01]  /*1af0*/  S2UR UR5, SR_CgaCtaId ;  /* 0x00000000000579c3 */ /* 0x000f220000008800 */
[----:B------:R-:W-:Y:S01]  /*1b00*/  ISETP.NE.AND P0, PT, R6, RZ, PT ;  /* 0x000000ff0600720c */ /* 0x000fe20003f05270 */
[----:B------:R-:W-:Y:S01]  /*1b10*/  UMOV UR4, 0x400 ;  /* 0x0000040000047882 */ /* 0x000fe20000000000 */
[----:B------:R-:W-:Y:S01]  /*1b20*/  BSSY.RECONVERGENT B0, `(.L_x_1180) ;  /* 0x0000119000007945 */ /* 0x000fe20003800200 */
[----:B----4-:R-:W-:-:S06]  /*1b30*/  ULEA UR4, UR5, UR4, 0x18 ;  /* 0x0000000405047291 */ /* 0x010fcc000f8ec0ff */
[----:B------:R-:W-:-:S04]  /*1b40*/  LEA R6, R12, UR4, 0x2 ;  /* 0x000000040c067c11 */ /* 0x000fc8000f8e10ff */
[----:B------:R-:W-:Y:S05]  /*1b50*/  @P0 BRA `(.L_x_1181) ;  /* 0x0000001000540947 */ /* 0x000fea0003800000 */
[----:B-12---:R-:W1:Y:S01]  /*1b60*/  LDC R14, c[0x0][0x380] ;  /* 0x0000e000ff0e7b82 */ /* 0x006e620000000800 */
[----:B------:R-:W-:Y:S01]  /*1b70*/  I2FP.F32.U32 R12, R0 ;  /* 0x00000000000c7245 */ /* 0x000fe20000201000 */
[----:B------:R-:W-:Y:S01]  /*1b80*/  IMAD.MOV.U32 R8, RZ, RZ, 0x3f800000 ;  /* 0x3f800000ff087424 */ /* 0x000fe200078e00ff */
[----:B-1----:R-:W-:-:S03]  /*1b90*/  FSETP.GE.FTZ.AND P0, PT, R14, 1, PT ;  /* 0x3f8000000e00780b */ /* 0x002fc60003f16000 */
[----:B------:R-:W-:-:S10]  /*1ba0*/  FFMA.FTZ R13, -R13, R14, R12 ;  /* 0x0000000e0d0d7223 */ /* 0x000fd4000001010c */
[----:B------:R-:W-:Y:S05]  /*1bb0*/  @!P0 BRA `(.L_x_1182) ;  /* 0x0000000000588947 */ /* 0x000fea0003800000 */
[----:B------:R-:W-:-:S06]  /*1bc0*/  FMUL.FTZ R14, R14, 1 ;  /* 0x3f8000000e0e7820 */ /* 0x000fcc0000410000 */
[----:B------:R-:W1:Y:S08]  /*1bd0*/  F2F.F64.F32 R14, R14 ;  /* 0x0000000e000e7310 */ /* 0x000e700000201800 */
[----:B-1----:R-:W0:Y:S01]  /*1be0*/  MUFU.RCP64H R19, R15 ;  /* 0x0000000f00137308 */ /* 0x002e220000001800 */
[----:B---3--:R-:W-:-:S04]  /*1bf0*/  IADD3 R18, PT, PT, R15, 0x300402, RZ ;  /* 0x003004020f127810 */ /* 0x008fc80007ffe0ff */
        /* <DEDUP_REMOVED lines=10> */
[----:B------:R-:W-:Y:S01]  /*1ca0*/  MOV R14, 0x1cd0 ;  /* 0x00001cd0000e7802 */ /* 0x000fe20000000f00 */
[----:B------:R-:W-:-:S07]  /*1cb0*/  VIADD R22, R8, 0xfff00000 ;  /* 0xfff0000008167836 */ /* 0x000fce0000000000 */
[----:B------:R-:W-:Y:S05]  /*1cc0*/  CALL.REL.NOINC `($__internal_12_$__cuda_sm20_dblrcp_rn_slowpath_v3) ;  /* 0x0000002000847944 */ /* 0x000fea0003c00000 */
.L_x_1183:
[----:B------:R-:W-:Y:S01]  /*1cd0*/  UMOV UR4, 0xf0000000 ;  /* 0xf000000000047882 */ /* 0x000fe20000000000 */
[----:B------:R-:W-:Y:S01]  /*1ce0*/  UMOV UR5, 0x380fffff ;  /* 0x380fffff00057882 */ /* 0x000fe20000000000 */
[----:B------:R-:W0:Y:S01]  /*1cf0*/  F2F.F32.F64 R8, R20 ;  /* 0x0000001400087310 */ /* 0x000e220000301000 */
[----:B------:R-:W-:-:S14]  /*1d00*/  DSETP.GEU.AND P0, PT, |R20|, UR4, PT ;  /* 0x0000000414007e2a */ /* 0x000fdc000bf0e200 */
[----:B0-----:R-:W-:-:S07]  /*1d10*/  @!P0 FMUL R8, R8, 1.175494350822287508e-38 ;  /* 0x0080000008088820 */ /* 0x001fce0000400000 */
.L_x_1182:
[----:B------:R-:W-:Y:S01]  /*1d20*/  ISETP.GE.AND P0, PT, R5, 0x1, PT ;  /* 0x000000010500780c */ /* 0x000fe20003f06270 */
[----:B------:R-:W-:Y:S01]  /*1d30*/  BSSY.RECONVERGENT B1, `(.L_x_1184) ;  /* 0x000006e000017945 */ /* 0x000fe20003800200 */
[----:B------:R-:W-:-:S11]  /*1d40*/  MOV R14, RZ ;  /* 0x000000ff000e7202 */ /* 0x000fd60000000f00 */
[----:B------:R-:W-:Y:S05]  /*1d50*/  @!P0 BRA `(.L_x_1185) ;  /* 0x0000000400ac8947 */ /* 0x000fea0003800000 */
[----:B------:R-:W-:Y:S01]  /*1d60*/  IMAD.IADD R12, R0, 0x1, -R9 ;  /* 0x00000001000c7824 */ /* 0x000fe200078e0a09 */
[----:B------:R-:W-:Y:S01]  /*1d70*/  LOP3.LUT R25, R5, 0x3, RZ, 0xc0, !PT ;  /* 0x0000000305197812 */ /* 0x000fe200078ec0ff */
[----:B------:R-:W-:Y:S01]  /*1d80*/  BSSY.RECONVERGENT B2, `(.L_x_1186) ;  /* 0x000003b000027945 */ /* 0x000fe20003800200 */
[----:B------:R-:W-:Y:S02]  /*1d90*/  CS2R R14, SRZ ;  /* 0x00000000000e7805 */ /* 0x000fe4000001ff00 */
[----:B------:R-:W-:Y:S02]  /*1da0*/  ISETP.GT.U32.AND P2, PT, R12, -0x4, PT ;  /* 0xfffffffc0c00780c */ /* 0x000fe40003f44070 */
[----:B------:R-:W-:-:S11]  /*1db0*/  ISETP.NE.AND P1, PT, R25, RZ, PT ;  /* 0x000000ff1900720c */ /* 0x000fd60003f25270 */
[----:B------:R-:W-:Y:S05]  /*1dc0*/  @P2 BRA `(.L_x_1187) ;  /* 0x0000000000d82947 */ /* 0x000fea0003800000 */
[----:B------:R-:W-:Y:S01]  /*1dd0*/  LOP3.LUT R15, R5, 0x7ffffffc, RZ, 0xc0, !PT ;  /* 0x7ffffffc050f7812 */ /* 0x000fe200078ec0ff */
[----:B------:R-:W-:Y:S01]  /*1de0*/  IMAD.MOV.U32 R12, RZ, RZ, RZ ;  /* 0x000000ffff0c7224 */ /* 0x000fe200078e00ff */
[----:B------:R-:W-:-:S07]  /*1df0*/  MOV R14, RZ ;  /* 0x000000ff000e7202 */ /* 0x000fce0000000f00 */
.L_x_1188:
[C---:B-1----:R-:W-:Y:S01]  /*1e00*/  VIADD R19, R12.reuse, 0x2 ;  /* 0x000000020c137836 */ /* 0x042fe20000000000 */
[C---:B---3--:R-:W-:Y:S02]  /*1e10*/  IADD3 R17, PT, PT, R12.reuse, 0x1, RZ ;  /* 0x000000010c117810 */ /* 0x048fe40007ffe0ff */
[----:B------:R-:W-:Y:S02]  /*1e20*/  IADD3 R21, PT, PT, R12, 0x3, RZ ;  /* 0x000000030c157810 */ /* 0x000fe40007ffe0ff */
[----:B------:R-:W-:Y:S02]  /*1e30*/  I2FP.F32.U32 R18, R12 ;  /* 0x0000000c00127245 */ /* 0x000fe40000201000 */
[----:B0-----:R-:W-:Y:S02]  /*1e40*/  I2FP.F32.U32 R20, R17 ;  /* 0x0000001100147245 */ /* 0x001fe40000201000 */
        /* <DEDUP_REMOVED lines=12> */
[-C--:B------:R-:W-:Y:S01]  /*1f10*/  FMUL.FTZ R21, R21, R8.reuse ;  /* 0x0000000815157220 */ /* 0x080fe20000410000 */
[----:B------:R-:W-:Y:S02]  /*1f20*/  IMAD R18, R12, 0x4, R6 ;  /* 0x000000040c127824 */ /* 0x000fe400078e0206 */
[----:B------:R-:W-:Y:S01]  /*1f30*/  FMUL.FTZ R23, R23, R8 ;  /* 0x0000000817177220 */ /* 0x000fe20000410000 */
[----:B------:R-:W-:-:S02]  /*1f40*/  FSETP.GEU.FTZ.AND P4, PT, R17, RZ, PT ;  /* 0x000000ff1100720b */ /* 0x000fc40003f9e000 */
[----:B------:R-:W-:Y:S02]  /*1f50*/  FSETP.GEU.FTZ.AND P5, PT, R19, RZ, PT ;  /* 0x000000ff1300720b */ /* 0x000fe40003fbe000 */
[----:B------:R-:W-:Y:S02]  /*1f60*/  FSETP.GEU.FTZ.AND P2, PT, R21, RZ, PT ;  /* 0x000000ff1500720b */ /* 0x000fe40003f5e000 */
[----:B------:R-:W-:Y:S02]  /*1f70*/  FSETP.GEU.FTZ.AND P3, PT, R23, RZ, PT ;  /* 0x000000ff1700720b */ /* 0x000fe40003f7e000 */
[----:B------:R-:W-:-:S05]  /*1f80*/  IADD3 R12, PT, PT, R12, 0x4, RZ ;  /* 0x000000040c0c7810 */ /* 0x000fca0007ffe0ff */
        /* <DEDUP_REMOVED lines=9> */
[----:B------:R-:W-:Y:S01]  /*2020*/  FSETP.GEU.FTZ.AND P5, PT, R23, 1, PT ;  /* 0x3f8000001700780b */ /* 0x000fe20003fbe000 */
[----:B------:R-:W-:Y:S01]  /*2030*/  FADD.FTZ R21, -R21, 1 ;  /* 0x3f80000015157421 */ /* 0x000fe20000010100 */
[----:B------:R-:W-:Y:S01]  /*2040*/  FADD.FTZ R23, -R23, 1 ;  /* 0x3f80000017177421 */ /* 0x000fe20000010100 */
[----:B------:R-:W-:-:S02]  /*2050*/  FSEL R17, R17, RZ, !P4 ;  /* 0x000000ff11117208 */ /* 0x000fc40006000000 */
[----:B------:R-:W-:Y:S02]  /*2060*/  FSEL R19, R19, RZ, !P2 ;  /* 0x000000ff13137208 */ /* 0x000fe40005000000 */
[----:B------:R-:W-:Y:S01]  /*2070*/  FSEL R21, R21, RZ, !P3 ;  /* 0x000000ff15157208 */ /* 0x000fe20005800000 */
[----:B------:R1:W-:Y:S01]  /*2080*/  STS [R18], R17 ;  /* 0x0000001112007388 */ /* 0x0003e20000000800 */
[----:B------:R-:W-:Y:S01]  /*2090*/  FSEL R23, R23, RZ, !P5 ;  /* 0x000000ff17177208 */ /* 0x000fe20006800000 */
[----:B------:R-:W-:Y:S01]  /*20a0*/  FADD.FTZ R14, R17, R14 ;  /* 0x0000000e110e7221 */ /* 0x000fe20000010000 */
[----:B------:R-:W-:Y:S01]  /*20b0*/  ISETP.NE.AND P2, PT, R12, R15, PT ;  /* 0x0000000f0c00720c */ /* 0x000fe20003f45270 */
[----:B------:R1:W-:Y:S02]  /*20c0*/  STS [R18+0x4], R19 ;  /* 0x0000041312007388 */ /* 0x0003e40000000800 */
[----:B------:R-:W-:Y:S02]  /*20d0*/  FADD.FTZ R14, R14, R19 ;  /* 0x000000130e0e7221 */ /* 0x000fe40000010000 */
[----:B------:R1:W-:Y:S02]  /*20e0*/  STS [R18+0x8], R21 ;  /* 0x0000081512007388 */ /* 0x0003e40000000800 */
[----:B------:R-:W-:-:S02]  /*20f0*/  FADD.FTZ R14, R14, R21 ;  /* 0x000000150e0e7221 */ /* 0x000fc40000010000 */
[----:B------:R1:W-:Y:S02]  /*2100*/  STS [R18+0xc], R23 ;  /* 0x00000c1712007388 */ /* 0x0003e40000000800 */
[----:B------:R-:W-:Y:S02]  /*2110*/  FADD.FTZ R14, R14, R23 ;  /* 0x000000170e0e7221 */ /* 0x000fe40000010000 */
[----:B------:R-:W-:Y:S05]  /*2120*/  @P2 BRA `(.L_x_1188) ;  /* 0xfffffffc00342947 */ /* 0x000fea000383ffff */
.L_x_1187:
[----:B------:R-:W-:Y:S05]  /*2130*/  BSYNC.RECONVERGENT B2 ;  /* 0x0000000000027941 */ /* 0x000fea0003800200 */
.L_x_1186:
[----:B------:R-:W-:Y:S05]  /*2140*/  @!P1 BRA `(.L_x_1185) ;  /* 0x0000000000b09947 */ /* 0x000fea0003800000 */
[----:B------:R-:W-:Y:S01]  /*2150*/  ISETP.NE.AND P2, PT, R25, 0x1, PT ;  /* 0x000000011900780c */ /* 0x000fe20003f45270 */
[----:B------:R-:W-:Y:S01]  /*2160*/  BSSY.RECONVERGENT B2, `(.L_x_1189) ;  /* 0x000001d000027945 */ /* 0x000fe20003800200 */
[----:B------:R-:W-:-:S04]  /*2170*/  LOP3.LUT R12, R5, 0x1, RZ, 0xc0, !PT ;  /* 0x00000001050c7812 */ /* 0x000fc800078ec0ff */
[----:B------:R-:W-:-:S07]  /*2180*/  ISETP.NE.U32.AND P1, PT, R12, 0x1, PT ;  /* 0x000000010c00780c */ /* 0x000fce0003f25070 */
[----:B------:R-:W-:Y:S06]  /*2190*/  @!P2 BRA `(.L_x_1190) ;  /* 0x000000000064a947 */ /* 0x000fec0003800000 */
[----:B-1-3--:R-:W-:Y:S01]  /*21a0*/  VIADD R17, R15, 0x1 ;  /* 0x000000010f117836 */ /* 0x00afe20000000000 */
[----:B------:R-:W-:-:S04]  /*21b0*/  I2FP.F32.U32 R12, R15 ;  /* 0x0000000f000c7245 */ /* 0x000fc80000201000 */
[----:B------:R-:W-:Y:S01]  /*21c0*/  I2FP.F32.U32 R18, R17 ;  /* 0x0000001100127245 */ /* 0x000fe20000201000 */
[----:B------:R-:W-:-:S04]  /*21d0*/  FADD.FTZ R12, R13, R12 ;  /* 0x0000000c0d0c7221 */ /* 0x000fc80000010000 */
[----:B------:R-:W-:Y:S01]  /*21e0*/  FADD.FTZ R18, R13, R18 ;  /* 0x000000120d127221 */ /* 0x000fe20000010000 */
[----:B------:R-:W-:Y:S01]  /*21f0*/  FADD.FTZ R17, R12, 0.5 ;  /* 0x3f0000000c117421 */ /* 0x000fe20000010000 */
[C---:B------:R-:W-:Y:S01]  /*2200*/  LEA R12, R15.reuse, R6, 0x2 ;  /* 0x000000060f0c7211 */ /* 0x040fe200078e10ff */
[----:B------:R-:W-:Y:S02]  /*2210*/  VIADD R15, R15, 0x2 ;  /* 0x000000020f0f7836 */ /* 0x000fe40000000000 */
        /* <DEDUP_REMOVED lines=12> */
[----:B------:R-:W-:-:S03]  /*22e0*/  FSEL R19, R18, RZ, !P3 ;  /* 0x000000ff12137208 */ /* 0x000fc60005800000 */
[----:B------:R2:W-:Y:S01]  /*22f0*/  STS [R12], R17 ;  /* 0x000000110c007388 */ /* 0x0005e20000000800 */
[----:B------:R-:W-:-:S03]  /*2300*/  FADD.FTZ R14, R14, R17 ;  /* 0x000000110e0e7221 */ /* 0x000fc60000010000 */
[----:B------:R2:W-:Y:S01]  /*2310*/  STS [R12+0x4], R19 ;  /* 0x000004130c007388 */ /* 0x0005e20000000800 */
[----:B------:R-:W-:-:S07]  /*2320*/  FADD.FTZ R14, R14, R19 ;  /* 0x000000130e0e7221 */ /* 0x000fce0000010000 */
.L_x_1190:
[----:B------:R-:W-:Y:S05]  /*2330*/  BSYNC.RECONVERGENT B2 ;  /* 0x0000000000027941 */ /* 0x000fea0003800200 */
.L_x_1189:
[----:B------:R-:W-:Y:S05]  /*2340*/  @P1 BRA `(.L_x_1185) ;  /* 0x0000000000301947 */ /* 0x000fea0003800000 */
[----:B--2---:R-:W-:-:S05]  /*2350*/  I2FP.F32.U32 R12, R15 ;  /* 0x0000000f000c7245 */ /* 0x004fca0000201000 */
[----:B------:R-:W-:-:S04]  /*2360*/  FADD.FTZ R12, R13, R12 ;  /* 0x0000000c0d0c7221 */ /* 0x000fc80000010000 */
[----:B------:R-:W-:-:S04]  /*2370*/  FADD.FTZ R13, R12, 0.5 ;  /* 0x3f0000000c0d7421 */ /* 0x000fc80000010000 */
[----:B------:R-:W-:-:S05]  /*2380*/  FMUL.FTZ R8, R13, R8 ;  /* 0x000000080d087220 */ /* 0x000fca0000410000 */
[----:B------:R-:W-:-:S13]  /*2390*/  FSETP.GEU.FTZ.AND P1, PT, R8, RZ, PT ;  /* 0x000000ff0800720b */ /* 0x000fda0003f3e000 */
[----:B------:R-:W-:-:S04]  /*23a0*/  @!P1 FADD.FTZ R8, -R8, -RZ ;  /* 0x800000ff08089221 */ /* 0x000fc80000010100 */
[C---:B------:R-:W-:Y:S01]  /*23b0*/  FADD.FTZ R12, -R8.reuse, 1 ;  /* 0x3f800000080c7421 */ /* 0x040fe20000010100 */
[----:B------:R-:W-:Y:S02]  /*23c0*/  FSETP.GEU.FTZ.AND P1, PT, R8, 1, PT ;  /* 0x3f8000000800780b */ /* 0x000fe40003f3e000 */
[----:B------:R-:W-:Y:S02]  /*23d0*/  LEA R8, R15, R6, 0x2 ;  /* 0x000000060f087211 */ /* 0x000fe400078e10ff */
[----:B------:R-:W-:-:S05]  /*23e0*/  FSEL R13, R12, RZ, !P1 ;  /* 0x000000ff0c0d7208 */ /* 0x000fca0004800000 */
[----:B------:R4:W-:Y:S01]  /*23f0*/  STS [R8], R13 ;  /* 0x0000000d08007388 */ /* 0x0009e20000000800 */
[----:B------:R-:W-:-:S07]  /*2400*/  FADD.FTZ R14, R14, R13 ;  /* 0x0000000d0e0e7221 */ /* 0x000fce0000010000 */
.L_x_1185:
[----:B------:R-:W-:Y:S05]  /*2410*/  BSYNC.RECONVERGENT B1 ;  /* 0x0000000000017941 */ /* 0x000fea0003800200 */
.L_x_1184:
[----:B------:R-:W-:Y:S01]  /*2420*/  BSSY.RECONVERGENT B1, `(.L_x_1191) ;  /* 0x0000040000017945 */ /* 0x000fe20003800200 */
[----:B----4-:R-:W-:-:S03]  /*2430*/  IMAD.MOV.U32 R13, RZ, RZ, RZ ;  /* 0x000000ffff0d7224 */ /* 0x010fc600078e00ff */
[----:B------:R-:W-:Y:S05]  /*2440*/  @!P0 BRA `(.L_x_1192) ;  /* 0x0000000000f48947 */ /* 0x000fea0003800000 */
[----:B------:R-:W-:Y:S01]  /*2450*/  IADD3 R9, PT, PT, R0, -R9, RZ ;  /* 0x8000000900097210 */ /* 0x000fe20007ffe0ff */
[----:B------:R-:W-:Y:S01]  /*2460*/  BSSY.RECONVERGENT B2, `(.L_x_1193) ;  /* 0x000002e000027945 */ /* 0x000fe20003800200 */
[----:B-1----:R-:W-:Y:S01]  /*2470*/  LOP3.LUT R21, R5, 0x3, RZ, 0xc0, !PT ;  /* 0x0000000305157812 */ /* 0x002fe200078ec0ff */
        /* <DEDUP_REMOVED lines=8> */
[----:B------:R-:W1:Y:S01]  /*2500*/  LDS R8, [R6] ;  /* 0x0000000006087984 */ /* 0x000e620000000800 */
[----:B--2---:R-:W1:Y:S03]  /*2510*/  MUFU.RCP R19, R14 ;  /* 0x0000000e00137308 */ /* 0x004e660000001000 */
[----:B------:R-:W2:Y:S04]  /*2520*/  LDS R12, [R6+0x4] ;  /* 0x00000400060c7984 */ /* 0x000ea80000000800 */
[----:B---3--:R-:W3:Y:S04]  /*2530*/  LDS R17, [R6+0x8] ;  /* 0x0000080006117984 */ /* 0x008ee80000000800 */
[----:B------:R-:W4:Y:S01]  /*2540*/  LDS R18, [R6+0xc] ;  /* 0x00000c0006127984 */ /* 0x000f220000000800 */
[-C--:B-1----:R-:W-:Y:S01]  /*2550*/  FMUL.FTZ R9, R8, R19.reuse ;  /* 0x0000001308097220 */ /* 0x082fe20000410000 */
[----:B--2---:R-:W-:-:S04]  /*2560*/  FMUL.FTZ R15, R12, R19 ;  /* 0x000000130c0f7220 */ /* 0x004fc80000410000 */
[----:B------:R1:W-:Y:S01]  /*2570*/  STS [R6], R9 ;  /* 0x0000000906007388 */ /* 0x0003e20000000800 */
[----:B---3--:R-:W-:-:S03]  /*2580*/  FMUL.FTZ R17, R17, R19 ;  /* 0x0000001311117220 */ /* 0x008fc60000410000 */
[----:B------:R1:W-:Y:S01]  /*2590*/  STS [R6+0x4], R15 ;  /* 0x0000040f06007388 */ /* 0x0003e20000000800 */
[----:B----4-:R-:W-:-:S03]  /*25a0*/  FMUL.FTZ R19, R18, R19 ;  /* 0x0000001312137220 */ /* 0x010fc60000410000 */
[----:B------:R1:W-:Y:S04]  /*25b0*/  STS [R6+0x8], R17 ;  /* 0x0000081106007388 */ /* 0x0003e80000000800 */
[----:B------:R1:W-:Y:S02]  /*25c0*/  STS [R6+0xc], R19 ;  /* 0x00000c1306007388 */ /* 0x0003e40000000800 */
.L_x_1196:
[----:B------:R-:W-:Y:S05]  /*25d0*/  BSYNC.RECONVERGENT B3 ;  /* 0x0000000000037941 */ /* 0x000fea0003800200 */
.L_x_1195:
[----:B------:R-:W-:Y:S05]  /*25e0*/  @!P1 BRA `(.L_x_1194) ;  /* 0x0000000000549947 */ /* 0x000fea0003800000 */
[----:B0-----:R-:W-:-:S07]  /*25f0*/  HFMA2 R20, -RZ, RZ, 0, 2.384185791015625e-07 ;  /* 0x00000004ff147431 */ /* 0x001fce00000001ff */
.L_x_1199:
[----:B------:R-:W-:Y:S04]  /*2600*/  BSSY.RECONVERGENT B3, `(.L_x_1197) ;  /* 0x0000010000037945 */ /* 0x000fe80003800200 */
[----:B0-----:R-:W-:Y:S05]  /*2610*/  @!P0 BRA `(.L_x_1198) ;  /* 0x0000000000388947 */ /* 0x001fea0003800000 */
[----:B------:R-:W-:Y:S01]  /*2620*/  IMAD R8, R20, 0x4, R6 ;  /* 0x0000000414087824 */ /* 0x000fe200078e0206 */
[----:B-12---:R-:W0:Y:S04]  /*2630*/  MUFU.RCP R19, R14 ;  /* 0x0000000e00137308 */ /* 0x006e280000001000 */
[----:B------:R-:W0:Y:S04]  /*2640*/  LDS R9, [R8] ;  /* 0x0000000008097984 */ /* 0x000e280000000800 */
[----:B------:R-:W1:Y:S04]  /*2650*/  LDS R12, [R8+0x4] ;  /* 0x00000400080c7984 */ /* 0x000e680000000800 */
[----:B---3--:R-:W2:Y:S04]  /*2660*/  LDS R17, [R8+0x8] ;  /* 0x0000080008117984 */ /* 0x008ea80000000800 */
        /* <DEDUP_REMOVED lines=9> */
.L_x_1198:
[----:B------:R-:W-:Y:S05]  /*2700*/  BSYNC.RECONVERGENT B3 ;  /* 0x0000000000037941 */ /* 0x000fea0003800200 */
.L_x_1197:
[----:B------:R-:W-:-:S04]  /*2710*/  IADD3 R20, PT, PT, R20, 0x4, RZ ;  /* 0x0000000414147810 */ /* 0x000fc80007ffe0ff */
[----:B------:R-:W-:-:S13]  /*2720*/  ISETP.NE.AND P1, PT, R20, R13, PT ;  /* 0x0000000d1400720c */ /* 0x000fda0003f25270 */
[----:B------:R-:W-:Y:S05]  /*2730*/  @P1 BRA `(.L_x_1199) ;  /* 0xfffffffc00b01947 */ /* 0x000fea000383ffff */
.L_x_1194:
[----:B------:R-:W-:Y:S05]  /*2740*/  BSYNC.RECONVERGENT B2 ;  /* 0x0000000000027941 */ /* 0x000fea0003800200 */
.L_x_1193:
[----:B------:R-:W-:-:S13]  /*2750*/  ISETP.NE.AND P0, PT, R21, RZ, PT ;  /* 0x000000ff1500720c */ /* 0x000fda0003f05270 */
[----:B------:R-:W-:Y:S05]  /*2760*/  @!P0 BRA `(.L_x_1192) ;  /* 0x00000000002c8947 */ /* 0x000fea0003800000 */
[----:B------:R-:W-:Y:S01]  /*2770*/  FSETP.NEU.FTZ.AND P1, PT, R14, RZ, PT ;  /* 0x000000ff0e00720b */ /* 0x000fe20003f3d000 */
[----:B0-----:R-:W-:-:S12]  /*2780*/  IMAD.MOV.U32 R8, RZ, RZ, RZ ;  /* 0x000000ffff087224 */ /* 0x001fd800078e00ff */
[----:B-1----:R0:W1:Y:S02]  /*2790*/  @P1 MUFU.RCP R15, R14 ;  /* 0x0000000e000f1308 */ /* 0x0020640000001000 */
.L_x_1200:
[C---:B----4-:R-:W-:Y:S01]  /*27a0*/  @P1 LEA R9, R13.reuse, R6, 0x2 ;  /* 0x000000060d091211 */ /* 0x050fe200078e10ff */
[----:B------:R-:W-:Y:S01]  /*27b0*/  VIADD R8, R8, 0x1 ;  /* 0x0000000108087836 */ /* 0x000fe20000000000 */
[----:B------:R-:W-:-:S03]  /*27c0*/  IADD3 R13, PT, PT, R13, 0x1, RZ ;  /* 0x000000010d0d7810 */ /* 0x000fc60007ffe0ff */
[----:B--2---:R-:W1:Y:S01]  /*27d0*/  @P1 LDS R12, [R9] ;  /* 0x00000000090c1984 */ /* 0x004e620000000800 */
[----:B------:R-:W-:Y:S01]  /*27e0*/  ISETP.NE.AND P0, PT, R8, R21, PT ;  /* 0x000000150800720c */ /* 0x000fe20003f05270 */
[----:B-1----:R-:W-:-:S05]  /*27f0*/  @P1 FMUL.FTZ R12, R12, R15 ;  /* 0x0000000f0c0c1220 */ /* 0x002fca0000410000 */
[----:B------:R4:W-:Y:S07]  /*2800*/  @P1 STS [R9], R12 ;  /* 0x0000000c09001388 */ /* 0x0009ee0000000800 */
[----:B------:R-:W-:Y:S05]  /*2810*/  @P0 BRA `(.L_x_1200) ;  /* 0xfffffffc00e00947 */ /* 0x000fea000383ffff */
.L_x_1192:
[----:B------:R-:W-:Y:S05]  /*2820*/  BSYNC.RECONVERGENT B1 ;  /* 0x0000000000017941 */ /* 0x000fea0003800200 */
.L_x_1191:
[----:B------:R-:W-:-:S13]  /*2830*/  ISETP.GE.AND P0, PT, R7, R13, PT ;  /* 0x0000000d0700720c */ /* 0x000fda0003f06270 */
[----:B------:R-:W-:Y:S05]  /*2840*/  @!P0 BRA `(.L_x_1181) ;  /* 0x0000000400188947 */ /* 0x000fea0003800000 */
[----:B0-----:R-:W0:Y:S01]  /*2850*/  LDC R8, c[0x0][0x380] ;  /* 0x0000e000ff087b82 */ /* 0x001e220000000800 */
[----:B------:R-:W-:Y:S01]  /*2860*/  IADD3 R7, PT, PT, R7, -R13, RZ ;  /* 0x8000000d07077210 */ /* 0x000fe20007ffe0ff */
[----:B------:R-:W-:Y:S03]  /*2870*/  BSSY.RECONVERGENT B1, `(.L_x_1201) ;  /* 0x0000020000017945 */ /* 0x000fe60003800200 */
[----:B------:R-:W-:Y:S02]  /*2880*/  ISETP.GE.U32.AND P0, PT, R7, 0xf, PT ;  /* 0x0000000f0700780c */ /* 0x000fe40003f06070 */
[----:B0-----:R-:W-:-:S04]  /*2890*/  FMNMX.FTZ R14, R8, 1, !PT ;  /* 0x3f800000080e7809 */ /* 0x001fc80007810000 */
[----:B------:R-:W0:Y:S02]  /*28a0*/  F2I.FTZ.CEIL.NTZ R8, R14 ;  /* 0x0000000e00087305 */ /* 0x000e24000021b100 */
[----:B0-----:R-:W-:-:S05]  /*28b0*/  LEA R8, R8, 0x1, 0x1 ;  /* 0x0000000108087811 */ /* 0x001fca00078e08ff */
[----:B-1--4-:R-:W-:-:S05]  /*28c0*/  IMAD.IADD R9, R8, 0x1, -R13 ;  /* 0x0000000108097824 */ /* 0x012fca00078e0a0d */
[----:B--2---:R-:W-:-:S04]  /*28d0*/  LOP3.LUT R12, R9, 0xf, RZ, 0xc0, !PT ;  /* 0x0000000f090c7812 */ /* 0x004fc800078ec0ff */
[----:B------:R-:W-:Y:S01]  /*28e0*/  ISETP.NE.AND P1, PT, R12, RZ, PT ;  /* 0x000000ff0c00720c */ /* 0x000fe20003f25270 */
[----:B------:R-:W-:-:S12]  /*28f0*/  @!P0 BRA `(.L_x_1202) ;  /* 0x00000000005c8947 */ /* 0x000fd80003800000 */
[----:B------:R-:W-:Y:S01]  /*2900*/  LOP3.LUT R14, R9, 0xfffffff0, RZ, 0xc0, !PT ;  /* 0xfffffff0090e7812 */ /* 0x000fe200078ec0ff */
[----:B------:R-:W-:-:S07]  /*2910*/  IMAD.MOV.U32 R7, RZ, RZ, RZ ;  /* 0x000000ffff077224 */ /* 0x000fce00078e00ff */
.L_x_1203:
        /* <DEDUP_REMOVED lines=21> */
.L_x_1202:
[----:B------:R-:W-:Y:S05]  /*2a70*/  BSYNC.RECONVERGENT B1 ;  /* 0x0000000000017941 */ /* 0x000fea0003800200 */
.L_x_1201:
        /* <DEDUP_REMOVED lines=16> */
.L_x_1205:
[----:B------:R-:W-:Y:S05]  /*2b80*/  BSYNC.RECONVERGENT B1 ;  /* 0x0000000000017941 */ /* 0x000fea0003800200 */
.L_x_1204:
        /* <DEDUP_REMOVED lines=11> */
[----:B0-----:R-:W-:-:S07]  /*2c40*/  IMAD.MOV.U32 R7, RZ, RZ, RZ ;  /* 0x000000ffff077224 */ /* 0x001fce00078e00ff */
.L_x_1206:
[----:B------:R-:W-:Y:S01]  /*2c50*/  LEA R9, R13, R6, 0x2 ;  /* 0x000000060d097211 */ /* 0x000fe200078e10ff */
[----:B------:R-:W-:Y:S01]  /*2c60*/  VIADD R7, R7, 0x1 ;  /* 0x0000000107077836 */ /* 0x000fe20000000000 */
[----:B------:R-:W-:-:S03]  /*2c70*/  IADD3 R13, PT, PT, R13, 0x1, RZ ;  /* 0x000000010d0d7810 */ /* 0x000fc60007ffe0ff */
[----:B------:R0:W-:Y:S01]  /*2c80*/  STS [R9], RZ ;  /* 0x000000ff09007388 */ /* 0x0001e20000000800 */
[----:B------:R-:W-:-:S13]  /*2c90*/  ISETP.NE.AND P0, PT, R7, R8, PT ;  /* 0x000000080700720c */ /* 0x000fda0003f05270 */
[----:B0-----:R-:W-:Y:S05]  /*2ca0*/  @P0 BRA `(.L_x_1206) ;  /* 0xfffffffc00e80947 */ /* 0x001fea000383ffff */
.L_x_1181:
[----:B------:R-:W-:Y:S05]  /*2cb0*/  BSYNC.RECONVERGENT B0 ;  /* 0x0000000000007941 */ /* 0x000fea0003800200 */
.L_x_1180:
[----:B0-----:R-:W0:Y:S01]  /*2cc0*/  LDC R7, c[0x0][0x398] ;  /* 0x0000e600ff077b82 */ /* 0x001e220000000800 */
[----:B------:R-:W0:Y:S07]  /*2cd0*/  LDCU UR4, c[0x0][0x390] ;  /* 0x00007200ff0477ac */ /* 0x000e2e0008000800 */
[----:B------:R-:W5:Y:S01]  /*2ce0*/  S2UR UR5, SR_CTAID.Z ;  /* 0x00000000000579c3 */ /* 0x000f620000002700 */
[----:B0-----:R-:W-:-:S07]  /*2cf0*/  IMAD R7, R7, UR4, RZ ;  /* 0x0000000407077c24 */ /* 0x001fce000f8e02ff */
[----:B------:R-:W-:Y:S01]  /*2d00*/  BAR.SYNC.DEFER_BLOCKING 0x0 ;  /* 0x0000000000007b1d */ /* 0x000fe20000010000 */
[----:B-----5:R-:W-:-:S13]  /*2d10*/  ISETP.LE.AND P0, PT, R7, UR5, PT ;  /* 0x0000000507007c0c */ /* 0x020fda000bf03270 */
[----:B------:R-:W-:Y:S05]  /*2d20*/  @P0 EXIT ;  /* 0x000000000000094d */ /* 0x000fea0003800000 */
[----:B------:R-:W0:Y:S01]  /*2d30*/  LDCU.64 UR8, c[0x0][0x408] ;  /* 0x00008100ff0877ac */ /* 0x000e220008000a00 */
[----:B-1-3--:R-:W1:Y:S01]  /*2d40*/  LDC R18, c[0x0][0x3a8] ;  /* 0x0000ea00ff127b82 */ /* 0x00ae620000000800 */
[----:B------:R-:W-:Y:S01]  /*2d50*/  LOP3.LUT R8, R4, 0x7, RZ, 0xc0, !PT ;  /* 0x0000000704087812 */ /* 0x000fe200078ec0ff */
[----:B------:R-:W3:Y:S01]  /*2d60*/  LDCU.64 UR10, c[0x0][0x410] ;  /* 0x00008200ff0a77ac */ /* 0x000ee20008000a00 */
[----:B--2---:R-:W-:Y:S02]  /*2d70*/  SHF.R.S32.HI R14, RZ, 0x1f, R16 ;  /* 0x0000001fff0e7819 */ /* 0x004fe40000011410 */
[----:B------:R-:W-:Y:S01]  /*2d80*/  IADD3 R15, PT, PT, R8, -0x1, RZ ;  /* 0xffffffff080f7810 */ /* 0x000fe20007ffe0ff */
[----:B------:R-:W2:Y:S02]  /*2d90*/  LDCU UR4, c[0x0][0x3a0] ;  /* 0x00007400ff0477ac */ /* 0x000ea40008000800 */
[----:B----4-:R-:W4:Y:S01]  /*2da0*/  LDC R9, c[0x0][0x378] ;  /* 0x0000de00ff097b82 */ /* 0x010f220000000800 */
[----:B------:R-:W-:Y:S01]  /*2db0*/  ISETP.GE.U32.AND P1, PT, R15, 0x3, PT ;  /* 0x000000030f00780c */ /* 0x000fe20003f26070 */
[----:B0-----:R-:W-:-:S04]  /*2dc0*/  IMAD.WIDE.U32 R12, R10, UR8, RZ ;  /* 0x000000080a0c7c25 */ /* 0x001fc8000f8e00ff */
[----:B------:R-:W-:Y:S02]  /*2dd0*/  IMAD R13, R10, UR9, R13 ;  /* 0x000000090a0d7c24 */ /* 0x000fe4000f8e020d */
[----:B------:R-:W-:Y:S02]  /*2de0*/  IMAD.IADD R10, R2, 0x1, -R11 ;  /* 0x00000001020a7824 */ /* 0x000fe400078e0a0b */
[----:B---3--:R-:W-:Y:S01]  /*2df0*/  IMAD R11, R14, UR10, RZ ;  /* 0x0000000a0e0b7c24 */ /* 0x008fe2000f8e02ff */
[----:B--2---:R-:W-:Y:S02]  /*2e00*/  UIADD3 UR4, UPT, UPT, UR4, -0x1, URZ ;  /* 0xffffffff04047890 */ /* 0x004fe4000fffe0ff */
[----:B------:R-:W-:Y:S01]  /*2e10*/  ISETP.GT.U32.AND P0, PT, R10, -0x8, PT ;  /* 0xfffffff80a00780c */ /* 0x000fe20003f04070 */
[----:B------:R-:W-:Y:S01]  /*2e20*/  IMAD R15, R16, UR11, R11 ;  /* 0x0000000b100f7c24 */ /* 0x000fe2000f8e020b */
[----:B------:R-:W-:Y:S01]  /*2e30*/  LOP3.LUT R11, R4, 0x3, RZ, 0xc0, !PT ;  /* 0x00000003040b7812 */ /* 0x000fe200078ec0ff */
[----:B------:R-:W-:Y:S01]  /*2e40*/  IMAD.WIDE.U32 R16, R16, UR10, R12 ;  /* 0x0000000a10107c25 */ /* 0x000fe2000f8e000c */
[----:B------:R-:W-:-:S02]  /*2e50*/  LOP3.LUT R12, R4, 0x7ffffff8, RZ, 0xc0, !PT ;  /* 0x7ffffff8040c7812 */ /* 0x000fc400078ec0ff */
[----:B-1----:R-:W-:Y:S01]  /*2e60*/  IADD3 R13, PT, PT, R18, -0x1, RZ ;  /* 0xffffffff120d7810 */ /* 0x002fe20007ffe0ff */
[----:B------:R-:W-:Y:S02]  /*2e70*/  IMAD.U32 R10, RZ, RZ, UR5 ;  /* 0x00000005ff0a7e24 */ /* 0x000fe4000f8e00ff */
[----:B------:R-:W-:-:S07]  /*2e80*/  IMAD.IADD R15, R17, 0x1, R15 ;  /* 0x00000001110f7824 */ /* 0x000fce00078e020f */
.L_x_1220:
[----:B012---:R-:W0:Y:S01]  /*2e90*/  LDC R25, c[0x0][0x398] ;  /* 0x0000e600ff197b82 */ /* 0x007e220000000800 */
[----:B------:R-:W-:Y:S01]  /*2ea0*/  MOV R18, RZ ;  /* 0x000000ff00127202 */ /* 0x000fe20000000f00 */
[----:B------:R-:W1:Y:S01]  /*2eb0*/  LDCU.64 UR8, c[0x0][0x3f8] ;  /* 0x00007f00ff0877ac */ /* 0x000e620008000a00 */
[----:B------:R-:W-:Y:S01]  /*2ec0*/  BSSY.RECONVERGENT B1, `(.L_x_1207) ;  /* 0x00000fd000017945 */ /* 0x000fe20003800200 */
[----:B------:R-:W2:Y:S01]  /*2ed0*/  LDCU.64 UR10, c[0x0][0x400] ;  /* 0x00008000ff0a77ac */ /* 0x000ea20008000a00 */
[----:B---3--:R-:W3:Y:S01]  /*2ee0*/  LDCU.64 UR14, c[0x0][0x388] ;  /* 0x00007100ff0e77ac */ /* 0x008ee20008000a00 */
[----:B------:R-:W0:Y:S02]  /*2ef0*/  LDCU.64 UR12, c[0x0][0x3c8] ;  /* 0x00007900ff0c77ac */ /* 0x000e240008000a00 */
[----:B0-----:R-:W-:-:S04]  /*2f00*/  IABS R21, R25 ;  /* 0x0000001900157213 */ /* 0x001fc80000000000 */
[----:B------:R-:W0:Y:S08]  /*2f10*/  I2F.RP R20, R21 ;  /* 0x0000001500147306 */ /* 0x000e300000209400 */
[----:B0-----:R-:W0:Y:S02]  /*2f20*/  MUFU.RCP R20, R20 ;  /* 0x0000001400147308 */ /* 0x001e240000001000 */
[----:B0-----:R-:W-:-:S06]  /*2f30*/  IADD3 R22, PT, PT, R20, 0xffffffe, RZ ;  /* 0x0ffffffe14167810 */ /* 0x001fcc0007ffe0ff */
[----:B------:R-:W0:Y:S02]  /*2f40*/  F2I.FTZ.U32.TRUNC.NTZ R19, R22 ;  /* 0x0000001600137305 */ /* 0x000e24000021f000 */
[----:B0----5:R-:W-:-:S04]  /*2f50*/  IMAD.MOV R14, RZ, RZ, -R19 ;  /* 0x000000ffff0e7224 */ /* 0x021fc800078e0a13 */
        /* <DEDUP_REMOVED lines=12> */
[----:B------:R-:W-:-:S04]  /*3020*/  LOP3.LUT R18, R10, R25, RZ, 0x3c, !PT ;  /* 0x000000190a127212 */ /* 0x000fc800078e3cff */
[----:B------:R-:W-:-:S07]  /*3030*/  ISETP.GE.AND P4, PT, R18, RZ, PT ;  /* 0x000000ff1200720c */ /* 0x000fce0003f86270 */
[----:B------:R-:W-:-:S05]  /*3040*/  @P2 VIADD R14, R14, 0x1 ;  /* 0x000000010e0e2836 */ /* 0x000fca0000000000 */
[----:B------:R-:W-:Y:S01]  /*3050*/  MOV R23, R14 ;  /* 0x0000000e00177202 */ /* 0x000fe20000000f00 */
[----:B------:R-:W-:-:S04]  /*3060*/  IMAD.MOV.U32 R14, RZ, RZ, R16 ;  /* 0x000000ffff0e7224 */ /* 0x000fc800078e0010 */
[----:B------:R-:W-:Y:S01]  /*3070*/  @!P4 IMAD.MOV R23, RZ, RZ, -R23 ;  /* 0x000000ffff17c224 */ /* 0x000fe200078e0a17 */
[----:B------:R-:W-:Y:S02]  /*3080*/  @!P3 LOP3.LUT R23, RZ, R25, RZ, 0x33, !PT ;  /* 0x00000019ff17b212 */ /* 0x000fe400078e33ff */
[----:B------:R-:W-:Y:S02]  /*3090*/  ISETP.GE.AND P3, PT, R5, 0x1, PT ;  /* 0x000000010500780c */ /* 0x000fe40003f66270 */
        /* <DEDUP_REMOVED lines=8> */
[----:B--2---:R-:W-:Y:S01]  /*3120*/  IMAD R14, R24, UR10, RZ ;  /* 0x0000000a180e7c24 */ /* 0x004fe2000f8e02ff */
[----:B------:R-:W-:-:S03]  /*3130*/  IADD3 R19, PT, PT, R19, R21, RZ ;  /* 0x0000001513137210 */ /* 0x000fc60007ffe0ff */
[C---:B------:R-:W-:Y:S02]  /*3140*/  IMAD R21, R25.reuse, UR11, R14 ;  /* 0x0000000b19157c24 */ /* 0x040fe4000f8e020e */
[----:B------:R-:W-:-:S04]  /*3150*/  IMAD.WIDE.U32 R18, R25, UR10, R18 ;  /* 0x0000000a19127c25 */ /* 0x000fc8000f8e0012 */
[----:B------:R-:W-:Y:S01]  /*3160*/  IMAD.IADD R19, R19, 0x1, R21 ;  /* 0x0000000113137824 */ /* 0x000fe200078e0215 */
[----:B0-----:R-:W-:-:S04]  /*3170*/  LEA R20, P2, R18, UR8, 0x2 ;  /* 0x0000000812147c11 */ /* 0x001fc8000f8410ff */
[----:B------:R-:W-:Y:S01]  /*3180*/  LEA.HI.X R21, R18, UR9, R19, 0x2, P2 ;  /* 0x0000000912157c11 */ /* 0x000fe200090f1413 */
[----:B---3--:R-:W-:Y:S08]  /*3190*/  @!P3 BRA `(.L_x_1208) ;  /* 0x0000000c003cb947 */ /* 0x008ff00003800000 */
        /* <DEDUP_REMOVED lines=11> */
.L_x_1219:
[----:B------:R-:W-:Y:S01]  /*3250*/  ISETP.GE.AND P2, PT, R4, 0x1, PT ;  /* 0x000000010400780c */ /* 0x000fe20003f46270 */
[----:B------:R-:W-:-:S12]  /*3260*/  BSSY.RECONVERGENT B0, `(.L_x_1209) ;  /* 0x00000bf000007945 */ /* 0x000fd80003800200 */
[----:B0123--:R-:W-:Y:S05]  /*3270*/  @!P2 BRA `(.L_x_1210) ;  /* 0x0000000800f4a947 */ /* 0x00ffea0003800000 */
[----:B------:R-:W0:Y:S01]  /*3280*/  LDCU.64 UR8, c[0x0][0x3c0] ;  /* 0x00007800ff0877ac */ /* 0x000e220008000a00 */
[C---:B------:R-:W-:Y:S01]  /*3290*/  VIADDMNMX.RELU R37, R33.reuse, R0, UR4, PT ;  /* 0x0000000421257e46 */ /* 0x040fe2000b801100 */
[----:B------:R-:W-:Y:S01]  /*32a0*/  IMAD.MOV.U32 R34, RZ, RZ, R18 ;  /* 0x000000ffff227224 */ /* 0x000fe200078e0012 */
[----:B------:R-:W-:Y:S01]  /*32b0*/  BSSY.RECONVERGENT B2, `(.L_x_1211) ;  /* 0x0000059000027945 */ /* 0x000fe20003800200 */
[----:B------:R-:W-:Y:S02]  /*32c0*/  LEA R32, R33, R6, 0x2 ;  /* 0x0000000621207211 */ /* 0x000fe400078e10ff */
[----:B0-----:R-:W-:-:S04]  /*32d0*/  IMAD.WIDE.U32 R20, R37, UR8, R34 ;  /* 0x0000000825147c25 */ /* 0x001fc8000f8e0022 */
[----:B------:R-:W-:Y:S02]  /*32e0*/  IMAD R37, R37, UR9, R21 ;  /* 0x0000000925257c24 */ /* 0x000fe4000f8e0215 */
[----:B------:R-:W-:Y:S01]  /*32f0*/  IMAD.MOV.U32 R34, RZ, RZ, RZ ;  /* 0x000000ffff227224 */ /* 0x000fe200078e00ff */
[----:B------:R-:W-:Y:S06]  /*3300*/  @P0 BRA `(.L_x_1212) ;  /* 0x00000004004c0947 */ /* 0x000fec0003800000 */
[----:B------:R0:W1:Y:S01]  /*3310*/  LDS R34, [R32] ;  /* 0x0000000020227984 */ /* 0x0000620000000800 */
[----:B------:R-:W-:Y:S01]  /*3320*/  HFMA2 R39, -RZ, RZ, 0, 0 ;  /* 0x00000000ff277431 */ /* 0x000fe200000001ff */
[----:B------:R-:W-:Y:S06]  /*3330*/  BSSY.RECONVERGENT B3, `(.L_x_1213) ;  /* 0x000004f000037945 */ /* 0x000fec0003800200 */
.L_x_1214:
[----:B------:R-:W-:Y:S01]  /*3340*/  IMAD R40, R39, 0x4, R3 ;  /* 0x0000000427287824 */ /* 0x000fe200078e0203 */
[----:B------:R-:W-:Y:S01]  /*3350*/  IADD3 R24, PT, PT, R2, R39, RZ ;  /* 0x0000002702187210 */ /* 0x000fe20007ffe0ff */
[----:B------:R-:W-:-:S03]  /*3360*/  IMAD.MOV.U32 R36, RZ, RZ, R20 ;  /* 0x000000ffff247224 */ /* 0x000fc600078e0014 */
        /* <DEDUP_REMOVED lines=34> */
[----:B0-----:R-:W-:-:S05]  /*3590*/  VIADDMNMX.RELU R31, R24, 0x4, R13, PT ;  /* 0x00000004181f7846 */ /* 0x001fca000380110d */
[----:B------:R-:W-:Y:S01]  /*35a0*/  IMAD.WIDE.U32 R22, R31, UR12, R36 ;  /* 0x0000000c1f167c25 */ /* 0x000fe2000f8e0024 */
[----:B------:R-:W-:-:S03]  /*35b0*/  VIADDMNMX.RELU R44, R24, 0x5, R13, PT ;  /* 0x00000005182c7846 */ /* 0x000fc6000380110d */
[----:B------:R-:W-:Y:S02]  /*35c0*/  IMAD R31, R31, UR13, R23 ;  /* 0x0000000d1f1f7c24 */ /* 0x000fe4000f8e0217 */
[----:B-1----:R-:W-:Y:S01]  /*35d0*/  FMUL.FTZ R41, R41, R34 ;  /* 0x0000002229297220 */ /* 0x002fe20000410000 */
[----:B------:R-:W-:-:S03]  /*35e0*/  LEA R30, P2, R22, UR14, 0x2 ;  /* 0x0000000e161e7c11 */ /* 0x000fc6000f8410ff */
[----:B------:R-:W-:Y:S02]  /*35f0*/  FMUL.FTZ R42, R14, R41 ;  /* 0x000000290e2a7220 */ /* 0x000fe40000410000 */
[----:B------:R-:W0:Y:S01]  /*3600*/  LDS R41, [R40+0x14] ;  /* 0x0000140028297984 */ /* 0x000e220000000800 */
[----:B------:R-:W-:Y:S01]  /*3610*/  LEA.HI.X R31, R22, UR15, R31, 0x2, P2 ;  /* 0x0000000f161f7c11 */ /* 0x000fe200090f141f */
[----:B------:R-:W-:Y:S01]  /*3620*/  FMUL.FTZ R25, R14, R25 ;  /* 0x000000190e197220 */ /* 0x000fe20000410000 */
[----:B------:R-:W-:-:S04]  /*3630*/  IMAD.WIDE.U32 R22, R44, UR12, R36 ;  /* 0x0000000c2c167c25 */ /* 0x000fc8000f8e0024 */
[----:B------:R1:W-:Y:S01]  /*3640*/  REDG.E.ADD.F32.FTZ.RN.STRONG.GPU desc[UR6][R28.64], R25 ;  /* 0x000000191c0079a6 */ /* 0x0003e2000c12f306 */
[----:B------:R-:W-:Y:S01]  /*3650*/  IMAD R23, R44, UR13, R23 ;  /* 0x0000000d2c177c24 */ /* 0x000fe2000f8e0217 */
[----:B------:R-:W-:Y:S02]  /*3660*/  VIADDMNMX.RELU R44, R24, 0x6, R13, PT ;  /* 0x00000006182c7846 */ /* 0x000fe4000380110d */
[----:B------:R3:W-:Y:S01]  /*3670*/  REDG.E.ADD.F32.FTZ.RN.STRONG.GPU desc[UR6][R26.64], R42 ;  /* 0x0000002a1a0079a6 */ /* 0x0007e2000c12f306 */
[----:B-1----:R-:W-:-:S04]  /*3680*/  LEA R28, P2, R22, UR14, 0x2 ;  /* 0x0000000e161c7c11 */ /* 0x002fc8000f8410ff */
[----:B------:R-:W-:Y:S01]  /*3690*/  LEA.HI.X R29, R22, UR15, R23, 0x2, P2 ;  /* 0x0000000f161d7c11 */ /* 0x000fe200090f1417 */
[----:B------:R-:W-:-:S04]  /*36a0*/  IMAD.WIDE.U32 R22, R44, UR12, R36 ;  /* 0x0000000c2c167c25 */ /* 0x000fc8000f8e0024 */
[----:B------:R-:W-:Y:S01]  /*36b0*/  IMAD R23, R44, UR13, R23 ;  /* 0x0000000d2c177c24 */ /* 0x000fe2000f8e0217 */
[----:B---3--:R-:W-:-:S04]  /*36c0*/  LEA R26, P2, R22, UR14, 0x2 ;  /* 0x0000000e161a7c11 */ /* 0x008fc8000f8410ff */
[----:B------:R-:W-:Y:S02]  /*36d0*/  LEA.HI.X R27, R22, UR15, R23, 0x2, P2 ;  /* 0x0000000f161b7c11 */ /* 0x000fe400090f1417 */
[----:B------:R-:W-:-:S05]  /*36e0*/  VIADDMNMX.RELU R23, R24, 0x7, R13, PT ;  /* 0x0000000718177846 */ /* 0x000fca000380110d */
[----:B------:R-:W-:Y:S01]  /*36f0*/  IMAD.WIDE.U32 R24, R23, UR12, R36 ;  /* 0x0000000c17187c25 */ /* 0x000fe2000f8e0024 */
[----:B------:R-:W-:-:S03]  /*3700*/  IADD3 R39, PT, PT, R39, 0x8, RZ ;  /* 0x0000000827277810 */ /* 0x000fc60007ffe0ff */
[----:B------:R-:W-:Y:S01]  /*3710*/  IMAD R23, R23, UR13, R25 ;  /* 0x0000000d17177c24 */ /* 0x000fe2000f8e0219 */
[C---:B------:R-:W-:Y:S01]  /*3720*/  LEA R22, P2, R24.reuse, UR14, 0x2 ;  /* 0x0000000e18167c11 */ /* 0x040fe2000f8410ff */
[-C--:B--2---:R-:W-:Y:S01]  /*3730*/  FMUL.FTZ R43, R43, R34.reuse ;  /* 0x000000222b2b7220 */ /* 0x084fe20000410000 */
[----:B0-----:R-:W-:Y:S02]  /*3740*/  FMUL.FTZ R41, R41, R34 ;  /* 0x0000002229297220 */ /* 0x001fe40000410000 */
[----:B------:R-:W-:Y:S02]  /*3750*/  LEA.HI.X R23, R24, UR15, R23, 0x2, P2 ;  /* 0x0000000f18177c11 */ /* 0x000fe400090f1417 */
        /* <DEDUP_REMOVED lines=13> */
.L_x_1213:
[----:B------:R-:W-:-:S07]  /*3830*/  IMAD.MOV.U32 R34, RZ, RZ, R12 ;  /* 0x000000ffff227224 */ /* 0x000fce00078e000c */
.L_x_1212:
[----:B------:R-:W-:Y:S05]  /*3840*/  BSYNC.RECONVERGENT B2 ;  /* 0x0000000000027941 */ /* 0x000fea0003800200 */
.L_x_1211:
[----:B------:R-:W-:-:S13]  /*3850*/  ISETP.NE.AND P2, PT, R8, RZ, PT ;  /* 0x000000ff0800720c */ /* 0x000fda0003f45270 */
[----:B------:R-:W-:Y:S05]  /*3860*/  @!P2 BRA `(.L_x_1210) ;  /* 0x000000040078a947 */ /* 0x000fea0003800000 */
[----:B------:R-:W-:Y:S01]  /*3870*/  BSSY.RECONVERGENT B2, `(.L_x_1215) ;  /* 0x000002f000027945 */ /* 0x000fe20003800200 */
[----:B------:R-:W-:-:S03]  /*3880*/  ISETP.NE.AND P2, PT, R11, RZ, PT ;  /* 0x000000ff0b00720c */ /* 0x000fc60003f45270 */
[----:B------:R-:W-:Y:S10]  /*3890*/  @!P1 BRA `(.L_x_1216) ;  /* 0x0000000000b09947 */ /* 0x000ff40003800000 */
[----:B------:R-:W0:Y:S01]  /*38a0*/  LDCU.64 UR8, c[0x0][0x3c8] ;  /* 0x00007900ff0877ac */ /* 0x000e220008000a00 */
[----:B--2---:R-:W-:Y:S01]  /*38b0*/  IMAD R41, R34, 0x4, R3 ;  /* 0x0000000422297824 */ /* 0x004fe200078e0203 */
[----:B------:R-:W-:Y:S01]  /*38c0*/  IADD3 R44, PT, PT, R2, R34, RZ ;  /* 0x00000022022c7210 */ /* 0x000fe20007ffe0ff */
[----:B------:R-:W-:Y:S01]  /*38d0*/  LDS R39, [R32] ;  /* 0x0000000020277984 */ /* 0x000fe20000000800 */
[----:B------:R-:W1:Y:S01]  /*38e0*/  LDCU.64 UR10, c[0x0][0x388] ;  /* 0x00007100ff0a77ac */ /* 0x000e620008000a00 */
[----:B------:R-:W-:Y:S01]  /*38f0*/  MOV R29, R37 ;  /* 0x00000025001d7202 */ /* 0x000fe20000000f00 */
[----:B------:R-:W-:Y:S01]  /*3900*/  IMAD.MOV.U32 R28, RZ, RZ, R20 ;  /* 0x000000ffff1c7224 */ /* 0x000fe200078e0014 */
[----:B------:R-:W-:Y:S01]  /*3910*/  VIMNMX.RELU R25, PT, PT, R44, R13, PT ;  /* 0x0000000d2c197248 */ /* 0x000fe20003fe1100 */
[----:B------:R-:W-:Y:S04]  /*3920*/  LDS R38, [R41] ;  /* 0x0000000029267984 */ /* 0x000fe80000000800 */
[----:B------:R-:W2:Y:S04]  /*3930*/  LDS R36, [R41+0x4] ;  /* 0x0000040029247984 */ /* 0x000ea80000000800 */
[----:B------:R-:W3:Y:S01]  /*3940*/  LDS R40, [R41+0x8] ;  /* 0x0000080029287984 */ /* 0x000ee20000000800 */
[----:B0-----:R-:W-:-:S03]  /*3950*/  IMAD.WIDE.U32 R22, R25, UR8, R28 ;  /* 0x0000000819167c25 */ /* 0x001fc6000f8e001c */
[----:B------:R2:W0:Y:S01]  /*3960*/  LDS R42, [R41+0xc] ;  /* 0x00000c00292a7984 */ /* 0x0004220000000800 */
[----:B------:R-:W-:Y:S01]  /*3970*/  IMAD R25, R25, UR9, R23 ;  /* 0x0000000919197c24 */ /* 0x000fe2000f8e0217 */
[----:B-1----:R-:W-:Y:S02]  /*3980*/  LEA R26, P3, R22, UR10, 0x2 ;  /* 0x0000000a161a7c11 */ /* 0x002fe4000f8610ff */
        /* <DEDUP_REMOVED lines=10> */
[----:B------:R-:W-:-:S03]  /*3a30*/  LEA R24, P3, R30, UR10, 0x2 ;  /* 0x0000000a1e187c11 */ /* 0x000fc6000f8610ff */
[----:B------:R-:W-:Y:S01]  /*3a40*/  IMAD.WIDE.U32 R28, R31, UR8, R28 ;  /* 0x000000081f1c7c25 */ /* 0x000fe2000f8e001c */
[----:B------:R-:W-:-:S03]  /*3a50*/  LEA.HI.X R25, R30, UR11, R25, 0x2, P3 ;  /* 0x0000000b1e197c11 */ /* 0x000fc600098f1419 */
[----:B--2---:R-:W-:Y:S01]  /*3a60*/  FMUL.FTZ R41, R39, R36 ;  /* 0x0000002427297220 */ /* 0x004fe20000410000 */
[----:B------:R-:W-:Y:S02]  /*3a70*/  IMAD R31, R31, UR9, R29 ;  /* 0x000000091f1f7c24 */ /* 0x000fe4000f8e021d */
[----:B------:R-:W-:Y:S01]  /*3a80*/  FMUL.FTZ R29, R38, R39 ;  /* 0x00000027261d7220 */ /* 0x000fe20000410000 */
[C---:B---3--:R-:W-:Y:S01]  /*3a90*/  FMUL.FTZ R43, R39.reuse, R40 ;  /* 0x00000028272b7220 */ /* 0x048fe20000410000 */
[----:B------:R-:W-:Y:S01]  /*3aa0*/  LEA R30, P3, R28, UR10, 0x2 ;  /* 0x0000000a1c1e7c11 */ /* 0x000fe2000f8610ff */
[C---:B-----5:R-:W-:Y:S01]  /*3ab0*/  FMUL.FTZ R41, R14.reuse, R41 ;  /* 0x000000290e297220 */ /* 0x060fe20000410000 */
[C---:B------:R-:W-:Y:S01]  /*3ac0*/  FMUL.FTZ R29, R14.reuse, R29 ;  /* 0x0000001d0e1d7220 */ /* 0x040fe20000410000 */
[----:B0-----:R-:W-:Y:S01]  /*3ad0*/  FMUL.FTZ R39, R39, R42 ;  /* 0x0000002a27277220 */ /* 0x001fe20000410000 */
[----:B------:R-:W-:Y:S01]  /*3ae0*/  FMUL.FTZ R43, R14, R43 ;  /* 0x0000002b0e2b7220 */ /* 0x000fe20000410000 */
[----:B------:R-:W-:-:S02]  /*3af0*/  LEA.HI.X R31, R28, UR11, R31, 0x2, P3 ;  /* 0x0000000b1c1f7c11 */ /* 0x000fc400098f141f */
[----:B------:R-:W-:Y:S01]  /*3b00*/  FMUL.FTZ R39, R14, R39 ;  /* 0x000000270e277220 */ /* 0x000fe20000410000 */
[----:B------:R0:W-:Y:S04]  /*3b10*/  REDG.E.ADD.F32.FTZ.RN.STRONG.GPU desc[UR6][R26.64], R29 ;  /* 0x0000001d1a0079a6 */ /* 0x0001e8000c12f306 */
[----:B------:R0:W-:Y:S04]  /*3b20*/  REDG.E.ADD.F32.FTZ.RN.STRONG.GPU desc[UR6][R22.64], R41 ;  /* 0x00000029160079a6 */ /* 0x0001e8000c12f306 */
[----:B------:R0:W-:Y:S04]  /*3b30*/  REDG.E.ADD.F32.FTZ.RN.STRONG.GPU desc[UR6][R24.64], R43 ;  /* 0x0000002b180079a6 */ /* 0x0001e8000c12f306 */
[----:B------:R0:W-:Y:S01]  /*3b40*/  REDG.E.ADD.F32.FTZ.RN.STRONG.GPU desc[UR6][R30.64], R39 ;  /* 0x000000271e0079a6 */ /* 0x0001e2000c12f306 */
[----:B------:R-:W-:-:S07]  /*3b50*/  IADD3 R34, PT, PT, R34, 0x4, RZ ;  /* 0x0000000422227810 */ /* 0x000fce0007ffe0ff */
.L_x_1216:
[----:B------:R-:W-:Y:S05]  /*3b60*/  BSYNC.RECONVERGENT B2 ;  /* 0x0000000000027941 */ /* 0x000fea0003800200 */
.L_x_1215:
[----:B------:R-:W-:Y:S05]  /*3b70*/  @!P2 BRA `(.L_x_1210) ;  /* 0x0000000000b4a947 */ /* 0x000fea0003800000 */
[----:B------:R-:W-:Y:S01]  /*3b80*/  ISETP.NE.AND P3, PT, R11, 0x1, PT ;  /* 0x000000010b00780c */ /* 0x000fe20003f65270 */
[----:B------:R-:W-:Y:S01]  /*3b90*/  BSSY.RECONVERGENT B2, `(.L_x_1217) ;  /* 0x000001c000027945 */ /* 0x000fe20003800200 */
[----:B------:R-:W-:-:S11]  /*3ba0*/  LOP3.LUT P2, RZ, R4, 0x1, RZ, 0xc0, !PT ;  /* 0x0000000104ff7812 */ /* 0x000fd6000784c0ff */
[----:B------:R-:W-:Y:S05]  /*3bb0*/  @!P3 BRA `(.L_x_1218) ;  /* 0x000000000064b947 */ /* 0x000fea0003800000 */
[----:B0-2---:R-:W-:Y:S01]  /*3bc0*/  IMAD R26, R34, 0x4, R3 ;  /* 0x00000004221a7824 */ /* 0x005fe200078e0203 */
[----:B------:R-:W-:Y:S01]  /*3bd0*/  LDS R23, [R32] ;  /* 0x0000000020177984 */ /* 0x000fe20000000800 */
[----:B------:R-:W0:Y:S01]  /*3be0*/  LDCU.64 UR8, c[0x0][0x3c8] ;  /* 0x00007900ff0877ac */ /* 0x000e220008000a00 */
[----:B------:R-:W-:Y:S01]  /*3bf0*/  IADD3 R22, PT, PT, R2, R34, RZ ;  /* 0x0000002202167210 */ /* 0x000fe20007ffe0ff */
[----:B------:R-:W-:Y:S01]  /*3c00*/  IMAD.MOV.U32 R36, RZ, RZ, R20 ;  /* 0x000000ffff247224 */ /* 0x000fe200078e0014 */
[----:B------:R-:W1:Y:S01]  /*3c10*/  LDS R30, [R26] ;  /* 0x000000001a1e7984 */ /* 0x000e620000000800 */
[----:B------:R-:W2:Y:S01]  /*3c20*/  LDCU.64 UR10, c[0x0][0x388] ;  /* 0x00007100ff0a77ac */ /* 0x000ea20008000a00 */
[C---:B------:R-:W-:Y:S02]  /*3c30*/  VIMNMX.RELU R27, PT, PT, R22.reuse, R13, PT ;  /* 0x0000000d161b7248 */ /* 0x040fe40003fe1100 */
[----:B------:R2:W3:Y:S01]  /*3c40*/  LDS R38, [R26+0x4] ;  /* 0x000004001a267984 */ /* 0x0004e20000000800 */
[----:B------:R-:W-:-:S02]  /*3c50*/  VIADDMNMX.RELU R31, R22, 0x1, R13, PT ;  /* 0x00000001161f7846 */ /* 0x000fc4000380110d */
[----:B0-----:R-:W-:-:S04]  /*3c60*/  IMAD.WIDE.U32 R28, R27, UR8, R36 ;  /* 0x000000081b1c7c25 */ /* 0x001fc8000f8e0024 */
[----:B------:R-:W-:Y:S01]  /*3c70*/  IMAD.WIDE.U32 R24, R31, UR8, R36 ;  /* 0x000000081f187c25 */ /* 0x000fe2000f8e0024 */
[----:B--2---:R-:W-:-:S03]  /*3c80*/  LEA R26, P3, R28, UR10, 0x2 ;  /* 0x0000000a1c1a7c11 */ /* 0x004fc6000f8610ff */
[----:B------:R-:W-:Y:S01]  /*3c90*/  IMAD R27, R27, UR9, R29 ;  /* 0x000000091b1b7c24 */ /* 0x000fe2000f8e021d */
[----:B------:R-:W-:Y:S01]  /*3ca0*/  LEA R22, P4, R24, UR10, 0x2 ;  /* 0x0000000a18167c11 */ /* 0x000fe2000f8810ff */
[----:B------:R-:W-:-:S03]  /*3cb0*/  IMAD R31, R31, UR9, R25 ;  /* 0x000000091f1f7c24 */ /* 0x000fc6000f8e0219 */
[----:B------:R-:W-:Y:S01]  /*3cc0*/  LEA.HI.X R27, R28, UR11, R27, 0x2, P3 ;  /* 0x0000000b1c1b7c11 */ /* 0x000fe200098f141b */
[----:B-1----:R-:W-:Y:S01]  /*3cd0*/  FMUL.FTZ R25, R30, R23 ;  /* 0x000000171e197220 */ /* 0x002fe20000410000 */
[----:B---3--:R-:W-:-:S03]  /*3ce0*/  FMUL.FTZ R29, R23, R38 ;  /* 0x00000026171d7220 */ /* 0x008fc60000410000 */
[----:B-----5:R-:W-:Y:S01]  /*3cf0*/  FMUL.FTZ R25, R14, R25 ;  /* 0x000000190e197220 */ /* 0x020fe20000410000 */
[----:B------:R-:W-:Y:S01]  /*3d00*/  LEA.HI.X R23, R24, UR11, R31, 0x2, P4 ;  /* 0x0000000b18177c11 */ /* 0x000fe2000a0f141f */
[----:B------:R-:W-:-:S03]  /*3d10*/  FMUL.FTZ R29, R14, R29 ;  /* 0x0000001d0e1d7220 */ /* 0x000fc60000410000 */
[----:B------:R1:W-:Y:S04]  /*3d20*/  REDG.E.ADD.F32.FTZ.RN.STRONG.GPU desc[UR6][R26.64], R25 ;  /* 0x000000191a0079a6 */ /* 0x0003e8000c12f306 */
[----:B------:R1:W-:Y:S01]  /*3d30*/  REDG.E.ADD.F32.FTZ.RN.STRONG.GPU desc[UR6][R22.64], R29 ;  /* 0x0000001d160079a6 */ /* 0x0003e2000c12f306 */
[----:B------:R-:W-:-:S07]  /*3d40*/  IADD3 R34, PT, PT, R34, 0x2, RZ ;  /* 0x0000000222227810 */ /* 0x000fce0007ffe0ff */
.L_x_1218:
[----:B------:R-:W-:Y:S05]  /*3d50*/  BSYNC.RECONVERGENT B2 ;  /* 0x0000000000027941 */ /* 0x000fea0003800200 */
.L_x_1217:
[----:B------:R-:W-:Y:S05]  /*3d60*/  @!P2 BRA `(.L_x_1210) ;  /* 0x000000000038a947 */ /* 0x000fea0003800000 */
[C---:B0-----:R-:W-:Y:S01]  /*3d70*/  IMAD R24, R34.reuse, 0x4, R3 ;  /* 0x0000000422187824 */ /* 0x041fe200078e0203 */
[----:B-12---:R-:W-:Y:S01]  /*3d80*/  LDS R25, [R32] ;  /* 0x0000000020197984 */ /* 0x006fe20000000800 */
[----:B------:R-:W0:Y:S01]  /*3d90*/  LDCU.64 UR8, c[0x0][0x3c8] ;  /* 0x00007900ff0877ac */ /* 0x000e220008000a00 */
[----:B------:R-:W-:Y:S02]  /*3da0*/  VIADDMNMX.RELU R21, R34, R2, R13, PT ;  /* 0x0000000222157246 */ /* 0x000fe4000380110d */
[----:B------:R-:W-:Y:S01]  /*3db0*/  MOV R36, R20 ;  /* 0x0000001400247202 */ /* 0x000fe20000000f00 */
[----:B------:R-:W1:Y:S01]  /*3dc0*/  LDS R24, [R24] ;  /* 0x0000000018187984 */ /* 0x000e620000000800 */
[----:B------:R-:W2:Y:S03]  /*3dd0*/  LDCU.64 UR10, c[0x0][0x388] ;  /* 0x00007100ff0a77ac */ /* 0x000ea60008000a00 */
[----:B0-----:R-:W-:-:S04]  /*3de0*/  IMAD.WIDE.U32 R22, R21, UR8, R36 ;  /* 0x0000000815167c25 */ /* 0x001fc8000f8e0024 */
[----:B------:R-:W-:Y:S01]  /*3df0*/  IMAD R21, R21, UR9, R23 ;  /* 0x0000000915157c24 */ /* 0x000fe2000f8e0217 */
[----:B--2---:R-:W-:-:S04]  /*3e00*/  LEA R20, P2, R22, UR10, 0x2 ;  /* 0x0000000a16147c11 */ /* 0x004fc8000f8410ff */
[----:B------:R-:W-:Y:S01]  /*3e10*/  LEA.HI.X R21, R22, UR11, R21, 0x2, P2 ;  /* 0x0000000b16157c11 */ /* 0x000fe200090f1415 */
[----:B-1----:R-:W-:-:S04]  /*3e20*/  FMUL.FTZ R23, R25, R24 ;  /* 0x0000001819177220 */ /* 0x002fc80000410000 */
[----:B-----5:R-:W-:-:S05]  /*3e30*/  FMUL.FTZ R23, R14, R23 ;  /* 0x000000170e177220 */ /* 0x020fca0000410000 */
[----:B------:R3:W-:Y:S02]  /*3e40*/  REDG.E.ADD.F32.FTZ.RN.STRONG.GPU desc[UR6][R20.64], R23 ;  /* 0x00000017140079a6 */ /* 0x0007e4000c12f306 */
.L_x_1210:
[----:B------:R-:W-:Y:S05]  /*3e50*/  BSYNC.RECONVERGENT B0 ;  /* 0x0000000000007941 */ /* 0x000fea0003800200 */
.L_x_1209:
[----:B------:R-:W-:-:S05]  /*3e60*/  VIADD R33, R33, 0x1 ;  /* 0x0000000121217836 */ /* 0x000fca0000000000 */
[----:B------:R-:W-:-:S13]  /*3e70*/  ISETP.NE.AND P2, PT, R33, R5, PT ;  /* 0x000000052100720c */ /* 0x000fda0003f45270 */
[----:B------:R-:W-:Y:S05]  /*3e80*/  @P2 BRA `(.L_x_1219) ;  /* 0xfffffff000f02947 */ /* 0x000fea000383ffff */
.L_x_1208:
[----:B------:R-:W-:Y:S05]  /*3e90*/  BSYNC.RECONVERGENT B1 ;  /* 0x0000000000017941 */ /* 0x000fea0003800200 */
.L_x_1207:
[----:B----4-:R-:W-:-:S04]  /*3ea0*/  IADD3 R10, PT, PT, R9, R10, RZ ;  /* 0x0000000a090a7210 */ /* 0x010fc80007ffe0ff */
[----:B------:R-:W-:-:S13]  /*3eb0*/  ISETP.GE.AND P2, PT, R10, R7, PT ;  /* 0x000000070a00720c */ /* 0x000fda0003f46270 */
[----:B------:R-:W-:Y:S05]  /*3ec0*/  @!P2 BRA `(.L_x_1220) ;  /* 0xffffffec00f0a947 */ /* 0x000fea000383ffff */
[----:B------:R-:W-:Y:S05]  /*3ed0*/  EXIT ;  /* 0x000000000000794d */ /* 0x000fea0003800000 */
        .weak           $__internal_12_$__cuda_sm20_dblrcp_rn_slowpath_v3
        .type           $__internal_12_$__cuda_sm20_dblrcp_rn_slowpath_v3,@function
        .size           $__internal_12_$__cuda_sm20_dblrcp_rn_slowpath_v3,(.L_x_1965 - $__internal_12_$__cuda_sm20_dblrcp_rn_slowpath_v3)
$__internal_12_$__cuda_sm20_dblrcp_rn_slowpath_v3:
        /* <DEDUP_REMOVED lines=12> */
[----:B------:R-:W-:-:S03]  /*3fa0*/  MOV R20, R18 ;  /* 0x0000001200147202 */ /* 0x000fc60000000f00 */
        /* <DEDUP_REMOVED lines=11> */
.L_x_1224:
        /* <DEDUP_REMOVED lines=10> */
.L_x_1222:
[----:B------:R-:W-:Y:S02]  /*4100*/  LOP3.LUT R21, R19, 0x80000, RZ, 0xfc, !PT ;  /* 0x0008000013157812 */ /* 0x000fe400078efcff */
[----:B------:R-:W-:-:S07]  /*4110*/  MOV R20, R18 ;  /* 0x0000001200147202 */ /* 0x000fce0000000f00 */
.L_x_1223:
[----:B------:R-:W-:Y:S05]  /*4120*/  BSYNC.RECONVERGENT B1 ;  /* 0x0000000000017941 */ /* 0x000fea0003800200 */
.L_x_1221:
[----:B------:R-:W-:Y:S01]  /*4130*/  IMAD.MOV.U32 R18, RZ, RZ, R14 ;  /* 0x000000ffff127224 */ /* 0x000fe200078e000e */
[----:B------:R-:W-:-:S04]  /*4140*/  MOV R19, 0x0 ;  /* 0x0000000000137802 */ /* 0x000fc80000000f00 */
[----:B------:R-:W-:Y:S05]  /*4150*/  RET.REL.NODEC R18 `(_ZN2at6native54_GLOBAL__N__aa9a477a_21_UpSampleBilinear2d_cu_607db5e336upsample_gen2d_aa_backward_out_frameIffNS0_18upsample_antialias21BilinearFilterFunctorEEEvT0_S5_NS_27GenericPackedTensorAccessorIT_Lm4ENS_16DefaultPtrTraitsElEENS6_IKS7_Lm4ES8_lEERKT1_) ;  /* 0xffffffbc12a87950 */ /* 0x000fea0003c3ffff */
.L_x_1225:
        /* <DEDUP_REMOVED lines=10> */
.L_x_1965:


//--------------------- .text._ZN2at6native54_GLOBAL__N__aa9a477a_21_UpSampleBilinear2d_cu_607db5e336upsample_gen2d_aa_backward_out_frameIddNS0_18upsample_antialias21BilinearFilterFunctorEEEvT0_S5_NS_27GenericPackedTensorAccessorIT_Lm4ENS_16DefaultPtrTraitsElEENS6_IKS7_Lm4ES8_lEERKT1_ --------------------------
	.section	.text._ZN2at6native54_GLOBAL__N__aa9a477a_21_UpSampleBilinear2d_cu_607db5e336upsample_gen2d_aa_backward_out_frameIddNS0_18upsample_antialias21BilinearFilterFunctorEEEvT0_S5_NS_27GenericPackedTensorAccessorIT_Lm4ENS_16DefaultPtrTraitsElEENS6_IKS7_Lm4ES8_lEERKT1_,"ax",@progbits
	.align	128
.text._ZN2at6native54_GLOBAL__N__aa9a477a_21_UpSampleBilinear2d_cu_607db5e336upsample_gen2d_aa_backward_out_frameIddNS0_18upsample_antialias21BilinearFilterFunctorEEEvT0_S5_NS_27GenericPackedTensorAccessorIT_Lm4ENS_16DefaultPtrTraitsElEENS6_IKS7_Lm4ES8_lEERKT1_:
        .type           _ZN2at6native54_GLOBAL__N__aa9a477a_21_UpSampleBilinear2d_cu_607db5e336upsample_gen2d_aa_backward_out_frameIddNS0_18upsample_antialias21BilinearFilterFunctorEEEvT0_S5_NS_27GenericPackedTensorAccessorIT_Lm4ENS_16DefaultPtrTraitsElEENS6_IKS7_Lm4ES8_lEERKT1_,@function
        .size           _ZN2at6native54_GLOBAL__N__aa9a477a_21_UpSampleBilinear2d_cu_607db5e336upsample_gen2d_aa_backward_out_frameIddNS0_18upsample_antialias21BilinearFilterFunctorEEEvT0_S5_NS_27GenericPackedTensorAccessorIT_Lm4ENS_16DefaultPtrTraitsElEENS6_IKS7_Lm4ES8_lEERKT1_,(.L_x_1967 - _ZN2at6native54_GLOBAL__N__aa9a477a_21_UpSampleBilinear2d_cu_607db5e336upsample_gen2d_aa_backward_out_frameIddNS0_18upsample_antialias21BilinearFilterFunctorEEEvT0_S5_NS_27GenericPackedTensorAccessorIT_Lm4ENS_16DefaultPtrTraitsElEENS6_IKS7_Lm4ES8_lEERKT1_)
        .other          _ZN2at6native54_GLOBAL__N__aa9a477a_21_UpSampleBilinear2d_cu_607db5e336upsample_gen2d_aa_backward_out_frameIddNS0_18upsample_antialias21BilinearFilterFunctorEEEvT0_S5_NS_27GenericPackedTensorAccessorIT_Lm4ENS_16DefaultPtrTraitsElEENS6_IKS7_Lm4ES8_lEERKT1_,@"STO_CUDA_ENTRY STV_DEFAULT"
_ZN2at6native54_GLOBAL__N__aa9a477a_21_UpSampleBilinear2d_cu_607db5e336upsample_gen2d_aa_backward_out_frameIddNS0_18upsample_antialias21BilinearFilterFunctorEEEvT0_S5_NS_27GenericPackedTensorAccessorIT_Lm4ENS_16DefaultPtrTraitsElEENS6_IKS7_Lm4ES8_lEERKT1_:
        /* <DEDUP_REMOVED lines=61> */
.L_x_1227:
        /* <DEDUP_REMOVED lines=8> */
[----:B------:R-:W-:Y:S02]  /*0450*/  @!P2 IMAD.IADD R17, R17, 0x1, -R16 ;  /* 0x000000011111a824 */ /* 0x000fe400078e0a10 */
        /* <DEDUP_REMOVED lines=21> */
[----:B------:R-:W-:Y:S02]  /*05b0*/  IMAD R22, R14, UR12, RZ ;  /* 0x0000000c0e167c24 */ /* 0x000fe4000f8e02ff */
[----:B------:R-:W-:Y:S02]  /*05c0*/  IMAD.MOV.U32 R14, RZ, RZ, R6 ;  /* 0x000000ffff0e7224 */ /* 0x000fe400078e0006 */
[----:B------:R-:W-:Y:S02]  /*05d0*/  IMAD R12, R12, UR20, RZ ;  /* 0x000000140c0c7c24 */ /* 0x000fe4000f8e02ff */
[----:B------:R-:W-:-:S04]  /*05e0*/  IMAD.WIDE.U32 R20, R23, UR12, R14 ;  /* 0x0000000c17147c25 */ /* 0x000fc8000f8e000e */
[----:B------:R-:W-:Y:S02]  /*05f0*/  IMAD R23, R23, UR13, R22 ;  /* 0x0000000d17177c24 */ /* 0x000fe4000f8e0216 */
[----:B--2---:R-:W-:Y:S02]  /*0600*/  IMAD.IADD R9, R5, 0x1, R9 ;  /* 0x0000000105097824 */ /* 0x004fe400078e0209 */
        /* <DEDUP_REMOVED lines=10> */
.L_x_1226:
[----:B------:R-:W0:Y:S01]  /*06b0*/  LDC.64 R16, c[0x0][0x380] ;  /* 0x0000e000ff107b82 */ /* 0x000e220000000a00 */
[----:B------:R-:W1:Y:S01]  /*06c0*/  I2F.F64.U32 R28, R10 ;  /* 0x0000000a001c7312 */ /* 0x000e620000201800 */
[----:B------:R-:W-:Y:S01]  /*06d0*/  IMAD.MOV.U32 R4, RZ, RZ, 0x80000 ;  /* 0x00080000ff047424 */ /* 0x000fe200078e00ff */
[----:B------:R-:W-:Y:S01]  /*06e0*/  UMOV UR4, 0xf0000000 ;  /* 0xf000000000047882 */ /* 0x000fe20000000000 */
[----:B------:R-:W-:Y:S01]  /*06f0*/  UMOV UR5, 0x380fffff ;  /* 0x380fffff00057882 */ /* 0x000fe20000000000 */
[----:B------:R-:W-:Y:S03]  /*0700*/  BSSY.RECONVERGENT B0, `(.L_x_1228) ;  /* 0x00001b3000007945 */ /* 0x000fe60003800200 */
[----:B------:R-:W2:Y:S01]  /*0710*/  LDC.64 R32, c[0x0][0x388] ;  /* 0x0000e200ff207b82 */ /* 0x000ea20000000a00 */
[----:B------:R-:W3:Y:S01]  /*0720*/  I2F.F64 R12, R9 ;  /* 0x00000009000c7312 */ /* 0x000ee20000201c00 */
[----:B-1----:R-:W-:-:S02]  /*0730*/  DADD R28, R28, 0.5 ;  /* 0x3fe000001c1c7429 */ /* 0x002fc40000000000 */
[----:B0-----:R-:W-:Y:S01]  /*0740*/  DSETP.MAX.AND P0, P1, R16, 1, PT ;  /* 0x3ff000001000742a */ /* 0x001fe2000390f000 */
[----:B------:R-:W-:Y:S01]  /*0750*/  IMAD.MOV.U32 R2, RZ, RZ, R17 ;  /* 0x000000ffff027224 */ /* 0x000fe200078e0011 */
[----:B---3--:R-:W-:-:S04]  /*0760*/  DADD R12, R12, 0.5 ;  /* 0x3fe000000c0c7429 */ /* 0x008fc80000000000 */
[----:B------:R-:W-:Y:S02]  /*0770*/  FSEL R5, R2, 1.875, P0 ;  /* 0x3ff0000002057808 */ /* 0x000fe40000000000 */
[----:B------:R-:W-:-:S06]  /*0780*/  MOV R2, R16 ;  /* 0x0000001000027202 */ /* 0x000fcc0000000f00 */
[----:B------:R-:W-:Y:S02]  /*0790*/  @P1 LOP3.LUT R5, R4, 0x3ff00000, RZ, 0xfc, !PT ;  /* 0x3ff0000004051812 */ /* 0x000fe400078efcff */
[----:B------:R-:W-:Y:S01]  /*07a0*/  SEL R4, R2, RZ, P0 ;  /* 0x000000ff02047207 */ /* 0x000fe20000000000 */
[----:B--2---:R-:W-:Y:S01]  /*07b0*/  DSETP.MAX.AND P0, P1, R32, 1, PT ;  /* 0x3ff000002000742a */ /* 0x004fe2000390f000 */
[----:B------:R-:W-:-:S04]  /*07c0*/  IMAD.MOV.U32 R2, RZ, RZ, R33 ;  /* 0x000000ffff027224 */ /* 0x000fc800078e0021 */
[CCC-:B------:R-:W-:Y:S02]  /*07d0*/  DFMA R6, R28.reuse, R16.reuse, -R4.reuse ;  /* 0x000000101c06722b */ /* 0x1c0fe40000000804 */
[----:B------:R-:W-:-:S06]  /*07e0*/  DFMA R16, R28, R16, R4 ;  /* 0x000000101c10722b */ /* 0x000fcc0000000004 */
[----:B------:R-:W-:Y:S01]  /*07f0*/  DADD R14, R6, 0.5 ;  /* 0x3fe00000060e7429 */ /* 0x000fe20000000000 */
[----:B------:R-:W-:Y:S01]  /*0800*/  IMAD.MOV.U32 R6, RZ, RZ, 0x80000 ;  /* 0x00080000ff067424 */ /* 0x000fe200078e00ff */
[----:B------:R-:W-:Y:S01]  /*0810*/  FSEL R7, R2, 1.875, P0 ;  /* 0x3ff0000002077808 */ /* 0x000fe20000000000 */
[----:B------:R-:W-:Y:S01]  /*0820*/  IMAD.MOV.U32 R2, RZ, RZ, R32 ;  /* 0x000000ffff027224 */ /* 0x000fe200078e0020 */
[----:B------:R-:W-:Y:S02]  /*0830*/  DADD R16, R16, 0.5 ;  /* 0x3fe0000010107429 */ /* 0x000fe40000000000 */
[----:B------:R0:W-:Y:S01]  /*0840*/  F2I.F64.TRUNC R18, R14 ;  /* 0x0000000e00127311 */ /* 0x0001e2000030d100 */
[----:B------:R-:W-:Y:S02]  /*0850*/  @P1 LOP3.LUT R7, R6, 0x3ff00000, RZ, 0xfc, !PT ;  /* 0x3ff0000006071812 */ /* 0x000fe400078efcff */
[----:B------:R-:W-:Y:S01]  /*0860*/  SEL R6, R2, RZ, P0 ;  /* 0x000000ff02067207 */ /* 0x000fe20000000000 */
[----:B------:R-:W-:-:S04]  /*0870*/  DSETP.GEU.AND P0, PT, |R4|, UR4, PT ;  /* 0x0000000404007e2a */ /* 0x000fc8000bf0e200 */
[----:B------:R-:W1:Y:S01]  /*0880*/  F2F.F32.F64 R11, R6 ;  /* 0x00000006000b7310 */ /* 0x000e620000301000 */
[----:B------:R-:W-:Y:S01]  /*0890*/  DSETP.GEU.AND P1, PT, |R6|, UR4, PT ;  /* 0x0000000406007e2a */ /* 0x000fe2000bf2e200 */
[----:B------:R-:W2:Y:S01]  /*08a0*/  S2UR UR5, SR_CgaCtaId ;  /* 0x00000000000579c3 */ /* 0x000ea20000008800 */
[----:B0-----:R-:W-:Y:S01]  /*08b0*/  DFMA R14, R12, R32, -R6 ;  /* 0x000000200c0e722b */ /* 0x001fe20000000806 */
[----:B------:R-:W-:-:S04]  /*08c0*/  UMOV UR4, 0x400 ;  /* 0x0000040000047882 */ /* 0x000fc80000000000 */
[----:B------:R-:W0:Y:S03]  /*08d0*/  F2F.F32.F64 R2, R4 ;  /* 0x0000000400027310 */ /* 0x000e260000301000 */
[----:B------:R-:W-:-:S04]  /*08e0*/  DADD R14, R14, 0.5 ;  /* 0x3fe000000e0e7429 */ /* 0x000fc80000000000 */
[----:B-1----:R-:W-:Y:S01]  /*08f0*/  @!P1 FMUL R11, R11, 1.175494350822287508e-38 ;  /* 0x008000000b0b9820 */ /* 0x002fe20000400000 */
[----:B------:R1:W3:Y:S01]  /*0900*/  F2I.F64.TRUNC R19, R16 ;  /* 0x0000001000137311 */ /* 0x0002e2000030d100 */
[----:B0-----:R-:W-:-:S07]  /*0910*/  @!P0 FMUL R2, R2, 1.175494350822287508e-38 ;  /* 0x0080000002028820 */ /* 0x001fce0000400000 */
[----:B------:R-:W0:Y:S01]  /*0920*/  F2I.FTZ.CEIL.NTZ R36, R11 ;  /* 0x0000000b00247305 */ /* 0x000e22000021b100 */
[----:B------:R-:W-:Y:S01]  /*0930*/  ISETP.NE.AND P0, PT, R3, RZ, PT ;  /* 0x000000ff0300720c */ /* 0x000fe20003f05270 */
[----:B-1----:R-:W-:Y:S01]  /*0940*/  DFMA R16, R12, R32, R6 ;  /* 0x000000200c10722b */ /* 0x002fe20000000006 */
[----:B--2---:R-:W-:Y:S01]  /*0950*/  ULEA UR4, UR5, UR4, 0x18 ;  /* 0x0000000405047291 */ /* 0x004fe2000f8ec0ff */
[----:B------:R-:W-:Y:S02]  /*0960*/  VIMNMX R7, PT, PT, RZ, R18, !PT ;  /* 0x00000012ff077248 */ /* 0x000fe40007fe0100 */
[----:B---3--:R-:W-:Y:S02]  /*0970*/  VIMNMX R6, PT, PT, R19, UR11, PT ;  /* 0x0000000b13067c48 */ /* 0x008fe4000bfe0100 */
[----:B------:R-:W1:Y:S02]  /*0980*/  F2I.FTZ.CEIL.NTZ R8, R2 ;  /* 0x0000000200087305 */ /* 0x000e64000021b100 */
[----:B------:R-:W-:Y:S01]  /*0990*/  DADD R16, R16, 0.5 ;  /* 0x3fe0000010107429 */ /* 0x000fe20000000000 */
[----:B0-----:R-:W-:-:S05]  /*09a0*/  IMAD.SHL.U32 R36, R36, 0x2, RZ ;  /* 0x0000000224247824 */ /* 0x001fca00078e00ff */
[----:B------:R-:W0:Y:S01]  /*09b0*/  F2I.F64.TRUNC R14, R14 ;  /* 0x0000000e000e7311 */ /* 0x000e22000030d100 */
[C---:B------:R-:W-:Y:S02]  /*09c0*/  IMAD R34, R36.reuse, R0, R0 ;  /* 0x0000000024227224 */ /* 0x040fe400078e0200 */
[----:B------:R-:W-:Y:S02]  /*09d0*/  IMAD R0, R36, R35, R35 ;  /* 0x0000002324007224 */ /* 0x000fe400078e0223 */
[----:B-1----:R-:W-:-:S03]  /*09e0*/  IMAD.SHL.U32 R8, R8, 0x2, RZ ;  /* 0x0000000208087824 */ /* 0x002fc600078e00ff */
[----:B------:R-:W1:Y:S01]  /*09f0*/  F2I.F64.TRUNC R4, R16 ;  /* 0x0000001000047311 */ /* 0x000e62000030d100 */
[----:B------:R-:W-:Y:S01]  /*0a00*/  LEA R0, R0, UR4, 0x3 ;  /* 0x0000000400007c11 */ /* 0x000fe2000f8e18ff */
[----:B------:R-:W-:Y:S01]  /*0a10*/  IMAD R3, R8, R3, R3 ;  /* 0x0000000308037224 */ /* 0x000fe200078e0203 */
[----:B0-----:R-:W-:-:S03]  /*0a20*/  VIMNMX R5, PT, PT, RZ, R14, !PT ;  /* 0x0000000eff057248 */ /* 0x001fc60007fe0100 */
[----:B------:R-:W-:Y:S02]  /*0a30*/  IMAD.IADD R34, R34, 0x1, R3 ;  /* 0x0000000122227824 */ /* 0x000fe400078e0203 */
[----:B------:R-:W-:Y:S01]  /*0a40*/  IMAD.IADD R3, R6, 0x1, -R7 ;  /* 0x0000000106037824 */ /* 0x000fe200078e0a07 */
[----:B-1----:R-:W-:-:S05]  /*0a50*/  VIMNMX R4, PT, PT, R4, UR10, PT ;  /* 0x0000000a04047c48 */ /* 0x002fca000bfe0100 */
[----:B------:R-:W-:Y:S01]  /*0a60*/  IMAD.IADD R2, R4, 0x1, -R5 ;  /* 0x0000000104027824 */ /* 0x000fe200078e0a05 */
[----:B------:R-:W-:Y:S06]  /*0a70*/  @P0 BRA `(.L_x_1229) ;  /* 0x0000001400ec0947 */ /* 0x000fec0003800000 */
[----:B------:R-:W0:Y:S01]  /*0a80*/  LDC R11, c[0x0][0x38c] ;  /* 0x0000e300ff0b7b82 */ /* 0x000e220000000800 */
[----:B------:R-:W-:Y:S01]  /*0a90*/  DSETP.GE.AND P1, PT, R32, 1, PT ;  /* 0x3ff000002000742a */ /* 0x000fe20003f26000 */
        /* <DEDUP_REMOVED lines=17> */
[----:B------:R-:W-:Y:S05]  /*0bb0*/  CALL.REL.NOINC `($__internal_13_$__cuda_sm20_dblrcp_rn_slowpath_v3) ;  /* 0x0000004000147944 */ /* 0x000fea0003c00000 */
[----:B------:R-:W-:Y:S02]  /*0bc0*/  IMAD.MOV.U32 R18, RZ, RZ, R16 ;  /* 0x000000ffff127224 */ /* 0x000fe400078e0010 */
[----:B------:R-:W-:-:S07]  /*0bd0*/  IMAD.MOV.U32 R19, RZ, RZ, R17 ;  /* 0x000000ffff137224 */ /* 0x000fce00078e0011 */
.L_x_1230:
[----:B------:R-:W-:Y:S01]  /*0be0*/  ISETP.GE.AND P0, PT, R2, 0x1, PT ;  /* 0x000000010200780c */ /* 0x000fe20003f06270 */
[----:B------:R-:W-:Y:S01]  /*0bf0*/  BSSY.RECONVERGENT B1, `(.L_x_1231) ;  /* 0x0000086000017945 */ /* 0x000fe20003800200 */
[----:B------:R-:W-:Y:S02]  /*0c00*/  FSEL R12, R18, RZ, P1 ;  /* 0x000000ff120c7208 */ /* 0x000fe40000800000 */
[----:B------:R-:W-:Y:S02]  /*0c10*/  CS2R R30, SRZ ;  /* 0x00000000001e7805 */ /* 0x000fe4000001ff00 */
[----:B------:R-:W-:-:S07]  /*0c20*/  FSEL R13, R19, 1.875, P1 ;  /* 0x3ff00000130d7808 */ /* 0x000fce0000800000 */
[----:B------:R-:W-:Y:S05]  /*0c30*/  @!P0 BRA `(.L_x_1232) ;  /* 0x0000000800048947 */ /* 0x000fea0003800000 */
[----:B------:R-:W-:Y:S01]  /*0c40*/  IMAD.IADD R14, R5, 0x1, -R4 ;  /* 0x00000001050e7824 */ /* 0x000fe200078e0a04 */
[----:B------:R-:W-:Y:S01]  /*0c50*/  LOP3.LUT R11, R2, 0x3, RZ, 0xc0, !PT ;  /* 0x00000003020b7812 */ /* 0x000fe200078ec0ff */
[----:B------:R-:W-:Y:S01]  /*0c60*/  BSSY.RECONVERGENT B2, `(.L_x_1233) ;  /* 0x0000048000027945 */ /* 0x000fe20003800200 */
[----:B------:R-:W-:Y:S01]  /*0c70*/  IMAD.MOV.U32 R37, RZ, RZ, RZ ;  /* 0x000000ffff257224 */ /* 0x000fe200078e00ff */
[----:B------:R-:W-:Y:S02]  /*0c80*/  CS2R R30, SRZ ;  /* 0x00000000001e7805 */ /* 0x000fe4000001ff00 */
[----:B------:R-:W-:Y:S02]  /*0c90*/  ISETP.GT.U32.AND P2, PT, R14, -0x4, PT ;  /* 0xfffffffc0e00780c */ /* 0x000fe40003f44070 */
[----:B------:R-:W-:-:S11]  /*0ca0*/  ISETP.NE.AND P1, PT, R11, RZ, PT ;  /* 0x000000ff0b00720c */ /* 0x000fd60003f25270 */
[----:B------:R-:W-:Y:S05]  /*0cb0*/  @P2 BRA `(.L_x_1234) ;  /* 0x0000000400082947 */ /* 0x000fea0003800000 */
[----:B------:R-:W-:Y:S01]  /*0cc0*/  LOP3.LUT R37, R2, 0x7ffffffc, RZ, 0xc0, !PT ;  /* 0x7ffffffc02257812 */ /* 0x000fe200078ec0ff */
[----:B------:R-:W-:Y:S01]  /*0cd0*/  IMAD.MOV.U32 R38, RZ, RZ, RZ ;  /* 0x000000ffff267224 */ /* 0x000fe200078e00ff */
[----:B------:R-:W-:-:S07]  /*0ce0*/  CS2R R30, SRZ ;  /* 0x00000000001e7805 */ /* 0x000fce000001ff00 */
.L_x_1235:
[----:B0-----:R-:W0:Y:S01]  /*0cf0*/  I2F.F64.U32 R26, R38 ;  /* 0x00000026001a7312 */ /* 0x001e220000201800 */
[C---:B------:R-:W-:Y:S01]  /*0d00*/  VIADD R18, R38.reuse, 0x1 ;  /* 0x0000000126127836 */ /* 0x040fe20000000000 */
[C---:B------:R-:W-:Y:S01]  /*0d10*/  IADD3 R22, PT, PT, R38.reuse, 0x3, RZ ;  /* 0x0000000326167810 */ /* 0x040fe20007ffe0ff */
[----:B------:R-:W-:-:S05]  /*0d20*/  VIADD R19, R38, 0x2 ;  /* 0x0000000226137836 */ /* 0x000fca0000000000 */
[----:B------:R-:W1:Y:S01]  /*0d30*/  I2F.F64.U32 R16, R18 ;  /* 0x0000001200107312 */ /* 0x000e620000201800 */
[----:B0-----:R-:W-:-:S07]  /*0d40*/  DADD R26, R32, R26 ;  /* 0x00000000201a7229 */ /* 0x001fce000000001a */
[----:B------:R-:W0:Y:S01]  /*0d50*/  I2F.F64.U32 R20, R19 ;  /* 0x0000001300147312 */ /* 0x000e220000201800 */
[----:B-1----:R-:W-:-:S07]  /*0d60*/  DADD R16, R32, R16 ;  /* 0x0000000020107229 */ /* 0x002fce0000000010 */
[----:B------:R-:W1:Y:S01]  /*0d70*/  I2F.F64.U32 R14, R22 ;  /* 0x00000016000e7312 */ /* 0x000e620000201800 */
[----:B------:R-:W-:Y:S02]  /*0d80*/  DADD R26, R26, 0.5 ;  /* 0x3fe000001a1a7429 */ /* 0x000fe40000000000 */
[----:B0-----:R-:W-:Y:S02]  /*0d90*/  DADD R20, R32, R20 ;  /* 0x0000000020147229 */ /* 0x001fe40000000014 */
[----:B------:R-:W-:-:S04]  /*0da0*/  DADD R16, R16, 0.5 ;  /* 0x3fe0000010107429 */ /* 0x000fc80000000000 */
[----:B------:R-:W-:Y:S02]  /*0db0*/  DMUL R26, R12, R26 ;  /* 0x0000001a0c1a7228 */ /* 0x000fe40000000000 */
[----:B-1----:R-:W-:Y:S02]  /*0dc0*/  DADD R14, R32, R14 ;  /* 0x00000000200e7229 */ /* 0x002fe4000000000e */
[----:B------:R-:W-:Y:S02]  /*0dd0*/  DADD R20, R20, 0.5 ;  /* 0x3fe0000014147429 */ /* 0x000fe40000000000 */
[----:B------:R-:W-:Y:S02]  /*0de0*/  DMUL R16, R12, R16 ;  /* 0x000000100c107228 */ /* 0x000fe40000000000 */
[----:B------:R-:W-:Y:S02]  /*0df0*/  DADD R24, -RZ, -R26 ;  /* 0x00000000ff187229 */ /* 0x000fe4000000091a */
[----:B------:R-:W-:-:S02]  /*0e00*/  DADD R14, R14, 0.5 ;  /* 0x3fe000000e0e7429 */ /* 0x000fc40000000000 */
[----:B------:R-:W-:Y:S02]  /*0e10*/  DMUL R20, R12, R20 ;  /* 0x000000140c147228 */ /* 0x000fe40000000000 */
[----:B------:R-:W-:Y:S02]  /*0e20*/  DSETP.GEU.AND P2, PT, R26, RZ, PT ;  /* 0x000000ff1a00722a */ /* 0x000fe40003f4e000 */
[----:B------:R-:W-:Y:S02]  /*0e30*/  DADD R18, -RZ, -R16 ;  /* 0x00000000ff127229 */ /* 0x000fe40000000910 */
[----:B------:R-:W-:Y:S02]  /*0e40*/  DMUL R14, R12, R14 ;  /* 0x0000000e0c0e7228 */ /* 0x000fe40000000000 */
[----:B------:R-:W-:Y:S01]  /*0e50*/  DADD R22, -RZ, -R20 ;  /* 0x00000000ff167229 */ /* 0x000fe20000000914 */
[----:B------:R-:W-:Y:S01]  /*0e60*/  FSEL R26, R24, R26, !P2 ;  /* 0x0000001a181a7208 */ /* 0x000fe20005000000 */
[----:B------:R-:W-:Y:S01]  /*0e70*/  DSETP.GEU.AND P3, PT, R16, RZ, PT ;  /* 0x000000ff1000722a */ /* 0x000fe20003f6e000 */
[----:B------:R-:W-:Y:S01]  /*0e80*/  FSEL R27, R25, R27, !P2 ;  /* 0x0000001b191b7208 */ /* 0x000fe20005000000 */
[----:B------:R-:W-:-:S02]  /*0e90*/  DSETP.GEU.AND P2, PT, R20, RZ, PT ;  /* 0x000000ff1400722a */ /* 0x000fc40003f4e000 */
[----:B------:R-:W-:Y:S02]  /*0ea0*/  DADD R24, -RZ, -R14 ;  /* 0x00000000ff187229 */ /* 0x000fe4000000090e */
[----:B------:R-:W-:Y:S01]  /*0eb0*/  DSETP.GEU.AND P4, PT, R14, RZ, PT ;  /* 0x000000ff0e00722a */ /* 0x000fe20003f8e000 */
[----:B------:R-:W-:Y:S02]  /*0ec0*/  FSEL R16, R18, R16, !P3 ;  /* 0x0000001012107208 */ /* 0x000fe40005800000 */
[----:B------:R-:W-:Y:S02]  /*0ed0*/  FSEL R17, R19, R17, !P3 ;  /* 0x0000001113117208 */ /* 0x000fe40005800000 */
[----:B------:R-:W-:Y:S02]  /*0ee0*/  FSEL R18, R22, R20, !P2 ;  /* 0x0000001416127208 */ /* 0x000fe40005000000 */
[----:B------:R-:W-:Y:S01]  /*0ef0*/  FSEL R19, R23, R21, !P2 ;  /* 0x0000001517137208 */ /* 0x000fe20005000000 */
[C---:B------:R-:W-:Y:S01]  /*0f00*/  DADD R20, -R26.reuse, 1 ;  /* 0x3ff000001a147429 */ /* 0x040fe20000000100 */
[----:B------:R-:W-:Y:S01]  /*0f10*/  FSEL R14, R24, R14, !P4 ;  /* 0x0000000e180e7208 */ /* 0x000fe20006000000 */
[----:B------:R-:W-:Y:S01]  /*0f20*/  DSETP.GEU.AND P2, PT, R26, 1, PT ;  /* 0x3ff000001a00742a */ /* 0x000fe20003f4e000 */
[----:B------:R-:W-:Y:S01]  /*0f30*/  FSEL R15, R25, R15, !P4 ;  /* 0x0000000f190f7208 */ /* 0x000fe20006000000 */
[----:B------:R-:W-:-:S02]  /*0f40*/  DADD R22, -R16, 1 ;  /* 0x3ff0000010167429 */ /* 0x000fc40000000100 */
[----:B------:R-:W-:Y:S02]  /*0f50*/  DSETP.GEU.AND P3, PT, R16, 1, PT ;  /* 0x3ff000001000742a */ /* 0x000fe40003f6e000 */
[C---:B------:R-:W-:Y:S02]  /*0f60*/  DSETP.GEU.AND P4, PT, R18.reuse, 1, PT ;  /* 0x3ff000001200742a */ /* 0x040fe40003f8e000 */
[----:B------:R-:W-:Y:S01]  /*0f70*/  DADD R18, -R18, 1 ;  /* 0x3ff0000012127429 */ /* 0x000fe20000000100 */
[----:B------:R-:W-:Y:S01]  /*0f80*/  FSEL R20, R20, RZ, !P2 ;  /* 0x000000ff14147208 */ /* 0x000fe20005000000 */
[C---:B------:R-:W-:Y:S01]  /*0f90*/  DADD R16, -R14.reuse, 1 ;  /* 0x3ff000000e107429 */ /* 0x040fe20000000100 */
[----:B------:R-:W-:Y:S01]  /*0fa0*/  FSEL R21, R21, RZ, !P2 ;  /* 0x000000ff15157208 */ /* 0x000fe20005000000 */
[----:B------:R-:W-:Y:S01]  /*0fb0*/  DSETP.GEU.AND P2, PT, R14, 1, PT ;  /* 0x3ff000000e00742a */ /* 0x000fe20003f4e000 */
[----:B------:R-:W-:Y:S01]  /*0fc0*/  FSEL R15, R23, RZ, !P3 ;  /* 0x000000ff170f7208 */ /* 0x000fe20005800000 */
[----:B------:R-:W-:Y:S01]  /*0fd0*/  IMAD R23, R38, 0x8, R0 ;  /* 0x0000000826177824 */ /* 0x000fe200078e0200 */
[----:B------:R-:W-:-:S02]  /*0fe0*/  FSEL R14, R22, RZ, !P3 ;  /* 0x000000ff160e7208 */ /* 0x000fc40005800000 */
[----:B------:R-:W-:Y:S01]  /*0ff0*/  DADD R30, R20, R30 ;  /* 0x00000000141e7229 */ /* 0x000fe2000000001e */
[----:B------:R-:W-:Y:S01]  /*1000*/  FSEL R18, R18, RZ, !P4 ;  /* 0x000000ff12127208 */ /* 0x000fe20006000000 */
[----:B------:R-:W-:Y:S01]  /*1010*/  VIADD R38, R38, 0x4 ;  /* 0x0000000426267836 */ /* 0x000fe20000000000 */
[----:B------:R-:W-:Y:S01]  /*1020*/  FSEL R19, R19, RZ, !P4 ;  /* 0x000000ff13137208 */ /* 0x000fe20006000000 */
[----:B------:R0:W-:Y:S01]  /*1030*/  STS.64 [R23], R20 ;  /* 0x0000001417007388 */ /* 0x0001e20000000a00 */
[----:B------:R-:W-:Y:S02]  /*1040*/  FSEL R16, R16, RZ, !P2 ;  /* 0x000000ff10107208 */ /* 0x000fe40005000000 */
[----:B------:R-:W-:Y:S01]  /*1050*/  FSEL R17, R17, RZ, !P2 ;  /* 0x000000ff11117208 */ /* 0x000fe20005000000 */
[----:B------:R0:W-:Y:S01]  /*1060*/  STS.64 [R23+0x8], R14 ;  /* 0x0000080e17007388 */ /* 0x0001e20000000a00 */
[----:B------:R-:W-:Y:S01]  /*1070*/  DADD R30, R30, R14 ;  /* 0x000000001e1e7229 */ /* 0x000fe2000000000e */
[----:B------:R-:W-:-:S02]  /*1080*/  ISETP.NE.AND P2, PT, R38, R37, PT ;  /* 0x000000252600720c */ /* 0x000fc40003f45270 */
[----:B------:R0:W-:Y:S04]  /*1090*/  STS.64 [R23+0x10], R18 ;  /* 0x0000101217007388 */ /* 0x0001e80000000a00 */
[----:B------:R0:W-:Y:S01]  /*10a0*/  STS.64 [R23+0x18], R16 ;  /* 0x0000181017007388 */ /* 0x0001e20000000a00 */
[----:B------:R-:W-:-:S08]  /*10b0*/  DADD R30, R30, R18 ;  /* 0x000000001e1e7229 */ /* 0x000fd00000000012 */
[----:B------:R-:W-:Y:S01]  /*10c0*/  DADD R30, R30, R16 ;  /* 0x000000001e1e7229 */ /* 0x000fe20000000010 */
[----:B------:R-:W-:Y:S10]  /*10d0*/  @P2 BRA `(.L_x_1235) ;  /* 0xfffffffc00042947 */ /* 0x000ff4000383ffff */
.L_x_1234:
[----:B------:R-:W-:Y:S05]  /*10e0*/  BSYNC.RECONVERGENT B2 ;  /* 0x0000000000027941 */ /* 0x000fea0003800200 */
.L_x_1233:
[----:B------:R-:W-:Y:S05]  /*10f0*/  @!P1 BRA `(.L_x_1232) ;  /* 0x0000000000d49947 */ /* 0x000fea0003800000 */
[----:B------:R-:W-:Y:S01]  /*1100*/  ISETP.NE.AND P2, PT, R11, 0x1, PT ;  /* 0x000000010b00780c */ /* 0x000fe20003f45270 */
[----:B------:R-:W-:Y:S01]  /*1110*/  BSSY.RECONVERGENT B2, `(.L_x_1236) ;  /* 0x0000023000027945 */ /* 0x000fe20003800200 */
[----:B0-----:R-:W-:-:S04]  /*1120*/  LOP3.LUT R14, R2, 0x1, RZ, 0xc0, !PT ;  /* 0x00000001020e7812 */ /* 0x001fc800078ec0ff */
[----:B------:R-:W-:-:S07]  /*1130*/  ISETP.NE.U32.AND P1, PT, R14, 0x1, PT ;  /* 0x000000010e00780c */ /* 0x000fce0003f25070 */
[----:B------:R-:W-:Y:S06]  /*1140*/  @!P2 BRA `(.L_x_1237) ;  /* 0x00000000007ca947 */ /* 0x000fec0003800000 */
[C---:B------:R-:W-:Y:S01]  /*1150*/  VIADD R11, R37.reuse, 0x1 ;  /* 0x00000001250b7836 */ /* 0x040fe20000000000 */
[----:B------:R-:W0:Y:S08]  /*1160*/  I2F.F64.U32 R14, R37 ;  /* 0x00000025000e7312 */ /* 0x000e300000201800 */
[----:B------:R1:W2:Y:S01]  /*1170*/  I2F.F64.U32 R16, R11 ;  /* 0x0000000b00107312 */ /* 0x0002a20000201800 */
[----:B0-----:R-:W-:Y:S01]  /*1180*/  DADD R14, R32, R14 ;  /* 0x00000000200e7229 */ /* 0x001fe2000000000e */
[----:B-1----:R-:W-:-:S02]  /*1190*/  IMAD R11, R37, 0x8, R0 ;  /* 0x00000008250b7824 */ /* 0x002fc400078e0200 */
[----:B------:R-:W-:Y:S01]  /*11a0*/  VIADD R37, R37, 0x2 ;  /* 0x0000000225257836 */ /* 0x000fe20000000000 */
[----:B--2---:R-:W-:-:S04]  /*11b0*/  DADD R16, R32, R16 ;  /* 0x0000000020107229 */ /* 0x004fc80000000010 */
[----:B------:R-:W-:-:S04]  /*11c0*/  DADD R14, R14, 0.5 ;  /* 0x3fe000000e0e7429 */ /* 0x000fc80000000000 */
[----:B------:R-:W-:-:S04]  /*11d0*/  DADD R16, R16, 0.5 ;  /* 0x3fe0000010107429 */ /* 0x000fc80000000000 */
[----:B------:R-:W-:-:S04]  /*11e0*/  DMUL R14, R12, R14 ;  /* 0x0000000e0c0e7228 */ /* 0x000fc80000000000 */
[----:B------:R-:W-:-:S04]  /*11f0*/  DMUL R16, R12, R16 ;  /* 0x000000100c107228 */ /* 0x000fc80000000000 */
[----:B------:R-:W-:Y:S02]  /*1200*/  DADD R20, -RZ, -R14 ;  /* 0x00000000ff147229 */ /* 0x000fe4000000090e */
[----:B------:R-:W-:Y:S02]  /*1210*/  DSETP.GEU.AND P2, PT, R14, RZ, PT ;  /* 0x000000ff0e00722a */ /* 0x000fe40003f4e000 */
[----:B------:R-:W-:Y:S02]  /*1220*/  DADD R18, -RZ, -R16 ;  /* 0x00000000ff127229 */ /* 0x000fe40000000910 */
[----:B------:R-:W-:-:S04]  /*1230*/  DSETP.GEU.AND P3, PT, R16, RZ, PT ;  /* 0x000000ff1000722a */ /* 0x000fc80003f6e000 */
[----:B------:R-:W-:Y:S02]  /*1240*/  FSEL R14, R20, R14, !P2 ;  /* 0x0000000e140e7208 */ /* 0x000fe40005000000 */
[----:B------:R-:W-:Y:S02]  /*1250*/  FSEL R15, R21, R15, !P2 ;  /* 0x0000000f150f7208 */ /* 0x000fe40005000000 */
[----:B------:R-:W-:Y:S02]  /*1260*/  FSEL R20, R18, R16, !P3 ;  /* 0x0000001012147208 */ /* 0x000fe40005800000 */
[----:B------:R-:W-:Y:S02]  /*1270*/  FSEL R21, R19, R17, !P3 ;  /* 0x0000001113157208 */ /* 0x000fe40005800000 */
[C---:B------:R-:W-:Y:S02]  /*1280*/  DADD R18, -R14.reuse, 1 ;  /* 0x3ff000000e127429 */ /* 0x040fe40000000100 */
[----:B------:R-:W-:-:S02]  /*1290*/  DSETP.GEU.AND P2, PT, R14, 1, PT ;  /* 0x3ff000000e00742a */ /* 0x000fc40003f4e000 */
[C---:B------:R-:W-:Y:S02]  /*12a0*/  DADD R16, -R20.reuse, 1 ;  /* 0x3ff0000014107429 */ /* 0x040fe40000000100 */
[----:B------:R-:W-:-:S04]  /*12b0*/  DSETP.GEU.AND P3, PT, R20, 1, PT ;  /* 0x3ff000001400742a */ /* 0x000fc80003f6e000 */
[----:B------:R-:W-:Y:S02]  /*12c0*/  FSEL R14, R18, RZ, !P2 ;  /* 0x000000ff120e7208 */ /* 0x000fe40005000000 */
[----:B------:R-:W-:Y:S02]  /*12d0*/  FSEL R15, R19, RZ, !P2 ;  /* 0x000000ff130f7208 */ /* 0x000fe40005000000 */
[----:B------:R-:W-:Y:S02]  /*12e0*/  FSEL R16, R16, RZ, !P3 ;  /* 0x000000ff10107208 */ /* 0x000fe40005800000 */
[----:B------:R-:W-:Y:S01]  /*12f0*/  FSEL R17, R17, RZ, !P3 ;  /* 0x000000ff11117208 */ /* 0x000fe20005800000 */
[----:B------:R0:W-:Y:S01]  /*1300*/  STS.64 [R11], R14 ;  /* 0x0000000e0b007388 */ /* 0x0001e20000000a00 */
[----:B------:R-:W-:-:S03]  /*1310*/  DADD R30, R30, R14 ;  /* 0x000000001e1e7229 */ /* 0x000fc6000000000e */
[----:B------:R0:W-:Y:S05]  /*1320*/  STS.64 [R11+0x8], R16 ;  /* 0x000008100b007388 */ /* 0x0001ea0000000a00 */
[----:B------:R-:W-:-:S11]  /*1330*/  DADD R30, R30, R16 ;  /* 0x000000001e1e7229 */ /* 0x000fd60000000010 */
.L_x_1237:
[----:B------:R-:W-:Y:S05]  /*1340*/  BSYNC.RECONVERGENT B2 ;  /* 0x0000000000027941 */ /* 0x000fea0003800200 */
.L_x_1236:
[----:B------:R-:W-:Y:S05]  /*1350*/  @P1 BRA `(.L_x_1232) ;  /* 0x00000000003c1947 */ /* 0x000fea0003800000 */
[----:B0-----:R0:W1:Y:S02]  /*1360*/  I2F.F64.U32 R14, R37 ;  /* 0x00000025000e7312 */ /* 0x0010640000201800 */
[----:B0-----:R-:W-:Y:S01]  /*1370*/  IMAD R37, R37, 0x8, R0 ;  /* 0x0000000825257824 */ /* 0x001fe200078e0200 */
[----:B-1----:R-:W-:-:S08]  /*1380*/  DADD R14, R32, R14 ;  /* 0x00000000200e7229 */ /* 0x002fd0000000000e */
[----:B------:R-:W-:-:S08]  /*1390*/  DADD R14, R14, 0.5 ;  /* 0x3fe000000e0e7429 */ /* 0x000fd00000000000 */
[----:B------:R-:W-:-:S08]  /*13a0*/  DMUL R14, R12, R14 ;  /* 0x0000000e0c0e7228 */ /* 0x000fd00000000000 */
[----:B------:R-:W-:Y:S02]  /*13b0*/  DADD R12, -RZ, -R14 ;  /* 0x00000000ff0c7229 */ /* 0x000fe4000000090e */
[----:B------:R-:W-:-:S08]  /*13c0*/  DSETP.GEU.AND P1, PT, R14, RZ, PT ;  /* 0x000000ff0e00722a */ /* 0x000fd00003f2e000 */
[----:B------:R-:W-:Y:S02]  /*13d0*/  FSEL R12, R12, R14, !P1 ;  /* 0x0000000e0c0c7208 */ /* 0x000fe40004800000 */
[----:B------:R-:W-:-:S06]  /*13e0*/  FSEL R13, R13, R15, !P1 ;  /* 0x0000000f0d0d7208 */ /* 0x000fcc0004800000 */
[C---:B------:R-:W-:Y:S02]  /*13f0*/  DADD R14, -R12.reuse, 1 ;  /* 0x3ff000000c0e7429 */ /* 0x040fe40000000100 */
[----:B------:R-:W-:-:S08]  /*1400*/  DSETP.GEU.AND P1, PT, R12, 1, PT ;  /* 0x3ff000000c00742a */ /* 0x000fd00003f2e000 */
[----:B------:R-:W-:Y:S02]  /*1410*/  FSEL R12, R14, RZ, !P1 ;  /* 0x000000ff0e0c7208 */ /* 0x000fe40004800000 */
[----:B------:R-:W-:-:S05]  /*1420*/  FSEL R13, R15, RZ, !P1 ;  /* 0x000000ff0f0d7208 */ /* 0x000fca0004800000 */
[----:B------:R1:W-:Y:S01]  /*1430*/  STS.64 [R37], R12 ;  /* 0x0000000c25007388 */ /* 0x0003e20000000a00 */
[----:B------:R-:W-:-:S11]  /*1440*/  DADD R30, R30, R12 ;  /* 0x000000001e1e7229 */ /* 0x000fd6000000000c */
.L_x_1232:
[----:B------:R-:W-:Y:S05]  /*1450*/  BSYNC.RECONVERGENT B1 ;  /* 0x0000000000017941 */ /* 0x000fea0003800200 */
.L_x_1231:
[----:B------:R-:W-:Y:S01]  /*1460*/  BSSY.RECONVERGENT B2, `(.L_x_1238) ;  /* 0x0000098000027945 */ /* 0x000fe20003800200 */
[----:B------:R-:W-:-:S03]  /*1470*/  IMAD.MOV.U32 R33, RZ, RZ, RZ ;  /* 0x000000ffff217224 */ /* 0x000fc600078e00ff */
[----:B------:R-:W-:Y:S05]  /*1480*/  @!P0 BRA `(.L_x_1239) ;  /* 0x0000000800548947 */ /* 0x000fea0003800000 */
[----:B0-----:R-:W-:Y:S01]  /*1490*/  IMAD.IADD R11, R5, 0x1, -R4 ;  /* 0x00000001050b7824 */ /* 0x001fe200078e0a04 */
[----:B------:R-:W-:Y:S01]  /*14a0*/  BSSY.RECONVERGENT B3, `(.L_x_1240) ;  /* 0x000006f000037945 */ /* 0x000fe20003800200 */
[----:B------:R-:W-:Y:S01]  /*14b0*/  LOP3.LUT R32, R2, 0x3, RZ, 0xc0, !PT ;  /* 0x0000000302207812 */ /* 0x000fe200078ec0ff */
[----:B------:R-:W-:Y:S02]  /*14c0*/  IMAD.MOV.U32 R33, RZ, RZ, RZ ;  /* 0x000000ffff217224 */ /* 0x000fe400078e00ff */
[----:B------:R-:W-:-:S13]  /*14d0*/  ISETP.GT.U32.AND P0, PT, R11, -0x4, PT ;  /* 0xfffffffc0b00780c */ /* 0x000fda0003f04070 */
[----:B------:R-:W-:Y:S05]  /*14e0*/  @P0 BRA `(.L_x_1241) ;  /* 0x0000000400a80947 */ /* 0x000fea0003800000 */
[----:B------:R-:W-:Y:S01]  /*14f0*/  LOP3.LUT R33, R2, 0x7ffffffc, RZ, 0xc0, !PT ;  /* 0x7ffffffc02217812 */ /* 0x000fe200078ec0ff */
[----:B-1----:R-:W-:-:S07]  /*1500*/  IMAD.MOV.U32 R37, RZ, RZ, RZ ;  /* 0x000000ffff257224 */ /* 0x002fce00078e00ff */
.L_x_1252:
        /* <DEDUP_REMOVED lines=23> */
[----:B------:R-:W-:Y:S05]  /*1680*/  CALL.REL.NOINC `($__internal_14_$__cuda_sm20_div_rn_f64_full) ;  /* 0x0000003400fc7944 */ /* 0x000fea0003c00000 */
.L_x_1245:
[----:B------:R-:W-:Y:S05]  /*1690*/  BSYNC.RECONVERGENT B5 ;  /* 0x0000000000057941 */ /* 0x000fea0003800200 */
.L_x_1244:
        /* <DEDUP_REMOVED lines=20> */
[----:B------:R-:W-:Y:S05]  /*17e0*/  CALL.REL.NOINC `($__internal_14_$__cuda_sm20_div_rn_f64_full) ;  /* 0x0000003400a47944 */ /* 0x000fea0003c00000 */
[----:B------:R-:W-:Y:S02]  /*17f0*/  IMAD.MOV.U32 R12, RZ, RZ, R14 ;  /* 0x000000ffff0c7224 */ /* 0x000fe400078e000e */
[----:B------:R-:W-:-:S07]  /*1800*/  IMAD.MOV.U32 R13, RZ, RZ, R15 ;  /* 0x000000ffff0d7224 */ /* 0x000fce00078e000f */
.L_x_1247:
[----:B------:R-:W-:Y:S05]  /*1810*/  BSYNC.RECONVERGENT B5 ;  /* 0x0000000000057941 */ /* 0x000fea0003800200 */
.L_x_1246:
        /* <DEDUP_REMOVED lines=22> */
[----:B------:R-:W-:Y:S05]  /*1980*/  CALL.REL.NOINC `($__internal_14_$__cuda_sm20_div_rn_f64_full) ;  /* 0x00000034003c7944 */ /* 0x000fea0003c00000 */
[----:B------:R-:W-:Y:S02]  /*1990*/  IMAD.MOV.U32 R20, RZ, RZ, R14 ;  /* 0x000000ffff147224 */ /* 0x000fe400078e000e */
[----:B------:R-:W-:-:S07]  /*19a0*/  IMAD.MOV.U32 R21, RZ, RZ, R15 ;  /* 0x000000ffff157224 */ /* 0x000fce00078e000f */
.L_x_1249:
[----:B------:R-:W-:Y:S05]  /*19b0*/  BSYNC.RECONVERGENT B5 ;  /* 0x0000000000057941 */ /* 0x000fea0003800200 */
.L_x_1248:
        /* <DEDUP_REMOVED lines=23> */
.L_x_1251:
[----:B------:R-:W-:Y:S05]  /*1b30*/  BSYNC.RECONVERGENT B5 ;  /* 0x0000000000057941 */ /* 0x000fea0003800200 */
.L_x_1250:
[----:B------:R0:W-:Y:S02]  /*1b40*/  STS.64 [R38+0x18], R14 ;  /* 0x0000180e26007388 */ /* 0x0001e40000000a00 */
.L_x_1243:
[----:B------:R-:W-:Y:S05]  /*1b50*/  BSYNC.RECONVERGENT B4 ;  /* 0x0000000000047941 */ /* 0x000fea0003800200 */
.L_x_1242:
[----:B------:R-:W-:-:S05]  /*1b60*/  VIADD R37, R37, 0x4 ;  /* 0x0000000425257836 */ /* 0x000fca0000000000 */
[----:B------:R-:W-:-:S13]  /*1b70*/  ISETP.NE.AND P0, PT, R37, R33, PT ;  /* 0x000000212500720c */ /* 0x000fda0003f05270 */
[----:B------:R-:W-:Y:S05]  /*1b80*/  @P0 BRA `(.L_x_1252) ;  /* 0xfffffff800600947 */ /* 0x000fea000383ffff */
.L_x_1241:
[----:B------:R-:W-:Y:S05]  /*1b90*/  BSYNC.RECONVERGENT B3 ;  /* 0x0000000000037941 */ /* 0x000fea0003800200 */
.L_x_1240:
[----:B------:R-:W-:-:S13]  /*1ba0*/  ISETP.NE.AND P0, PT, R32, RZ, PT ;  /* 0x000000ff2000720c */ /* 0x000fda0003f05270 */
[----:B------:R-:W-:Y:S05]  /*1bb0*/  @!P0 BRA `(.L_x_1239) ;  /* 0x0000000000888947 */ /* 0x000fea0003800000 */
[----:B-1----:R-:W-:-:S07]  /*1bc0*/  IMAD.MOV.U32 R37, RZ, RZ, RZ ;  /* 0x000000ffff257224 */ /* 0x002fce00078e00ff */
.L_x_1257:
[----:B------:R-:W-:Y:S01]  /*1bd0*/  DSETP.NEU.AND P0, PT, R30, RZ, PT ;  /* 0x000000ff1e00722a */ /* 0x000fe20003f0d000 */
[----:B------:R-:W-:Y:S01]  /*1be0*/  VIADD R37, R37, 0x1 ;  /* 0x0000000125257836 */ /* 0x000fe20000000000 */
[----:B------:R-:W-:Y:S04]  /*1bf0*/  BSSY.RECONVERGENT B3, `(.L_x_1253) ;  /* 0x000001c000037945 */ /* 0x000fe80003800200 */
[----:B------:R-:W-:-:S08]  /*1c00*/  ISETP.NE.AND P1, PT, R37, R32, PT ;  /* 0x000000202500720c */ /* 0x000fd00003f25270 */
        /* <DEDUP_REMOVED lines=22> */
[----:B------:R-:W-:Y:S01]  /*1d70*/  IMAD.MOV.U32 R12, RZ, RZ, R14 ;  /* 0x000000ffff0c7224 */ /* 0x000fe200078e000e */
[----:B------:R-:W-:-:S07]  /*1d80*/  MOV R13, R15 ;  /* 0x0000000f000d7202 */ /* 0x000fce0000000f00 */
.L_x_1256:
[----:B------:R-:W-:Y:S05]  /*1d90*/  BSYNC.RECONVERGENT B4 ;  /* 0x0000000000047941 */ /* 0x000fea0003800200 */
.L_x_1255:
[----:B------:R1:W-:Y:S02]  /*1da0*/  STS.64 [R38], R12 ;  /* 0x0000000c26007388 */ /* 0x0003e40000000a00 */
.L_x_1254:
[----:B------:R-:W-:Y:S05]  /*1db0*/  BSYNC.RECONVERGENT B3 ;  /* 0x0000000000037941 */ /* 0x000fea0003800200 */
.L_x_1253:
[----:B------:R-:W-:Y:S01]  /*1dc0*/  VIADD R33, R33, 0x1 ;  /* 0x0000000121217836 */ /* 0x000fe20000000000 */
[----:B------:R-:W-:Y:S06]  /*1dd0*/  @P1 BRA `(.L_x_1257) ;  /* 0xfffffffc007c1947 */ /* 0x000fec000383ffff */
.L_x_1239:
[----:B------:R-:W-:Y:S05]  /*1de0*/  BSYNC.RECONVERGENT B2 ;  /* 0x0000000000027941 */ /* 0x000fea0003800200 */
.L_x_1238:
[----:B------:R-:W-:-:S13]  /*1df0*/  ISETP.GE.AND P0, PT, R36, R33, PT ;  /* 0x000000212400720c */ /* 0x000fda0003f06270 */
[----:B------:R-:W-:Y:S05]  /*1e00*/  @!P0 BRA `(.L_x_1229) ;  /* 0x0000000400088947 */ /* 0x000fea0003800000 */
[----:B-1----:R-:W-:Y:S01]  /*1e10*/  IADD3 R13, PT, PT, -R33, 0x1, R36 ;  /* 0x00000001210d7810 */ /* 0x002fe20007ffe124 */
[----:B------:R-:W-:Y:S01]  /*1e20*/  IMAD.IADD R36, R36, 0x1, -R33 ;  /* 0x0000000124247824 */ /* 0x000fe200078e0a21 */
[----:B------:R-:W-:Y:S02]  /*1e30*/  BSSY.RECONVERGENT B1, `(.L_x_1258) ;  /* 0x000001c000017945 */ /* 0x000fe40003800200 */
[----:B0-----:R-:W-:Y:S02]  /*1e40*/  LOP3.LUT R15, R13, 0xf, RZ, 0xc0, !PT ;  /* 0x0000000f0d0f7812 */ /* 0x001fe400078ec0ff */
[----:B------:R-:W-:Y:S02]  /*1e50*/  ISETP.GE.U32.AND P0, PT, R36, 0xf, PT ;  /* 0x0000000f2400780c */ /* 0x000fe40003f06070 */
[----:B------:R-:W-:-:S11]  /*1e60*/  ISETP.NE.AND P1, PT, R15, RZ, PT ;  /* 0x000000ff0f00720c */ /* 0x000fd60003f25270 */
[----:B------:R-:W-:Y:S05]  /*1e70*/  @!P0 BRA `(.L_x_1259) ;  /* 0x00000000005c8947 */ /* 0x000fea0003800000 */
[----:B------:R-:W-:Y:S01]  /*1e80*/  LOP3.LUT R14, R13, 0xfffffff0, RZ, 0xc0, !PT ;  /* 0xfffffff00d0e7812 */ /* 0x000fe200078ec0ff */
[----:B------:R-:W-:-:S07]  /*1e90*/  IMAD.MOV.U32 R11, RZ, RZ, RZ ;  /* 0x000000ffff0b7224 */ /* 0x000fce00078e00ff */
.L_x_1260:
        /* <DEDUP_REMOVED lines=21> */
.L_x_1259:
[----:B------:R-:W-:Y:S05]  /*1ff0*/  BSYNC.RECONVERGENT B1 ;  /* 0x0000000000017941 */ /* 0x000fea0003800200 */
.L_x_1258:
        /* <DEDUP_REMOVED lines=16> */
.L_x_1262:
[----:B------:R-:W-:Y:S05]  /*2100*/  BSYNC.RECONVERGENT B1 ;  /* 0x0000000000017941 */ /* 0x000fea0003800200 */
.L_x_1261:
        /* <DEDUP_REMOVED lines=12> */
.L_x_1263:
[----:B------:R-:W-:Y:S02]  /*21d0*/  IMAD R13, R33, 0x8, R0 ;  /* 0x00000008210d7824 */ /* 0x000fe400078e0200 */
[----:B------:R-:W-:Y:S02]  /*21e0*/  VIADD R11, R11, 0x1 ;  /* 0x000000010b0b7836 */ /* 0x000fe40000000000 */
[----:B------:R-:W-:Y:S01]  /*21f0*/  VIADD R33, R33, 0x1 ;  /* 0x0000000121217836 */ /* 0x000fe20000000000 */
[----:B------:R3:W-:Y:S02]  /*2200*/  STS.64 [R13], RZ ;  /* 0x000000ff0d007388 */ /* 0x0007e40000000a00 */
[----:B------:R-:W-:-:S13]  /*2210*/  ISETP.NE.AND P0, PT, R11, R12, PT ;  /* 0x0000000c0b00720c */ /* 0x000fda0003f05270 */
[----:B---3--:R-:W-:Y:S05]  /*2220*/  @P0 BRA `(.L_x_1263) ;  /* 0xfffffffc00e80947 */ /* 0x008fea000383ffff */
.L_x_1229:
[----:B------:R-:W-:Y:S05]  /*2230*/  BSYNC.RECONVERGENT B0 ;  /* 0x0000000000007941 */ /* 0x000fea0003800200 */
.L_x_1228:
[----:B------:R-:W-:Y:S01]  /*2240*/  ISETP.NE.AND P0, PT, R35, RZ, PT ;  /* 0x000000ff2300720c */ /* 0x000fe20003f05270 */
[----:B------:R-:W-:Y:S01]  /*2250*/  BSSY.RECONVERGENT B0, `(.L_x_1264) ;  /* 0x0000179000007945 */ /* 0x000fe20003800200 */
[----:B------:R-:W-:-:S11]  /*2260*/  LEA R34, R34, UR4, 0x3 ;  /* 0x0000000422227c11 */ /* 0x000fd6000f8e18ff */
[----:B------:R-:W-:Y:S05]  /*2270*/  @P0 BRA `(.L_x_1265) ;  /* 0x0000001400d80947 */ /* 0x000fea0003800000 */
[----:B0-2---:R-:W0:Y:S08]  /*2280*/  LDC R11, c[0x0][0x384] ;  /* 0x0000e100ff0b7b82 */ /* 0x005e300000000800 */
[----:B------:R-:W2:Y:S01]  /*2290*/  LDC.64 R20, c[0x0][0x380] ;  /* 0x0000e000ff147b82 */ /* 0x000ea20000000a00 */
[----:B0-----:R-:W1:Y:S01]  /*22a0*/  MUFU.RCP64H R15, R11 ;  /* 0x0000000b000f7308 */ /* 0x001e620000001800 */
[----:B------:R-:W-:-:S05]  /*22b0*/  VIADD R14, R11, 0x300402 ;  /* 0x003004020b0e7836 */ /* 0x000fca0000000000 */
[----:B------:R-:W-:Y:S01]  /*22c0*/  FSETP.GEU.AND P0, PT, |R14|, 5.8789094863358348022e-39, PT ;  /* 0x004004020e00780b */ /* 0x000fe20003f0e200 */
[----:B--2---:R-:W-:Y:S02]  /*22d0*/  DSETP.GE.AND P1, PT, R20, 1, PT ;  /* 0x3ff000001400742a */ /* 0x004fe40003f26000 */
        /* <DEDUP_REMOVED lines=15> */
.L_x_1266:
        /* <DEDUP_REMOVED lines=9> */
[----:B------:R-:W-:Y:S02]  /*2460*/  CS2R R28, SRZ ;  /* 0x00000000001c7805 */ /* 0x000fe4000001ff00 */
[----:B------:R-:W-:Y:S02]  /*2470*/  ISETP.GT.U32.AND P2, PT, R11, -0x4, PT ;  /* 0xfffffffc0b00780c */ /* 0x000fe40003f44070 */
[----:B------:R-:W-:Y:S02]  /*2480*/  ISETP.NE.AND P1, PT, R36, RZ, PT ;  /* 0x000000ff2400720c */ /* 0x000fe40003f25270 */
[----:B------:R-:W-:-:S09]  /*2490*/  MOV R11, RZ ;  /* 0x000000ff000b7202 */ /* 0x000fd20000000f00 */
[----:B------:R-:W-:Y:S05]  /*24a0*/  @P2 BRA `(.L_x_1270) ;  /* 0x0000000400082947 */ /* 0x000fea0003800000 */
[----:B------:R-:W-:Y:S01]  /*24b0*/  LOP3.LUT R11, R3, 0x7ffffffc, RZ, 0xc0, !PT ;  /* 0x7ffffffc030b7812 */ /* 0x000fe200078ec0ff */
[----:B------:R-:W-:Y:S01]  /*24c0*/  IMAD.MOV.U32 R35, RZ, RZ, RZ ;  /* 0x000000ffff237224 */ /* 0x000fe200078e00ff */
[----:B------:R-:W-:-:S07]  /*24d0*/  CS2R R28, SRZ ;  /* 0x00000000001c7805 */ /* 0x000fce000001ff00 */
.L_x_1271:
[----:B0-----:R-:W0:Y:S01]  /*24e0*/  I2F.F64.U32 R30, R35 ;  /* 0x00000023001e7312 */ /* 0x001e220000201800 */
[C---:B------:R-:W-:Y:S02]  /*24f0*/  VIADD R18, R35.reuse, 0x1 ;  /* 0x0000000123127836 */ /* 0x040fe40000000000 */
[C---:B------:R-:W-:Y:S02]  /*2500*/  VIADD R19, R35.reuse, 0x2 ;  /* 0x0000000223137836 */ /* 0x040fe40000000000 */
[----:B------:R-:W-:-:S03]  /*2510*/  VIADD R24, R35, 0x3 ;  /* 0x0000000323187836 */ /* 0x000fc60000000000 */
        /* <DEDUP_REMOVED lines=29> */
[----:B------:R-:W-:Y:S01]  /*26f0*/  DADD R22, -R30, 1 ;  /* 0x3ff000001e167429 */ /* 0x000fe20000000100 */
[----:B------:R-:W-:Y:S01]  /*2700*/  FSEL R16, R18, R16, !P2 ;  /* 0x0000001012107208 */ /* 0x000fe20005000000 */
[----:B------:R-:W-:Y:S01]  /*2710*/  DSETP.GEU.AND P3, PT, R26, 1, PT ;  /* 0x3ff000001a00742a */ /* 0x000fe20003f6e000 */
[----:B------:R-:W-:Y:S01]  /*2720*/  FSEL R17, R19, R17, !P2 ;  /* 0x0000001113117208 */ /* 0x000fe20005000000 */
[----:B------:R-:W-:-:S02]  /*2730*/  DSETP.GEU.AND P2, PT, R30, 1, PT ;  /* 0x3ff000001e00742a */ /* 0x000fc40003f4e000 */
[----:B------:R-:W-:Y:S02]  /*2740*/  DADD R18, -R26, 1 ;  /* 0x3ff000001a127429 */ /* 0x000fe40000000100 */
[C---:B------:R-:W-:Y:S01]  /*2750*/  DSETP.GEU.AND P4, PT, R20.reuse, 1, PT ;  /* 0x3ff000001400742a */ /* 0x040fe20003f8e000 */
[----:B------:R-:W-:Y:S01]  /*2760*/  IMAD R27, R35, 0x8, R34 ;  /* 0x00000008231b7824 */ /* 0x000fe200078e0222 */
[----:B------:R-:W-:Y:S01]  /*2770*/  DADD R20, -R20, 1 ;  /* 0x3ff0000014147429 */ /* 0x000fe20000000100 */
[----:B------:R-:W-:Y:S01]  /*2780*/  FSEL R22, R22, RZ, !P2 ;  /* 0x000000ff16167208 */ /* 0x000fe20005000000 */
[C---:B------:R-:W-:Y:S01]  /*2790*/  DADD R24, -R16.reuse, 1 ;  /* 0x3ff0000010187429 */ /* 0x040fe20000000100 */
[----:B------:R-:W-:Y:S01]  /*27a0*/  FSEL R23, R23, RZ, !P2 ;  /* 0x000000ff17177208 */ /* 0x000fe20005000000 */
[----:B------:R-:W-:Y:S01]  /*27b0*/  DSETP.GEU.AND P2, PT, R16, 1, PT ;  /* 0x3ff000001000742a */ /* 0x000fe20003f4e000 */
[----:B------:R-:W-:Y:S01]  /*27c0*/  VIADD R35, R35, 0x4 ;  /* 0x0000000423237836 */ /* 0x000fe20000000000 */
[----:B------:R-:W-:-:S02]  /*27d0*/  FSEL R16, R18, RZ, !P3 ;  /* 0x000000ff12107208 */ /* 0x000fc40005800000 */
[----:B------:R-:W-:Y:S01]  /*27e0*/  FSEL R17, R19, RZ, !P3 ;  /* 0x000000ff13117208 */ /* 0x000fe20005800000 */
[----:B------:R-:W-:Y:S01]  /*27f0*/  DADD R28, R22, R28 ;  /* 0x00000000161c7229 */ /* 0x000fe2000000001c */
[----:B------:R-:W-:Y:S01]  /*2800*/  FSEL R18, R20, RZ, !P4 ;  /* 0x000000ff14127208 */ /* 0x000fe20006000000 */
[----:B------:R0:W-:Y:S01]  /*2810*/  STS.64 [R27], R22 ;  /* 0x000000161b007388 */ /* 0x0001e20000000a00 */
[----:B------:R-:W-:Y:S02]  /*2820*/  FSEL R19, R21, RZ, !P4 ;  /* 0x000000ff15137208 */ /* 0x000fe40006000000 */
[----:B------:R-:W-:Y:S01]  /*2830*/  FSEL R20, R24, RZ, !P2 ;  /* 0x000000ff18147208 */ /* 0x000fe20005000000 */
[----:B------:R0:W-:Y:S01]  /*2840*/  STS.64 [R27+0x8], R16 ;  /* 0x000008101b007388 */ /* 0x0001e20000000a00 */
[----:B------:R-:W-:Y:S01]  /*2850*/  FSEL R21, R25, RZ, !P2 ;  /* 0x000000ff19157208 */ /* 0x000fe20005000000 */
[----:B------:R-:W-:Y:S01]  /*2860*/  DADD R28, R28, R16 ;  /* 0x000000001c1c7229 */ /* 0x000fe20000000010 */
[----:B------:R-:W-:Y:S01]  /*2870*/  ISETP.NE.AND P2, PT, R35, R11, PT ;  /* 0x0000000b2300720c */ /* 0x000fe20003f45270 */
[----:B------:R0:W-:Y:S04]  /*2880*/  STS.64 [R27+0x10], R18 ;  /* 0x000010121b007388 */ /* 0x0001e80000000a00 */
[----:B------:R0:W-:Y:S02]  /*2890*/  STS.64 [R27+0x18], R20 ;  /* 0x000018141b007388 */ /* 0x0001e40000000a00 */
[----:B------:R-:W-:-:S08]  /*28a0*/  DADD R28, R28, R18 ;  /* 0x000000001c1c7229 */ /* 0x000fd00000000012 */
[----:B------:R-:W-:Y:S01]  /*28b0*/  DADD R28, R28, R20 ;  /* 0x000000001c1c7229 */ /* 0x000fe20000000014 */
[----:B------:R-:W-:Y:S10]  /*28c0*/  @P2 BRA `(.L_x_1271) ;  /* 0xfffffffc00042947 */ /* 0x000ff4000383ffff */
.L_x_1270:
[----:B------:R-:W-:Y:S05]  /*28d0*/  BSYNC.RECONVERGENT B2 ;  /* 0x0000000000027941 */ /* 0x000fea0003800200 */
.L_x_1269:
[----:B------:R-:W-:Y:S05]  /*28e0*/  @!P1 BRA `(.L_x_1268) ;  /* 0x0000000000d49947 */ /* 0x000fea0003800000 */
[----:B------:R-:W-:Y:S01]  /*28f0*/  ISETP.NE.AND P2, PT, R36, 0x1, PT ;  /* 0x000000012400780c */ /* 0x000fe20003f45270 */
[----:B------:R-:W-:Y:S01]  /*2900*/  BSSY.RECONVERGENT B2, `(.L_x_1272) ;  /* 0x0000023000027945 */ /* 0x000fe20003800200 */
[----:B0-----:R-:W-:-:S04]  /*2910*/  LOP3.LUT R16, R3, 0x1, RZ, 0xc0, !PT ;  /* 0x0000000103107812 */ /* 0x001fc800078ec0ff */
[----:B------:R-:W-:-:S07]  /*2920*/  ISETP.NE.U32.AND P1, PT, R16, 0x1, PT ;  /* 0x000000011000780c */ /* 0x000fce0003f25070 */
[----:B------:R-:W-:Y:S06]  /*2930*/  @!P2 BRA `(.L_x_1273) ;  /* 0x00000000007ca947 */ /* 0x000fec0003800000 */
[----:B------:R-:W-:Y:S01]  /*2940*/  VIADD R24, R11, 0x1 ;  /* 0x000000010b187836 */ /* 0x000fe20000000000 */
[----:B------:R-:W0:Y:S08]  /*2950*/  I2F.F64.U32 R16, R11 ;  /* 0x0000000b00107312 */ /* 0x000e300000201800 */
[----:B------:R-:W1:Y:S01]  /*2960*/  I2F.F64.U32 R18, R24 ;  /* 0x0000001800127312 */ /* 0x000e620000201800 */
[----:B0-----:R-:W-:-:S02]  /*2970*/  DADD R16, R12, R16 ;  /* 0x000000000c107229 */ /* 0x001fc40000000010 */
[----:B-1----:R-:W-:-:S06]  /*2980*/  DADD R18, R12, R18 ;  /* 0x000000000c127229 */ /* 0x002fcc0000000012 */
[----:B------:R-:W-:Y:S02]  /*2990*/  DADD R16, R16, 0.5 ;  /* 0x3fe0000010107429 */ /* 0x000fe40000000000 */
[----:B------:R-:W-:-:S06]  /*29a0*/  DADD R18, R18, 0.5 ;  /* 0x3fe0000012127429 */ /* 0x000fcc0000000000 */
[C---:B------:R-:W-:Y:S02]  /*29b0*/  DMUL R16, R14.reuse, R16 ;  /* 0x000000100e107228 */ /* 0x040fe40000000000 */
[----:B------:R-:W-:-:S06]  /*29c0*/  DMUL R18, R14, R18 ;  /* 0x000000120e127228 */ /* 0x000fcc0000000000 */
        /* <DEDUP_REMOVED lines=11> */
[----:B------:R-:W-:Y:S01]  /*2a80*/  DSETP.GEU.AND P3, PT, R20, 1, PT ;  /* 0x3ff000001400742a */ /* 0x000fe20003f6e000 */
[----:B------:R-:W-:-:S03]  /*2a90*/  IMAD R21, R11, 0x8, R34 ;  /* 0x000000080b157824 */ /* 0x000fc600078e0222 */
[----:B------:R-:W-:Y:S01]  /*2aa0*/  FSEL R16, R18, RZ, !P2 ;  /* 0x000000ff12107208 */ /* 0x000fe20005000000 */
[----:B------:R-:W-:Y:S01]  /*2ab0*/  VIADD R11, R11, 0x2 ;  /* 0x000000020b0b7836 */ /* 0x000fe20000000000 */
[----:B------:R-:W-:Y:S02]  /*2ac0*/  FSEL R17, R19, RZ, !P2 ;  /* 0x000000ff13117208 */ /* 0x000fe40005000000 */
[----:B------:R-:W-:Y:S02]  /*2ad0*/  FSEL R18, R22, RZ, !P3 ;  /* 0x000000ff16127208 */ /* 0x000fe40005800000 */
[----:B------:R-:W-:Y:S01]  /*2ae0*/  FSEL R19, R23, RZ, !P3 ;  /* 0x000000ff17137208 */ /* 0x000fe20005800000 */
[----:B------:R0:W-:Y:S01]  /*2af0*/  STS.64 [R21], R16 ;  /* 0x0000001015007388 */ /* 0x0001e20000000a00 */
[----:B------:R-:W-:-:S03]  /*2b00*/  DADD R28, R28, R16 ;  /* 0x000000001c1c7229 */ /* 0x000fc60000000010 */
[----:B------:R0:W-:Y:S05]  /*2b10*/  STS.64 [R21+0x8], R18 ;  /* 0x0000081215007388 */ /* 0x0001ea0000000a00 */
[----:B------:R-:W-:-:S11]  /*2b20*/  DADD R28, R28, R18 ;  /* 0x000000001c1c7229 */ /* 0x000fd60000000012 */
.L_x_1273:
[----:B------:R-:W-:Y:S05]  /*2b30*/  BSYNC.RECONVERGENT B2 ;  /* 0x0000000000027941 */ /* 0x000fea0003800200 */
.L_x_1272:
        /* <DEDUP_REMOVED lines=16> */
.L_x_1268:
[----:B------:R-:W-:Y:S05]  /*2c40*/  BSYNC.RECONVERGENT B1 ;  /* 0x0000000000017941 */ /* 0x000fea0003800200 */
.L_x_1267:
        /* <DEDUP_REMOVED lines=11> */
.L_x_1288:
[----:B------:R-:W-:Y:S01]  /*2d00*/  DSETP.NEU.AND P0, PT, R28, RZ, PT ;  /* 0x000000ff1c00722a */ /* 0x000fe20003f0d000 */
[----:B------:R-:W-:-:S13]  /*2d10*/  BSSY.RECONVERGENT B4, `(.L_x_1278) ;  /* 0x000005f000047945 */ /* 0x000fda0003800200 */
[----:B--2---:R-:W-:Y:S05]  /*2d20*/  @!P0 BRA `(.L_x_1279) ;  /* 0x0000000400748947 */ /* 0x004fea0003800000 */
[----:B-1----:R-:W1:Y:S01]  /*2d30*/  MUFU.RCP64H R13, R29 ;  /* 0x0000001d000d7308 */ /* 0x002e620000001800 */
[----:B------:R-:W-:Y:S01]  /*2d40*/  IMAD.MOV.U32 R12, RZ, RZ, 0x1 ;  /* 0x00000001ff0c7424 */ /* 0x000fe200078e00ff */
[----:B------:R-:W-:Y:S01]  /*2d50*/  BSSY.RECONVERGENT B5, `(.L_x_1280) ;  /* 0x0000015000057945 */ /* 0x000fe20003800200 */
[----:B------:R-:W-:-:S05]  /*2d60*/  IMAD R32, R30, 0x8, R34 ;  /* 0x000000081e207824 */ /* 0x000fca00078e0222 */
[----:B0-----:R-:W0:Y:S01]  /*2d70*/  LDS.64 R18, [R32] ;  /* 0x0000000020127984 */ /* 0x001e220000000a00 */
        /* <DEDUP_REMOVED lines=16> */
[----:B------:R-:W-:Y:S01]  /*2e80*/  MOV R12, R14 ;  /* 0x0000000e000c7202 */ /* 0x000fe20000000f00 */
[----:B------:R-:W-:-:S07]  /*2e90*/  IMAD.MOV.U32 R13, RZ, RZ, R15 ;  /* 0x000000ffff0d7224 */ /* 0x000fce00078e000f */
.L_x_1281:
[----:B------:R-:W-:Y:S05]  /*2ea0*/  BSYNC.RECONVERGENT B5 ;  /* 0x0000000000057941 */ /* 0x000fea0003800200 */
.L_x_1280:
        /* <DEDUP_REMOVED lines=21> */
.L_x_1283:
[----:B------:R-:W-:Y:S05]  /*3000*/  BSYNC.RECONVERGENT B5 ;  /* 0x0000000000057941 */ /* 0x000fea0003800200 */
.L_x_1282:
        /* <DEDUP_REMOVED lines=23> */
.L_x_1285:
[----:B------:R-:W-:Y:S05]  /*3180*/  BSYNC.RECONVERGENT B5 ;  /* 0x0000000000057941 */ /* 0x000fea0003800200 */
.L_x_1284:
        /* <DEDUP_REMOVED lines=21> */
.L_x_1287:
[----:B------:R-:W-:Y:S05]  /*32e0*/  BSYNC.RECONVERGENT B5 ;  /* 0x0000000000057941 */ /* 0x000fea0003800200 */
.L_x_1286:
[----:B------:R2:W-:Y:S02]  /*32f0*/  STS.64 [R32+0x18], R14 ;  /* 0x0000180e20007388 */ /* 0x0005e40000000a00 */
.L_x_1279:
[----:B------:R-:W-:Y:S05]  /*3300*/  BSYNC.RECONVERGENT B4 ;  /* 0x0000000000047941 */ /* 0x000fea0003800200 */
.L_x_1278:
[----:B------:R-:W-:-:S05]  /*3310*/  VIADD R30, R30, 0x4 ;  /* 0x000000041e1e7836 */ /* 0x000fca0000000000 */
[----:B------:R-:W-:-:S13]  /*3320*/  ISETP.NE.AND P0, PT, R30, R31, PT ;  /* 0x0000001f1e00720c */ /* 0x000fda0003f05270 */
[----:B------:R-:W-:Y:S05]  /*3330*/  @P0 BRA `(.L_x_1288) ;  /* 0xfffffff800700947 */ /* 0x000fea000383ffff */
.L_x_1277:
[----:B------:R-:W-:Y:S05]  /*3340*/  BSYNC.RECONVERGENT B3 ;  /* 0x0000000000037941 */ /* 0x000fea0003800200 */
.L_x_1276:
[----:B------:R-:W-:-:S13]  /*3350*/  ISETP.NE.AND P0, PT, R6, RZ, PT ;  /* 0x000000ff0600720c */ /* 0x000fda0003f05270 */
[----:B------:R-:W-:Y:S05]  /*3360*/  @!P0 BRA `(.L_x_1275) ;  /* 0x0000000000888947 */ /* 0x000fea0003800000 */
[----:B------:R-:W-:-:S07]  /*3370*/  IMAD.MOV.U32 R33, RZ, RZ, RZ ;  /* 0x000000ffff217224 */ /* 0x000fce00078e00ff */
.L_x_1293:
[----:B------:R-:W-:Y:S01]  /*3380*/  DSETP.NEU.AND P0, PT, R28, RZ, PT ;  /* 0x000000ff1c00722a */ /* 0x000fe20003f0d000 */
[----:B------:R-:W-:Y:S01]  /*3390*/  VIADD R33, R33, 0x1 ;  /* 0x0000000121217836 */ /* 0x000fe20000000000 */
[----:B------:R-:W-:Y:S04]  /*33a0*/  BSSY.RECONVERGENT B3, `(.L_x_1289) ;  /* 0x000001c000037945 */ /* 0x000fe80003800200 */
[----:B------:R-:W-:-:S08]  /*33b0*/  ISETP.NE.AND P1, PT, R33, R6, PT ;  /* 0x000000062100720c */ /* 0x000fd00003f25270 */
[----:B---3--:R-:W-:Y:S05]  /*33c0*/  @!P0 BRA `(.L_x_1290) ;  /* 0x0000000000648947 */ /* 0x008fea0003800000 */
[----:B-1----:R-:W2:Y:S01]  /*33d0*/  MUFU.RCP64H R13, R29 ;  /* 0x0000001d000d7308 */ /* 0x002ea20000001800 */
[----:B------:R-:W-:Y:S01]  /*33e0*/  IMAD.MOV.U32 R12, RZ, RZ, 0x1 ;  /* 0x00000001ff0c7424 */ /* 0x000fe200078e00ff */
[----:B------:R-:W-:Y:S01]  /*33f0*/  BSSY.RECONVERGENT B4, `(.L_x_1291) ;  /* 0x0000015000047945 */ /* 0x000fe20003800200 */
[----:B------:R-:W-:-:S05]  /*3400*/  IMAD R30, R31, 0x8, R34 ;  /* 0x000000081f1e7824 */ /* 0x000fca00078e0222 */
[----:B0-----:R-:W0:Y:S01]  /*3410*/  LDS.64 R18, [R30] ;  /* 0x000000001e127984 */ /* 0x001e220000000a00 */
[----:B--2---:R-:W-:-:S08]  /*3420*/  DFMA R14, R12, -R28, 1 ;  /* 0x3ff000000c0e742b */ /* 0x004fd0000000081c */
        /* <DEDUP_REMOVED lines=12> */
[----:B------:R-:W-:Y:S02]  /*34f0*/  MOV R17, R29 ;  /* 0x0000001d00117202 */ /* 0x000fe40000000f00 */
[----:B------:R-:W-:-:S07]  /*3500*/  MOV R12, 0x3520 ;  /* 0x00003520000c7802 */ /* 0x000fce0000000f00 */
[----:B------:R-:W-:Y:S05]  /*3510*/  CALL.REL.NOINC `($__internal_14_$__cuda_sm20_div_rn_f64_full) ;  /* 0x0000001800587944 */ /* 0x000fea0003c00000 */
[----:B------:R-:W-:Y:S02]  /*3520*/  IMAD.MOV.U32 R12, RZ, RZ, R14 ;  /* 0x000000ffff0c7224 */ /* 0x000fe400078e000e */
[----:B------:R-:W-:-:S07]  /*3530*/  IMAD.MOV.U32 R13, RZ, RZ, R15 ;  /* 0x000000ffff0d7224 */ /* 0x000fce00078e000f */
.L_x_1292:
[----:B------:R-:W-:Y:S05]  /*3540*/  BSYNC.RECONVERGENT B4 ;  /* 0x0000000000047941 */ /* 0x000fea0003800200 */
.L_x_1291:
[----:B------:R3:W-:Y:S02]  /*3550*/  STS.64 [R30], R12 ;  /* 0x0000000c1e007388 */ /* 0x0007e40000000a00 */
.L_x_1290:
[----:B------:R-:W-:Y:S05]  /*3560*/  BSYNC.RECONVERGENT B3 ;  /* 0x0000000000037941 */ /* 0x000fea0003800200 */
.L_x_1289:
[----:B------:R-:W-:Y:S01]  /*3570*/  VIADD R31, R31, 0x1 ;  /* 0x000000011f1f7836 */ /* 0x000fe20000000000 */
[----:B------:R-:W-:Y:S06]  /*3580*/  @P1 BRA `(.L_x_1293) ;  /* 0xfffffffc007c1947 */ /* 0x000fec000383ffff */
.L_x_1275:
[----:B------:R-:W-:Y:S05]  /*3590*/  BSYNC.RECONVERGENT B2 ;  /* 0x0000000000027941 */ /* 0x000fea0003800200 */
.L_x_1274:
[----:B------:R-:W-:-:S13]  /*35a0*/  ISETP.GE.AND P0, PT, R8, R31, PT ;  /* 0x0000001f0800720c */ /* 0x000fda0003f06270 */
[----:B------:R-:W-:Y:S05]  /*35b0*/  @!P0 BRA `(.L_x_1265) ;  /* 0x0000000400088947 */ /* 0x000fea0003800000 */
[----:B-1----:R-:W-:Y:S01]  /*35c0*/  IADD3 R11, PT, PT, -R31, 0x1, R8 ;  /* 0x000000011f0b7810 */ /* 0x002fe20007ffe108 */
[----:B------:R-:W-:Y:S01]  /*35d0*/  IMAD.IADD R8, R8, 0x1, -R31 ;  /* 0x0000000108087824 */ /* 0x000fe200078e0a1f */
[----:B------:R-:W-:Y:S02]  /*35e0*/  BSSY.RECONVERGENT B1, `(.L_x_1294) ;  /* 0x000001c000017945 */ /* 0x000fe40003800200 */
[----:B---3--:R-:W-:Y:S02]  /*35f0*/  LOP3.LUT R12, R11, 0xf, RZ, 0xc0, !PT ;  /* 0x0000000f0b0c7812 */ /* 0x008fe400078ec0ff */
[----:B------:R-:W-:Y:S02]  /*3600*/  ISETP.GE.U32.AND P0, PT, R8, 0xf, PT ;  /* 0x0000000f0800780c */ /* 0x000fe40003f06070 */
[----:B------:R-:W-:-:S11]  /*3610*/  ISETP.NE.AND P1, PT, R12, RZ, PT ;  /* 0x000000ff0c00720c */ /* 0x000fd60003f25270 */
[----:B------:R-:W-:Y:S05]  /*3620*/  @!P0 BRA `(.L_x_1295) ;  /* 0x00000000005c8947 */ /* 0x000fea0003800000 */
[----:B------:R-:W-:Y:S01]  /*3630*/  LOP3.LUT R13, R11, 0xfffffff0, RZ, 0xc0, !PT ;  /* 0xfffffff00b0d7812 */ /* 0x000fe200078ec0ff */
[----:B------:R-:W-:-:S07]  /*3640*/  IMAD.MOV.U32 R6, RZ, RZ, RZ ;  /* 0x000000ffff067224 */ /* 0x000fce00078e00ff */
.L_x_1296:
        /* <DEDUP_REMOVED lines=21> */
.L_x_1295:
[----:B------:R-:W-:Y:S05]  /*37a0*/  BSYNC.RECONVERGENT B1 ;  /* 0x0000000000017941 */ /* 0x000fea0003800200 */
.L_x_1294:
        /* <DEDUP_REMOVED lines=16> */
.L_x_1298:
[----:B------:R-:W-:Y:S05]  /*38b0*/  BSYNC.RECONVERGENT B1 ;  /* 0x0000000000017941 */ /* 0x000fea0003800200 */
.L_x_1297:
[----:B------:R-:W-:Y:S05]  /*38c0*/  @!P1 BRA `(.L_x_1265) ;  /* 0x0000000000449947 */ /* 0x000fea0003800000 */
[----:B------:R-:W-:Y:S02]  /*38d0*/  ISETP.GE.U32.AND P0, PT, R8, 0x4, PT ;  /* 0x000000040800780c */ /* 0x000fe40003f06070 */
[----:B------:R-:W-:-:S04]  /*38e0*/  LOP3.LUT R11, R11, 0x3, RZ, 0xc0, !PT ;  /* 0x000000030b0b7812 */ /* 0x000fc800078ec0ff */
[----:B------:R-:W-:-:S07]  /*38f0*/  ISETP.NE.AND P1, PT, R11, RZ, PT ;  /* 0x000000ff0b00720c */ /* 0x000fce0003f25270 */
[C---:B-1----:R-:W-:Y:S02]  /*3900*/  @P0 IMAD R6, R31.reuse, 0x8, R34 ;  /* 0x000000081f060824 */ /* 0x042fe400078e0222 */
[----:B------:R-:W-:-:S03]  /*3910*/  @P0 VIADD R31, R31, 0x4 ;  /* 0x000000041f1f0836 */ /* 0x000fc60000000000 */
[----:B------:R4:W-:Y:S04]  /*3920*/  @P0 STS.64 [R6], RZ ;  /* 0x000000ff06000388 */ /* 0x0009e80000000a00 */
[----:B------:R4:W-:Y:S04]  /*3930*/  @P0 STS.64 [R6+0x8], RZ ;  /* 0x000008ff06000388 */ /* 0x0009e80000000a00 */
[----:B------:R4:W-:Y:S04]  /*3940*/  @P0 STS.64 [R6+0x10], RZ ;  /* 0x000010ff06000388 */ /* 0x0009e80000000a00 */
[----:B------:R4:W-:Y:S01]  /*3950*/  @P0 STS.64 [R6+0x18], RZ ;  /* 0x000018ff06000388 */ /* 0x0009e20000000a00 */
[----:B------:R-:W-:Y:S05]  /*3960*/  @!P1 BRA `(.L_x_1265) ;  /* 0x00000000001c9947 */ /* 0x000fea0003800000 */
[----:B----4-:R-:W-:-:S07]  /*3970*/  IMAD.MOV.U32 R6, RZ, RZ, RZ ;  /* 0x000000ffff067224 */ /* 0x010fce00078e00ff */
.L_x_1299:
[C---:B------:R-:W-:Y:S02]  /*3980*/  IMAD R8, R31.reuse, 0x8, R34 ;  /* 0x000000081f087824 */ /* 0x040fe400078e0222 */
[----:B------:R-:W-:Y:S02]  /*3990*/  VIADD R6, R6, 0x1 ;  /* 0x0000000106067836 */ /* 0x000fe40000000000 */
[----:B------:R-:W-:Y:S01]  /*39a0*/  VIADD R31, R31, 0x1 ;  /* 0x000000011f1f7836 */ /* 0x000fe20000000000 */
[----:B------:R1:W-:Y:S02]  /*39b0*/  STS.64 [R8], RZ ;  /* 0x000000ff08007388 */ /* 0x0003e40000000a00 */
[----:B------:R-:W-:-:S13]  /*39c0*/  ISETP.NE.AND P0, PT, R6, R11, PT ;  /* 0x0000000b0600720c */ /* 0x000fda0003f05270 */
[----:B-1----:R-:W-:Y:S05]  /*39d0*/  @P0 BRA `(.L_x_1299) ;  /* 0xfffffffc00e80947 */ /* 0x002fea000383ffff */
.L_x_1265:
[----:B------:R-:W-:Y:S05]  /*39e0*/  BSYNC.RECONVERGENT B0 ;  /* 0x0000000000007941 */ /* 0x000fea0003800200 */
.L_x_1264:
[----:B012---:R-:W0:Y:S01]  /*39f0*/  LDC R11, c[0x0][0x3a0] ;  /* 0x0000e800ff0b7b82 */ /* 0x007e220000000800 */
[----:B------:R-:W0:Y:S07]  /*3a00*/  LDCU UR4, c[0x0][0x398] ;  /* 0x00007300ff0477ac */ /* 0x000e2e0008000800 */
[----:B------:R-:W1:Y:S01]  /*3a10*/  S2UR UR5, SR_CTAID.Z ;  /* 0x00000000000579c3 */ /* 0x000e620000002700 */
[----:B0-----:R-:W-:-:S07]  /*3a20*/  IMAD R11, R11, UR4, RZ ;  /* 0x000000040b0b7c24 */ /* 0x001fce000f8e02ff */
[----:B------:R-:W-:Y:S01]  /*3a30*/  BAR.SYNC.DEFER_BLOCKING 0x0 ;  /* 0x0000000000007b1d */ /* 0x000fe20000010000 */
[----:B-1----:R-:W-:-:S13]  /*3a40*/  ISETP.LE.AND P0, PT, R11, UR5, PT ;  /* 0x000000050b007c0c */ /* 0x002fda000bf03270 */
[----:B------:R-:W-:Y:S05]  /*3a50*/  @P0 EXIT ;  /* 0x000000000000094d */ /* 0x000fea0003800000 */
[----:B------:R-:W3:Y:S01]  /*3a60*/  LDCU.128 UR8, c[0x0][0x410] ;  /* 0x00008200ff0877ac */ /* 0x000ee20008000c00 */
[----:B------:R-:W0:Y:S01]  /*3a70*/  LDC R36, c[0x0][0x3b0] ;  /* 0x0000ec00ff247b82 */ /* 0x000e220000000800 */
[----:B------:R-:W-:Y:S01]  /*3a80*/  SHF.R.S32.HI R14, RZ, 0x1f, R9 ;  /* 0x0000001fff0e7819 */ /* 0x000fe20000011409 */
[----:B------:R-:W-:Y:S01]  /*3a90*/  IMAD.IADD R4, R5, 0x1, -R4 ;  /* 0x0000000105047824 */ /* 0x000fe200078e0a04 */
[----:B------:R-:W1:Y:S01]  /*3aa0*/  LDCU UR4, c[0x0][0x3a8] ;  /* 0x00007500ff0477ac */ /* 0x000e620008000800 */
[----:B------:R-:W-:-:S03]  /*3ab0*/  LOP3.LUT R8, R2, 0x7, RZ, 0xc0, !PT ;  /* 0x0000000702087812 */ /* 0x000fc600078ec0ff */
[----:B------:R-:W-:Y:S01]  /*3ac0*/  ISETP.GT.U32.AND P0, PT, R4, -0x8, PT ;  /* 0xfffffff80400780c */ /* 0x000fe20003f04070 */
[----:B----4-:R-:W2:Y:S01]  /*3ad0*/  LDC R6, c[0x0][0x378] ;  /* 0x0000de00ff067b82 */ /* 0x010ea20000000800 */
[----:B------:R-:W-:Y:S01]  /*3ae0*/  VIADD R15, R8, 0xffffffff ;  /* 0xffffffff080f7836 */ /* 0x000fe20000000000 */
[----:B------:R-:W-:-:S04]  /*3af0*/  MOV R4, UR5 ;  /* 0x0000000500047c02 */ /* 0x000fc80008000f00 */
[----:B------:R-:W-:Y:S01]  /*3b00*/  ISETP.GE.U32.AND P1, PT, R15, 0x3, PT ;  /* 0x000000030f00780c */ /* 0x000fe20003f26070 */
[----:B---3--:R-:W-:-:S04]  /*3b10*/  IMAD.WIDE.U32 R12, R10, UR8, RZ ;  /* 0x000000080a0c7c25 */ /* 0x008fc8000f8e00ff */
[----:B------:R-:W-:Y:S01]  /*3b20*/  IMAD R13, R10, UR9, R13 ;  /* 0x000000090a0d7c24 */ /* 0x000fe2000f8e020d */
[----:B------:R-:W-:Y:S01]  /*3b30*/  LOP3.LUT R10, R2, 0x7ffffff8, RZ, 0xc0, !PT ;  /* 0x7ffffff8020a7812 */ /* 0x000fe200078ec0ff */
[----:B------:R-:W-:Y:S01]  /*3b40*/  IMAD R14, R14, UR10, RZ ;  /* 0x0000000a0e0e7c24 */ /* 0x000fe2000f8e02ff */
[----:B-1----:R-:W-:Y:S01]  /*3b50*/  UIADD3 UR4, UPT, UPT, UR4, -0x1, URZ ;  /* 0xffffffff04047890 */ /* 0x002fe2000fffe0ff */
[----:B------:R-:W-:-:S04]  /*3b60*/  IMAD.WIDE.U32 R12, R9, UR10, R12 ;  /* 0x0000000a090c7c25 */ /* 0x000fc8000f8e000c */
[----:B------:R-:W-:Y:S01]  /*3b70*/  IMAD R35, R9, UR11, R14 ;  /* 0x0000000b09237c24 */ /* 0x000fe2000f8e020e */
[----:B------:R-:W-:Y:S01]  /*3b80*/  LOP3.LUT R9, R2, 0x3, RZ, 0xc0, !PT ;  /* 0x0000000302097812 */ /* 0x000fe200078ec0ff */
[----:B0-----:R-:W-:Y:S02]  /*3b90*/  VIADD R36, R36, 0xffffffff ;  /* 0xffffffff24247836 */ /* 0x001fe40000000000 */
[----:B------:R-:W-:-:S07]  /*3ba0*/  IMAD.IADD R35, R13, 0x1, R35 ;  /* 0x000000010d237824 */ /* 0x000fce00078e0223 */
.L_x_1313:
[----:B0--34-:R-:W0:Y:S01]  /*3bb0*/  LDC R25, c[0x0][0x3a0] ;  /* 0x0000e800ff197b82 */ /* 0x019e220000000800 */
[----:B-----5:R-:W-:Y:S01]  /*3bc0*/  IMAD.MOV.U32 R14, RZ, RZ, RZ ;  /* 0x000000ffff0e7224 */ /* 0x020fe200078e00ff */
[----:B-1----:R-:W-:Y:S01]  /*3bd0*/  IABS R20, R4 ;  /* 0x0000000400147213 */ /* 0x002fe20000000000 */
[----:B------:R-:W1:Y:S01]  /*3be0*/  LDCU.128 UR8, c[0x0][0x400] ;  /* 0x00008000ff0877ac */ /* 0x000e620008000c00 */
        /* <DEDUP_REMOVED lines=10> */
[----:B------:R-:W-:-:S04]  /*3c90*/  IMAD.HI.U32 R14, R15, R19, R14 ;  /* 0x000000130f0e7227 */ /* 0x000fc800078e000e */
[----:B------:R-:W-:-:S04]  /*3ca0*/  IMAD.MOV.U32 R15, RZ, RZ, R20 ;  /* 0x000000ffff0f7224 */ /* 0x000fc800078e0014 */
        /* <DEDUP_REMOVED lines=17> */
[--C-:B------:R-:W-:Y:S01]  /*3dc0*/  SHF.R.S32.HI R20, RZ, 0x1f, R23.reuse ;  /* 0x0000001fff147819 */ /* 0x100fe20000011417 */
[----:B------:R-:W-:-:S02]  /*3dd0*/  IMAD.MOV R17, RZ, RZ, -R23 ;  /* 0x000000ffff117224 */ /* 0x000fc400078e0a17 */
[----:B-1----:R-:W-:-:S04]  /*3de0*/  IMAD.WIDE.U32 R14, R23, UR8, R14 ;  /* 0x00000008170e7c25 */ /* 0x002fc8000f8e000e */
        /* <DEDUP_REMOVED lines=14> */
[----:B------:R-:W1:Y:S01]  /*3ed0*/  LDCU.64 UR8, c[0x0][0x3b8] ;  /* 0x00007700ff0877ac */ /* 0x000e620008000a00 */
[----:B------:R-:W-:Y:S01]  /*3ee0*/  MOV R38, RZ ;  /* 0x000000ff00267202 */ /* 0x000fe20000000f00 */
[----:B------:R-:W3:Y:S01]  /*3ef0*/  LDCU.64 UR10, c[0x0][0x3c0] ;  /* 0x00007800ff0a77ac */ /* 0x000ee20008000a00 */
[----:B-1----:R-:W-:-:S04]  /*3f00*/  IMAD R16, R20, UR8, RZ ;  /* 0x0000000814107c24 */ /* 0x002fc8000f8e02ff */
[C---:B------:R-:W-:Y:S02]  /*3f10*/  IMAD R21, R23.reuse, UR9, R16 ;  /* 0x0000000917157c24 */ /* 0x040fe4000f8e0210 */
[----:B------:R-:W-:-:S04]  /*3f20*/  IMAD.WIDE.U32 R16, R23, UR8, RZ ;  /* 0x0000000817107c25 */ /* 0x000fc8000f8e00ff */
[----:B---3--:R-:W-:Y:S02]  /*3f30*/  IMAD R20, R22, UR10, RZ ;  /* 0x0000000a16147c24 */ /* 0x008fe4000f8e02ff */
[----:B------:R-:W-:Y:S02]  /*3f40*/  IMAD.IADD R17, R17, 0x1, R21 ;  /* 0x0000000111117824 */ /* 0x000fe400078e0215 */
[C---:B------:R-:W-:Y:S02]  /*3f50*/  IMAD R37, R25.reuse, UR11, R20 ;  /* 0x0000000b19257c24 */ /* 0x040fe4000f8e0214 */
[----:B------:R-:W-:-:S04]  /*3f60*/  IMAD.WIDE.U32 R16, R25, UR10, R16 ;  /* 0x0000000a19107c25 */ /* 0x000fc8000f8e0010 */
[----:B0-----:R-:W-:-:S07]  /*3f70*/  IMAD.IADD R37, R17, 0x1, R37 ;  /* 0x0000000111257824 */ /* 0x001fce00078e0225 */
.L_x_1312:
        /* <DEDUP_REMOVED lines=13> */
[----:B------:R0:W1:Y:S01]  /*4050*/  LDS.64 R20, [R39] ;  /* 0x0000000027147984 */ /* 0x0000620000000a00 */
[----:B------:R-:W-:Y:S01]  /*4060*/  BSSY.RECONVERGENT B3, `(.L_x_1306) ;  /* 0x0000050000037945 */ /* 0x000fe20003800200 */
[----:B------:R-:W-:-:S07]  /*4070*/  IMAD.MOV.U32 R41, RZ, RZ, RZ ;  /* 0x000000ffff297224 */ /* 0x000fce00078e00ff */
.L_x_1307:
[----:B------:R-:W-:Y:S02]  /*4080*/  IMAD R40, R41, 0x8, R0 ;  /* 0x0000000829287824 */ /* 0x000fe400078e0200 */
[----:B---3--:R-:W-:Y:S02]  /*4090*/  IMAD.IADD R43, R5, 0x1, R41 ;  /* 0x00000001052b7824 */ /* 0x008fe400078e0229 */
[----:B------:R-:W-:Y:S01]  /*40a0*/  IMAD.MOV.U32 R22, RZ, RZ, R18 ;  /* 0x000000ffff167224 */ /* 0x000fe200078e0012 */
[----:B------:R-:W1:Y:S02]  /*40b0*/  LDS.64 R30, [R40] ;  /* 0x00000000281e7984 */ /* 0x000e640000000a00 */
[----:B------:R-:W-:Y:S02]  /*40c0*/  VIMNMX.RELU R29, PT, PT, R43, R36, PT ;  /* 0x000000242b1d7248 */ /* 0x000fe40003fe1100 */
[----:B------:R-:W3:Y:S03]  /*40d0*/  LDS.64 R26, [R40+0x8] ;  /* 0x00000800281a7984 */ /* 0x000ee60000000a00 */
[C---:B------:R-:W-:Y:S01]  /*40e0*/  IMAD.WIDE.U32 R24, R29.reuse, UR12, R22 ;  /* 0x0000000c1d187c25 */ /* 0x040fe2000f8e0016 */
[----:B------:R-:W4:Y:S03]  /*40f0*/  LDS.64 R32, [R40+0x10] ;  /* 0x0000100028207984 */ /* 0x000f260000000a00 */
[----:B------:R-:W-:Y:S01]  /*4100*/  IMAD R29, R29, UR13, R25 ;  /* 0x0000000d1d1d7c24 */ /* 0x000fe2000f8e0219 */
[----:B------:R-:W-:-:S04]  /*4110*/  LEA R44, P2, R24, UR14, 0x3 ;  /* 0x0000000e182c7c11 */ /* 0x000fc8000f8418ff */
[----:B------:R-:W-:Y:S02]  /*4120*/  LEA.HI.X R45, R24, UR15, R29, 0x3, P2 ;  /* 0x0000000f182d7c11 */ /* 0x000fe400090f1c1d */
[----:B------:R-:W-:-:S05]  /*4130*/  VIADDMNMX.RELU R29, R43, 0x1, R36, PT ;  /* 0x000000012b1d7846 */ /* 0x000fca0003801124 */
[----:B------:R-:W-:Y:S01]  /*4140*/  IMAD.WIDE.U32 R24, R29, UR12, R22 ;  /* 0x0000000c1d187c25 */ /* 0x000fe2000f8e0016 */
[----:B-1----:R-:W-:-:S08]  /*4150*/  DMUL R30, R30, R20 ;  /* 0x000000141e1e7228 */ /* 0x002fd00000000000 */
[----:B-----5:R-:W-:Y:S02]  /*4160*/  DMUL R30, R14, R30 ;  /* 0x0000001e0e1e7228 */ /* 0x020fe40000000000 */
[----:B---3--:R-:W-:Y:S01]  /*4170*/  DMUL R26, R26, R20 ;  /* 0x000000141a1a7228 */ /* 0x008fe20000000000 */
[----:B------:R-:W-:Y:S01]  /*4180*/  IMAD R29, R29, UR13, R25 ;  /* 0x0000000d1d1d7c24 */ /* 0x000fe2000f8e0219 */
[----:B------:R-:W-:-:S03]  /*4190*/  LEA R28, P2, R24, UR14, 0x3 ;  /* 0x0000000e181c7c11 */ /* 0x000fc6000f8418ff */
[----:B------:R-:W-:Y:S01]  /*41a0*/  REDG.E.ADD.F64.RN.STRONG.GPU desc[UR6][R44.64], R30 ;  /* 0x0000001e2c0079a6 */ /* 0x000fe2000c12ff06 */
[----:B------:R-:W-:Y:S02]  /*41b0*/  LEA.HI.X R29, R24, UR15, R29, 0x3, P2 ;  /* 0x0000000f181d7c11 */ /* 0x000fe400090f1c1d */
[----:B------:R-:W-:Y:S01]  /*41c0*/  DMUL R24, R14, R26 ;  /* 0x0000001a0e187228 */ /* 0x000fe20000000000 */
[----:B------:R-:W1:Y:S01]  /*41d0*/  LDS.64 R30, [R40+0x18] ;  /* 0x00001800281e7984 */ /* 0x000e620000000a00 */
        /* <DEDUP_REMOVED lines=15> */
[----:B-1----:R-:W-:Y:S01]  /*42d0*/  DMUL R30, R30, R20 ;  /* 0x000000141e1e7228 */ /* 0x002fe20000000000 */
[----:B------:R-:W-:-:S07]  /*42e0*/  LEA.HI.X R25, R28, UR15, R25, 0x3, P2 ;  /* 0x0000000f1c197c11 */ /* 0x000fce00090f1c19 */
[----:B------:R-:W-:Y:S01]  /*42f0*/  DMUL R28, R14, R30 ;  /* 0x0000001e0e1c7228 */ /* 0x000fe20000000000 */
[----:B------:R-:W-:-:S06]  /*4300*/  VIADDMNMX.RELU R31, R43, 0x4, R36, PT ;  /* 0x000000042b1f7846 */ /* 0x000fcc0003801124 */
[----:B------:R1:W-:Y:S04]  /*4310*/  REDG.E.ADD.F64.RN.STRONG.GPU desc[UR6][R24.64], R28 ;  /* 0x0000001c180079a6 */ /* 0x0003e8000c12ff06 */
[----:B------:R-:W0:Y:S01]  /*4320*/  LDS.64 R28, [R40+0x38] ;  /* 0x00003800281c7984 */ /* 0x000e220000000a00 */
[----:B-1----:R-:W-:Y:S01]  /*4330*/  IMAD.WIDE.U32 R24, R31, UR12, R22 ;  /* 0x0000000c1f187c25 */ /* 0x002fe2000f8e0016 */
[----:B---3--:R-:W-:-:S03]  /*4340*/  DMUL R26, R26, R20 ;  /* 0x000000141a1a7228 */ /* 0x008fc60000000000 */
[----:B------:R-:W-:Y:S01]  /*4350*/  IMAD R31, R31, UR13, R25 ;  /* 0x0000000d1f1f7c24 */ /* 0x000fe2000f8e0219 */
[----:B------:R-:W-:-:S04]  /*4360*/  LEA R44, P2, R24, UR14, 0x3 ;  /* 0x0000000e182c7c11 */ /* 0x000fc8000f8418ff */
[----:B------:R-:W-:Y:S01]  /*4370*/  LEA.HI.X R45, R24, UR15, R31, 0x3, P2 ;  /* 0x0000000f182d7c11 */ /* 0x000fe200090f1c1f */
[----:B------:R-:W-:Y:S01]  /*4380*/  DMUL R26, R14, R26 ;  /* 0x0000001a0e1a7228 */ /* 0x000fe20000000000 */
[----:B------:R-:W1:Y:S01]  /*4390*/  LDS.64 R30, [R40+0x30] ;  /* 0x00003000281e7984 */ /* 0x000e620000000a00 */
        /* <DEDUP_REMOVED lines=18> */
[----:B-1----:R-:W-:-:S03]  /*44c0*/  DMUL R30, R30, R20 ;  /* 0x000000141e1e7228 */ /* 0x002fc60000000000 */
        /* <DEDUP_REMOVED lines=10> */
.L_x_1306:
[----:B------:R-:W-:-:S07]  /*4570*/  IMAD.MOV.U32 R41, RZ, RZ, R10 ;  /* 0x000000ffff297224 */ /* 0x000fce00078e000a */
.L_x_1305:
[----:B------:R-:W-:Y:S05]  /*4580*/  BSYNC.RECONVERGENT B2 ;  /* 0x0000000000027941 */ /* 0x000fea0003800200 */
.L_x_1304:
        /* <DEDUP_REMOVED lines=9> */
[----:B------:R-:W1:Y:S01]  /*4620*/  LDS.64 R32, [R40] ;  /* 0x0000000028207984 */ /* 0x000e620000000a00 */
        /* <DEDUP_REMOVED lines=12> */
[----:B-1----:R-:W-:Y:S01]  /*46f0*/  DMUL R32, R32, R28 ;  /* 0x0000001c20207228 */ /* 0x002fe20000000000 */
        /* <DEDUP_REMOVED lines=8> */
[----:B------:R-:W1:Y:S04]  /*4780*/  LDS.64 R32, [R40+0x10] ;  /* 0x0000100028207984 */ /* 0x000e680000000a00 */
[----:B------:R-:W3:Y:S01]  /*4790*/  LDS.64 R30, [R40+0x18] ;  /* 0x00001800281e7984 */ /* 0x000ee20000000a00 */
[----:B0-----:R-:W-:-:S02]  /*47a0*/  DMUL R26, R28, R26 ;  /* 0x0000001a1c1a7228 */ /* 0x001fc40000000000 */
[C---:B-1----:R-:W-:Y:S02]  /*47b0*/  DMUL R32, R28.reuse, R32 ;  /* 0x000000201c207228 */ /* 0x042fe40000000000 */
        /* <DEDUP_REMOVED lines=12> */
[----:B------:R-:W-:-:S07]  /*4880*/  VIADD R41, R41, 0x4 ;  /* 0x0000000429297836 */ /* 0x000fce0000000000 */
.L_x_1309:
[----:B------:R-:W-:Y:S05]  /*4890*/  BSYNC.RECONVERGENT B2 ;  /* 0x0000000000027941 */ /* 0x000fea0003800200 */
.L_x_1308:
        /* <DEDUP_REMOVED lines=9> */
[----:B------:R-:W1:Y:S01]  /*4930*/  LDS.64 R32, [R22] ;  /* 0x0000000016207984 */ /* 0x000e620000000a00 */
[----:B------:R-:W3:Y:S02]  /*4940*/  LDCU.64 UR10, c[0x0][0x390] ;  /* 0x00007200ff0a77ac */ /* 0x000ee40008000a00 */
[C---:B------:R-:W-:Y:S01]  /*4950*/  VIMNMX.RELU R43, PT, PT, R29.reuse, R36, PT ;  /* 0x000000241d2b7248 */ /* 0x040fe20003fe1100 */
[----:B------:R4:W2:Y:S01]  /*4960*/  LDS.64 R26, [R22+0x8] ;  /* 0x00000800161a7984 */ /* 0x0008a20000000a00 */
[----:B------:R-:W-:Y:S01]  /*4970*/  VIADDMNMX.RELU R29, R29, 0x1, R36, PT ;  /* 0x000000011d1d7846 */ /* 0x000fe20003801124 */
[----:B----4-:R-:W-:-:S04]  /*4980*/  IMAD.MOV.U32 R22, RZ, RZ, R18 ;  /* 0x000000ffff167224 */ /* 0x010fc800078e0012 */
[----:B0-----:R-:W-:-:S04]  /*4990*/  IMAD.WIDE.U32 R30, R43, UR8, R22 ;  /* 0x000000082b1e7c25 */ /* 0x001fc8000f8e0016 */
[----:B------:R-:W-:Y:S01]  /*49a0*/  IMAD.WIDE.U32 R24, R29, UR8, R22 ;  /* 0x000000081d187c25 */ /* 0x000fe2000f8e0016 */
[----:B---3--:R-:W-:-:S03]  /*49b0*/  LEA R28, P3, R30, UR10, 0x3 ;  /* 0x0000000a1e1c7c11 */ /* 0x008fc6000f8618ff */
[----:B------:R-:W-:Y:S01]  /*49c0*/  IMAD R43, R43, UR9, R31 ;  /* 0x000000092b2b7c24 */ /* 0x000fe2000f8e021f */
[----:B-1----:R-:W-:Y:S02]  /*49d0*/  DMUL R32, R32, R20 ;  /* 0x0000001420207228 */ /* 0x002fe40000000000 */
[----:B--2---:R-:W-:Y:S01]  /*49e0*/  DMUL R26, R20, R26 ;  /* 0x0000001a141a7228 */ /* 0x004fe20000000000 */
        /* <DEDUP_REMOVED lines=8> */
[----:B------:R-:W-:-:S07]  /*4a70*/  IADD3 R41, PT, PT, R41, 0x2, RZ ;  /* 0x0000000229297810 */ /* 0x000fce0007ffe0ff */
.L_x_1311:
[----:B------:R-:W-:Y:S05]  /*4a80*/  BSYNC.RECONVERGENT B2 ;  /* 0x0000000000027941 */ /* 0x000fea0003800200 */
.L_x_1310:
[----:B------:R-:W-:Y:S05]  /*4a90*/  @!P2 BRA `(.L_x_1303) ;  /* 0x000000000038a947 */ /* 0x000fea0003800000 */
[C---:B------:R-:W-:Y:S01]  /*4aa0*/  IMAD R22, R41.reuse, 0x8, R0 ;  /* 0x0000000829167824 */ /* 0x040fe200078e0200 */
[----:B01----:R-:W-:Y:S01]  /*4ab0*/  LDS.64 R20, [R39] ;  /* 0x0000000027147984 */ /* 0x003fe20000000a00 */
[----:B------:R-:W0:Y:S01]  /*4ac0*/  LDCU.64 UR8, c[0x0][0x3d0] ;  /* 0x00007a00ff0877ac */ /* 0x000e220008000a00 */
[----:B------:R-:W-:Y:S02]  /*4ad0*/  VIADDMNMX.RELU R27, R41, R5, R36, PT ;  /* 0x00000005291b7246 */ /* 0x000fe40003801124 */
[----:B---3--:R1:W3:Y:S01]  /*4ae0*/  LDS.64 R24, [R22] ;  /* 0x0000000016187984 */ /* 0x0082e20000000a00 */
[----:B------:R-:W4:Y:S01]  /*4af0*/  LDCU.64 UR10, c[0x0][0x390] ;  /* 0x00007200ff0a77ac */ /* 0x000f220008000a00 */
[----:B-1----:R-:W-:-:S04]  /*4b00*/  IMAD.MOV.U32 R22, RZ, RZ, R18 ;  /* 0x000000ffff167224 */ /* 0x002fc800078e0012 */
[----:B0-----:R-:W-:-:S04]  /*4b10*/  IMAD.WIDE.U32 R18, R27, UR8, R22 ;  /* 0x000000081b127c25 */ /* 0x001fc8000f8e0016 */
[----:B------:R-:W-:Y:S01]  /*4b20*/  IMAD R27, R27, UR9, R19 ;  /* 0x000000091b1b7c24 */ /* 0x000fe2000f8e0213 */
[----:B---3--:R-:W-:Y:S01]  /*4b30*/  DMUL R24, R20, R24 ;  /* 0x0000001814187228 */ /* 0x008fe20000000000 */
[----:B----4-:R-:W-:-:S04]  /*4b40*/  LEA R20, P2, R18, UR10, 0x3 ;  /* 0x0000000a12147c11 */ /* 0x010fc8000f8418ff */
[----:B------:R-:W-:-:S03]  /*4b50*/  LEA.HI.X R21, R18, UR11, R27, 0x3, P2 ;  /* 0x0000000b12157c11 */ /* 0x000fc600090f1c1b */
[----:B-----5:R-:W-:-:S07]  /*4b60*/  DMUL R24, R14, R24 ;  /* 0x000000180e187228 */ /* 0x020fce0000000000 */
[----:B------:R4:W-:Y:S04]  /*4b70*/  REDG.E.ADD.F64.RN.STRONG.GPU desc[UR6][R20.64], R24 ;  /* 0x00000018140079a6 */ /* 0x0009e8000c12ff06 */
.L_x_1303:
[----:B------:R-:W-:Y:S05]  /*4b80*/  BSYNC.RECONVERGENT B1 ;  /* 0x0000000000017941 */ /* 0x000fea0003800200 */
.L_x_1302:
[----:B------:R-:W-:-:S05]  /*4b90*/  VIADD R38, R38, 0x1 ;  /* 0x0000000126267836 */ /* 0x000fca0000000000 */
[----:B------:R-:W-:-:S13]  /*4ba0*/  ISETP.NE.AND P2, PT, R38, R3, PT ;  /* 0x000000032600720c */ /* 0x000fda0003f45270 */
[----:B------:R-:W-:Y:S05]  /*4bb0*/  @P2 BRA `(.L_x_1312) ;  /* 0xfffffff000f02947 */ /* 0x000fea000383ffff */
.L_x_1301:
[----:B------:R-:W-:Y:S05]  /*4bc0*/  BSYNC.RECONVERGENT B0 ;  /* 0x0000000000007941 */ /* 0x000fea0003800200 */
.L_x_1300:
[----:B--2---:R-:W-:-:S05]  /*4bd0*/  IMAD.IADD R4, R6, 0x1, R4 ;  /* 0x0000000106047824 */ /* 0x004fca00078e0204 */
[----:B------:R-:W-:-:S13]  /*4be0*/  ISETP.GE.AND P2, PT, R4, R11, PT ;  /* 0x0000000b0400720c */ /* 0x000fda0003f46270 */
[----:B------:R-:W-:Y:S05]  /*4bf0*/  @!P2 BRA `(.L_x_1313) ;  /* 0xffffffec00eca947 */ /* 0x000fea000383ffff */
[----:B------:R-:W-:Y:S05]  /*4c00*/  EXIT ;  /* 0x000000000000794d */ /* 0x000fea0003800000 */
        .weak           $__internal_13_$__cuda_sm20_dblrcp_rn_slowpath_v3
        .type           $__internal_13_$__cuda_sm20_dblrcp_rn_slowpath_v3,@function
        .size           $__internal_13_$__cuda_sm20_dblrcp_rn_slowpath_v3,($__internal_14_$__cuda_sm20_div_rn_f64_full - $__internal_13_$__cuda_sm20_dblrcp_rn_slowpath_v3)
$__internal_13_$__cuda_sm20_dblrcp_rn_slowpath_v3:
        /* <DEDUP_REMOVED lines=24> */
.L_x_1317:
        /* <DEDUP_REMOVED lines=10> */
.L_x_1315:
[----:B------:R-:W-:Y:S01]  /*4e30*/  LOP3.LUT R17, R15, 0x80000, RZ, 0xfc, !PT ;  /* 0x000800000f117812 */ /* 0x000fe200078efcff */
[----:B------:R-:W-:-:S07]  /*4e40*/  IMAD.MOV.U32 R16, RZ, RZ, R14 ;  /* 0x000000ffff107224 */ /* 0x000fce00078e000e */
.L_x_1316:
[----:B------:R-:W-:Y:S05]  /*4e50*/  BSYNC.RECONVERGENT B1 ;  /* 0x0000000000017941 */ /* 0x000fea0003800200 */
.L_x_1314:
[----:B------:R-:W-:-:S04]  /*4e60*/  IMAD.MOV.U32 R21, RZ, RZ, 0x0 ;  /* 0x00000000ff157424 */ /* 0x000fc800078e00ff */
[----:B------:R-:W-:Y:S05]  /*4e70*/  RET.REL.NODEC R20 `(_ZN2at6native54_GLOBAL__N__aa9a477a_21_UpSampleBilinear2d_cu_607db5e336upsample_gen2d_aa_backward_out_frameIddNS0_18upsample_antialias21BilinearFilterFunctorEEEvT0_S5_NS_27GenericPackedTensorAccessorIT_Lm4ENS_16DefaultPtrTraitsElEENS6_IKS7_Lm4ES8_lEERKT1_) ;  /* 0xffffffb014607950 */ /* 0x000fea0003c3ffff */
        .weak           $__internal_14_$__cuda_sm20_div_rn_f64_full
        .type           $__internal_14_$__cuda_sm20_div_rn_f64_full,@function
        .size           $__internal_14_$__cuda_sm20_div_rn_f64_full,(.L_x_1967 - $__internal_14_$__cuda_sm20_div_rn_f64_full)
$__internal_14_$__cuda_sm20_div_rn_f64_full:
        /* <DEDUP_REMOVED lines=11> */
[----:B------:R-:W-:Y:S01]  /*4f30*/  ISETP.GE.U32.AND P2, PT, R11, R26, PT ;  /* 0x0000001a0b00720c */ /* 0x000fe20003f46070 */
[----:B------:R-:W-:Y:S02]  /*4f40*/  IMAD.MOV.U32 R39, RZ, RZ, R11 ;  /* 0x000000ffff277224 */ /* 0x000fe400078e000b */
        /* <DEDUP_REMOVED lines=19> */
[----:B------:R-:W-:-:S04]  /*5080*/  @!P3 LOP3.LUT R39, R21, 0x7ff00000, RZ, 0xc0, !PT ;  /* 0x7ff000001527b812 */ /* 0x000fc800078ec0ff */
[----:B------:R-:W-:Y:S02]  /*5090*/  IADD3 R41, PT, PT, R39, -0x1, RZ ;  /* 0xffffffff27297810 */ /* 0x000fe40007ffe0ff */
[----:B------:R-:W-:Y:S02]  /*50a0*/  DFMA R26, R24, -R14, R20 ;  /* 0x8000000e181a722b */ /* 0x000fe40000000014 */
[----:B------:R-:W-:Y:S01]  /*50b0*/  ISETP.GT.U32.AND P0, PT, R41, 0x7feffffe, PT ;  /* 0x7feffffe2900780c */ /* 0x000fe20003f04070 */
[----:B------:R-:W-:-:S05]  /*50c0*/  VIADD R41, R40, 0xffffffff ;  /* 0xffffffff28297836 */ /* 0x000fca0000000000 */
[----:B------:R-:W-:Y:S01]  /*50d0*/  ISETP.GT.U32.OR P0, PT, R41, 0x7feffffe, P0 ;  /* 0x7feffffe2900780c */ /* 0x000fe20000704470 */
[----:B------:R-:W-:-:S12]  /*50e0*/  DFMA R26, R22, R26, R24 ;  /* 0x0000001a161a722b */ /* 0x000fd80000000018 */
        /* <DEDUP_REMOVED lines=28> */
.L_x_1319:
        /* <DEDUP_REMOVED lines=16> */
.L_x_1322:
[----:B------:R-:W-:Y:S01]  /*53b0*/  LOP3.LUT R23, R17, 0x80000, RZ, 0xfc, !PT ;  /* 0x0008000011177812 */ /* 0x000fe200078efcff */
[----:B------:R-:W-:Y:S01]  /*53c0*/  IMAD.MOV.U32 R22, RZ, RZ, R16 ;  /* 0x000000ffff167224 */ /* 0x000fe200078e0010 */
[----:B------:R-:W-:Y:S06]  /*53d0*/  BRA `(.L_x_1320) ;  /* 0x0000000000087947 */ /* 0x000fec0003800000 */
.L_x_1321:
[----:B------:R-:W-:Y:S01]  /*53e0*/  LOP3.LUT R23, R19, 0x80000, RZ, 0xfc, !PT ;  /* 0x0008000013177812 */ /* 0x000fe200078efcff */
[----:B------:R-:W-:-:S07]  /*53f0*/  IMAD.MOV.U32 R22, RZ, RZ, R18 ;  /* 0x000000ffff167224 */ /* 0x000fce00078e0012 */
.L_x_1320:
[----:B------:R-:W-:Y:S05]  /*5400*/  BSYNC.RECONVERGENT B1 ;  /* 0x0000000000017941 */ /* 0x000fea0003800200 */
.L_x_1318:
[----:B------:R-:W-:Y:S02]  /*5410*/  IMAD.MOV.U32 R13, RZ, RZ, 0x0 ;  /* 0x00000000ff0d7424 */ /* 0x000fe400078e00ff */
[----:B------:R-:W-:Y:S02]  /*5420*/  IMAD.MOV.U32 R14, RZ, RZ, R22 ;  /* 0x000000ffff0e7224 */ /* 0x000fe400078e0016 */
[----:B------:R-:W-:Y:S01]  /*5430*/  IMAD.MOV.U32 R15, RZ, RZ, R23 ;  /* 0x000000ffff0f7224 */ /* 0x000fe200078e0017 */
[----:B------:R-:W-:Y:S06]  /*5440*/  RET.REL.NODEC R12 `(_ZN2at6native54_GLOBAL__N__aa9a477a_21_UpSampleBilinear2d_cu_607db5e336upsample_gen2d_aa_backward_out_frameIddNS0_18upsample_antialias21BilinearFilterFunctorEEEvT0_S5_NS_27GenericPackedTensorAccessorIT_Lm4ENS_16DefaultPtrTraitsElEENS6_IKS7_Lm4ES8_lEERKT1_) ;  /* 0xffffffa80cec7950 */ /* 0x000fec0003c3ffff */
.L_x_1323:
        /* <DEDUP_REMOVED lines=11> */
.L_x_1967:


//--------------------- .text._ZN2at6native54_GLOBAL__N__aa9a477a_21_UpSampleBilinear2d_cu_607db5e327upsample_gen2d_aa_out_frameIN3c108BFloat16EfNS0_18upsample_antialias21BilinearFilterFunctorEEEvT0_S7_NS_27GenericPackedTensorAccessorIKT_Lm4ENS_16DefaultPtrTraitsElEENS8_IS9_Lm4ESB_lEERKT1_ --------------------------
	.section	.text._ZN2at6native54_GLOBAL__N__aa9a477a_21_UpSampleBilinear2d_cu_607db5e327upsample_gen2d_aa_out_frameIN3c108BFloat16EfNS0_18upsample_antialias21BilinearFilterFunctorEEEvT0_S7_NS_27GenericPackedTensorAccessorIKT_Lm4ENS_16DefaultPtrTraitsElEENS8_IS9_Lm4ESB_lEERKT1_,"ax",@progbits
	.align	128
.text._ZN2at6native54_GLOBAL__N__aa9a477a_21_UpSampleBilinear2d_cu_607db5e327upsample_gen2d_aa_out_frameIN3c108BFloat16EfNS0_18upsample_antialias21BilinearFilterFunctorEEEvT0_S7_NS_27GenericPackedTensorAccessorIKT_Lm4ENS_16DefaultPtrTraitsElEENS8_IS9_Lm4ESB_lEERKT1_:
        .type           _ZN2at6native54_GLOBAL__N__aa9a477a_21_UpSampleBilinear2d_cu_607db5e327upsample_gen2d_aa_out_frameIN3c108BFloat16EfNS0_18upsample_antialias21BilinearFilterFunctorEEEvT0_S7_NS_27GenericPackedTensorAccessorIKT_Lm4ENS_16DefaultPtrTraitsElEENS8_IS9_Lm4ESB_lEERKT1_,@function
        .size           _ZN2at6native54_GLOBAL__N__aa9a477a_21_UpSampleBilinear2d_cu_607db5e327upsample_gen2d_aa_out_frameIN3c108BFloat16EfNS0_18upsample_antialias21BilinearFilterFunctorEEEvT0_S7_NS_27GenericPackedTensorAccessorIKT_Lm4ENS_16DefaultPtrTraitsElEENS8_IS9_Lm4ESB_lEERKT1_,(.L_x_1970 - _ZN2at6native54_GLOBAL__N__aa9a477a_21_UpSampleBilinear2d_cu_607db5e327upsample_gen2d_aa_out_frameIN3c108BFloat16EfNS0_18upsample_antialias21BilinearFilterFunctorEEEvT0_S7_NS_27GenericPackedTensorAccessorIKT_Lm4ENS_16DefaultPtrTraitsElEENS8_IS9_Lm4ESB_lEERKT1_)
        .other          _ZN2at6native54_GLOBAL__N__aa9a477a_21_UpSampleBilinear2d_cu_607db5e327upsample_gen2d_aa_out_frameIN3c108BFloat16EfNS0_18upsample_antialias21BilinearFilterFunctorEEEvT0_S7_NS_27GenericPackedTensorAccessorIKT_Lm4ENS_16DefaultPtrTraitsElEENS8_IS9_Lm4ESB_lEERKT1_,@"STO_CUDA_ENTRY STV_DEFAULT"
_ZN2at6native54_GLOBAL__N__aa9a477a_21_UpSampleBilinear2d_cu_607db5e327upsample_gen2d_aa_out_frameIN3c108BFloat16EfNS0_18upsample_antialias21BilinearFilterFunctorEEEvT0_S7_NS_27GenericPackedTensorAccessorIKT_Lm4ENS_16DefaultPtrTraitsElEENS8_IS9_Lm4ESB_lEERKT1_:
        /* <DEDUP_REMOVED lines=18> */
[----:B------:R-:W-:Y:S01]  /*0120*/  BSSY.RECONVERGENT B0, `(.L_x_1324) ;  /* 0x0000164000007945 */ /* 0x000fe20003800200 */
[----:B------:R-:W-:Y:S01]  /*0130*/  ISETP.NE.AND P0, PT, R20, RZ, PT ;  /* 0x000000ff1400720c */ /* 0x000fe20003f05270 */
[----:B------:R-:W-:Y:S01]  /*0140*/  FADD.FTZ R11, R11, 0.5 ;  /* 0x3f0000000b0b7421 */ /* 0x000fe20000010000 */
[----:B------:R-:W2:Y:S01]  /*0150*/  LDCU UR7, c[0x0][0x3a0] ;  /* 0x00007400ff0777ac */ /* 0x000ea20008000800 */
[----:B------:R-:W-:Y:S01]  /*0160*/  FADD.FTZ R26, R26, 0.5 ;  /* 0x3f0000001a1a7421 */ /* 0x000fe20000010000 */
[----:B------:R-:W3:Y:S01]  /*0170*/  S2UR UR5, SR_CgaCtaId ;  /* 0x00000000000579c3 */ /* 0x000ee20000008800 */
[----:B------:R-:W-:Y:S01]  /*0180*/  UMOV UR4, 0x400 ;  /* 0x0000040000047882 */ /* 0x000fe20000000000 */
[----:B------:R-:W4:Y:S01]  /*0190*/  LDCU.64 UR8, c[0x0][0x358] ;  /* 0x00006b00ff0877ac */ /* 0x000f220008000a00 */
[----:B0-----:R-:W-:-:S02]  /*01a0*/  FMNMX.FTZ R0, R14, 1, !PT ;  /* 0x3f8000000e007809 */ /* 0x001fc40007810000 */
[----:B------:R-:W-:Y:S02]  /*01b0*/  FMNMX.FTZ R3, R15, 1, !PT ;  /* 0x3f8000000f037809 */ /* 0x000fe40007810000 */
[----:B------:R0:W5:Y:S01]  /*01c0*/  F2I.FTZ.CEIL.NTZ R13, R0 ;  /* 0x00000000000d7305 */ /* 0x000162000021b100 */
[CCC-:B------:R-:W-:Y:S01]  /*01d0*/  FFMA.FTZ R2, R11.reuse, R14.reuse, -R0.reuse ;  /* 0x0000000e0b027223 */ /* 0x1c0fe20000010800 */
[----:B------:R-:W-:-:S03]  /*01e0*/  FFMA.FTZ R14, R11, R14, R0 ;  /* 0x0000000e0b0e7223 */ /* 0x000fc60000010000 */
[----:B------:R-:W-:Y:S01]  /*01f0*/  FADD.FTZ R7, R2, 0.5 ;  /* 0x3f00000002077421 */ /* 0x000fe20000010000 */
[----:B------:R-:W-:Y:S01]  /*0200*/  FFMA.FTZ R2, R26, R15, -R3 ;  /* 0x0000000f1a027223 */ /* 0x000fe20000010803 */
[----:B------:R-:W-:Y:S01]  /*0210*/  FADD.FTZ R14, R14, 0.5 ;  /* 0x3f0000000e0e7421 */ /* 0x000fe20000010000 */
[----:B------:R1:W2:Y:S01]  /*0220*/  F2I.FTZ.CEIL.NTZ R12, R3 ;  /* 0x00000003000c7305 */ /* 0x0002a2000021b100 */
[----:B0-----:R-:W-:Y:S01]  /*0230*/  IADD3 R0, PT, PT, R5, R8, RZ ;  /* 0x0000000805007210 */ /* 0x001fe20007ffe0ff */
[----:B------:R-:W-:Y:S01]  /*0240*/  FADD.FTZ R2, R2, 0.5 ;  /* 0x3f00000002027421 */ /* 0x000fe20000010000 */
[----:B---3--:R-:W-:-:S03]  /*0250*/  ULEA UR4, UR5, UR4, 0x18 ;  /* 0x0000000405047291 */ /* 0x008fc6000f8ec0ff */
[----:B------:R-:W-:Y:S01]  /*0260*/  IMAD R0, R9, R20, R0 ;  /* 0x0000001409007224 */ /* 0x000fe200078e0200 */
[----:B-----5:R-:W-:Y:S01]  /*0270*/  SHF.L.U32 R13, R13, 0x1, RZ ;  /* 0x000000010d0d7819 */ /* 0x020fe200000006ff */
[----:B------:R-:W0:Y:S01]  /*0280*/  F2I.FTZ.TRUNC.NTZ R4, R2 ;  /* 0x0000000200047305 */ /* 0x000e22000021f100 */
[----:B-1----:R-:W-:-:S04]  /*0290*/  FFMA.FTZ R3, R26, R15, R3 ;  /* 0x0000000f1a037223 */ /* 0x002fc80000010003 */
[----:B------:R-:W-:Y:S01]  /*02a0*/  FADD.FTZ R6, R3, 0.5 ;  /* 0x3f00000003067421 */ /* 0x000fe20000010000 */
[----:B------:R-:W-:Y:S02]  /*02b0*/  IMAD R3, R13, R20, R20 ;  /* 0x000000140d037224 */ /* 0x000fe400078e0214 */
[----:B------:R1:W3:Y:S01]  /*02c0*/  F2I.FTZ.TRUNC.NTZ R16, R7 ;  /* 0x0000000700107305 */ /* 0x0002e2000021f100 */
[----:B--2---:R-:W-:-:S04]  /*02d0*/  IMAD.SHL.U32 R12, R12, 0x2, RZ ;  /* 0x000000020c0c7824 */ /* 0x004fc800078e00ff */
[C---:B------:R-:W-:Y:S02]  /*02e0*/  IMAD R8, R12.reuse, R9, R9 ;  /* 0x000000090c087224 */ /* 0x040fe400078e0209 */
[----:B------:R-:W-:Y:S01]  /*02f0*/  IMAD R9, R12, R5, R5 ;  /* 0x000000050c097224 */ /* 0x000fe200078e0205 */
[----:B------:R-:W2:Y:S01]  /*0300*/  F2I.FTZ.TRUNC.NTZ R6, R6 ;  /* 0x0000000600067305 */ /* 0x000ea2000021f100 */
[----:B-1----:R-:W-:Y:S02]  /*0310*/  IMAD R7, R13, R0, R0 ;  /* 0x000000000d077224 */ /* 0x002fe400078e0200 */
[C---:B------:R-:W-:Y:S01]  /*0320*/  IMAD.IADD R2, R8.reuse, 0x1, R3 ;  /* 0x0000000108027824 */ /* 0x040fe200078e0203 */
[----:B------:R-:W-:Y:S02]  /*0330*/  LEA R25, R9, UR4, 0x1 ;  /* 0x0000000409197c11 */ /* 0x000fe4000f8e08ff */
[----:B------:R-:W-:Y:S02]  /*0340*/  IADD3 R8, PT, PT, R8, R7, RZ ;  /* 0x0000000708087210 */ /* 0x000fe40007ffe0ff */
[----:B------:R-:W1:Y:S01]  /*0350*/  F2I.FTZ.TRUNC.NTZ R14, R14 ;  /* 0x0000000e000e7305 */ /* 0x000e62000021f100 */
[----:B0-----:R-:W-:-:S02]  /*0360*/  VIMNMX R7, PT, PT, RZ, R4, !PT ;  /* 0x00000004ff077248 */ /* 0x001fc40007fe0100 */
[----:B---3--:R-:W-:Y:S02]  /*0370*/  VIMNMX R0, PT, PT, RZ, R16, !PT ;  /* 0x00000010ff007248 */ /* 0x008fe40007fe0100 */
[----:B------:R-:W-:Y:S02]  /*0380*/  LEA R2, R2, UR4, 0x1 ;  /* 0x0000000402027c11 */ /* 0x000fe4000f8e08ff */
[----:B--2---:R-:W-:-:S05]  /*0390*/  VIMNMX R24, PT, PT, R6, UR6, PT ;  /* 0x0000000606187c48 */ /* 0x004fca000bfe0100 */
[----:B------:R-:W-:Y:S01]  /*03a0*/  IMAD.IADD R3, R24, 0x1, -R7 ;  /* 0x0000000118037824 */ /* 0x000fe200078e0a07 */
[----:B-1----:R-:W-:-:S04]  /*03b0*/  VIMNMX R19, PT, PT, R14, UR7, PT ;  /* 0x000000070e137c48 */ /* 0x002fc8000bfe0100 */
[----:B------:R-:W-:Y:S01]  /*03c0*/  IADD3 R4, PT, PT, -R0, R19, RZ ;  /* 0x0000001300047210 */ /* 0x000fe20007ffe1ff */
[----:B----4-:R-:W-:Y:S06]  /*03d0*/  @P0 BRA `(.L_x_1325) ;  /* 0x0000001000e00947 */ /* 0x010fec0003800000 */
        /* <DEDUP_REMOVED lines=21> */
[----:B------:R-:W-:Y:S05]  /*0530*/  CALL.REL.NOINC `($__internal_15_$__cuda_sm20_dblrcp_rn_slowpath_v3) ;  /* 0x0000006400187944 */ /* 0x000fea0003c00000 */
[----:B------:R-:W-:Y:S01]  /*0540*/  MOV R14, R20 ;  /* 0x00000014000e7202 */ /* 0x000fe20000000f00 */
[----:B------:R-:W-:-:S07]  /*0550*/  IMAD.MOV.U32 R15, RZ, RZ, R21 ;  /* 0x000000ffff0f7224 */ /* 0x000fce00078e0015 */
.L_x_1327:
[----:B------:R-:W-:Y:S01]  /*0560*/  UMOV UR4, 0xf0000000 ;  /* 0xf000000000047882 */ /* 0x000fe20000000000 */
[----:B------:R-:W-:Y:S01]  /*0570*/  UMOV UR5, 0x380fffff ;  /* 0x380fffff00057882 */ /* 0x000fe20000000000 */
[----:B------:R-:W0:Y:S01]  /*0580*/  F2F.F32.F64 R6, R14 ;  /* 0x0000000e00067310 */ /* 0x000e220000301000 */
[----:B------:R-:W-:-:S14]  /*0590*/  DSETP.GEU.AND P0, PT, |R14|, UR4, PT ;  /* 0x000000040e007e2a */ /* 0x000fdc000bf0e200 */
[----:B0-----:R-:W-:-:S07]  /*05a0*/  @!P0 FMUL R6, R6, 1.175494350822287508e-38 ;  /* 0x0080000006068820 */ /* 0x001fce0000400000 */
.L_x_1326:
[----:B------:R-:W-:Y:S01]  /*05b0*/  ISETP.GE.AND P0, PT, R3, 0x1, PT ;  /* 0x000000010300780c */ /* 0x000fe20003f06270 */
[----:B------:R-:W-:Y:S01]  /*05c0*/  BSSY.RECONVERGENT B1, `(.L_x_1328) ;  /* 0x0000075000017945 */ /* 0x000fe20003800200 */
[----:B------:R-:W-:-:S11]  /*05d0*/  MOV R14, RZ ;  /* 0x000000ff000e7202 */ /* 0x000fd60000000f00 */
[----:B------:R-:W-:Y:S05]  /*05e0*/  @!P0 BRA `(.L_x_1329) ;  /* 0x0000000400c88947 */ /* 0x000fea0003800000 */
[----:B------:R-:W-:Y:S01]  /*05f0*/  IMAD.IADD R14, R7, 0x1, -R24 ;  /* 0x00000001070e7824 */ /* 0x000fe200078e0a18 */
[----:B------:R-:W-:Y:S01]  /*0600*/  LOP3.LUT R28, R3, 0x3, RZ, 0xc0, !PT ;  /* 0x00000003031c7812 */ /* 0x000fe200078ec0ff */
[----:B------:R-:W-:Y:S01]  /*0610*/  BSSY.RECONVERGENT B2, `(.L_x_1330) ;  /* 0x000003f000027945 */ /* 0x000fe20003800200 */
[----:B------:R-:W-:Y:S02]  /*0620*/  IMAD.MOV.U32 R16, RZ, RZ, RZ ;  /* 0x000000ffff107224 */ /* 0x000fe400078e00ff */
[----:B------:R-:W-:Y:S02]  /*0630*/  ISETP.GT.U32.AND P2, PT, R14, -0x4, PT ;  /* 0xfffffffc0e00780c */ /* 0x000fe40003f44070 */
[----:B------:R-:W-:Y:S02]  /*0640*/  ISETP.NE.AND P1, PT, R28, RZ, PT ;  /* 0x000000ff1c00720c */ /* 0x000fe40003f25270 */
[----:B------:R-:W-:-:S09]  /*0650*/  MOV R14, RZ ;  /* 0x000000ff000e7202 */ /* 0x000fd20000000f00 */
[----:B------:R-:W-:Y:S05]  /*0660*/  @P2 BRA `(.L_x_1331) ;  /* 0x0000000000e42947 */ /* 0x000fea0003800000 */
[----:B------:R-:W-:Y:S02]  /*0670*/  LOP3.LUT R16, R3, 0x7ffffffc, RZ, 0xc0, !PT ;  /* 0x7ffffffc03107812 */ /* 0x000fe400078ec0ff */
[----:B------:R-:W-:-:S07]  /*0680*/  CS2R R14, SRZ ;  /* 0x00000000000e7805 */ /* 0x000fce000001ff00 */
.L_x_1332:
[C---:B------:R-:W-:Y:S01]  /*0690*/  IADD3 R20, PT, PT, R15.reuse, 0x1, RZ ;  /* 0x000000010f147810 */ /* 0x040fe20007ffe0ff */
[C---:B0-----:R-:W-:Y:S01]  /*06a0*/  VIADD R22, R15.reuse, 0x2 ;  /* 0x000000020f167836 */ /* 0x041fe20000000000 */
[----:B------:R-:W-:Y:S02]  /*06b0*/  I2FP.F32.U32 R17, R15 ;  /* 0x0000000f00117245 */ /* 0x000fe40000201000 */
[----:B------:R-:W-:Y:S02]  /*06c0*/  IADD3 R27, PT, PT, R15, 0x3, RZ ;  /* 0x000000030f1b7810 */ /* 0x000fe40007ffe0ff */
        /* <DEDUP_REMOVED lines=24> */
[----:B------:R-:W-:Y:S01]  /*0850*/  FADD.FTZ R23, -R17, 1 ;  /* 0x3f80000011177421 */ /* 0x000fe20000010100 */
[C---:B------:R-:W-:Y:S01]  /*0860*/  FSETP.GEU.FTZ.AND P3, PT, R21.reuse, 1, PT ;  /* 0x3f8000001500780b */ /* 0x040fe20003f7e000 */
[----:B------:R-:W-:Y:S01]  /*0870*/  FADD.FTZ R17, -R21, 1 ;  /* 0x3f80000015117421 */ /* 0x000fe20000010100 */
[C---:B------:R-:W-:Y:S01]  /*0880*/  FSETP.GEU.FTZ.AND P4, PT, R20.reuse, 1, PT ;  /* 0x3f8000001400780b */ /* 0x040fe20003f9e000 */
[----:B------:R-:W-:Y:S01]  /*0890*/  FADD.FTZ R21, -R20, 1 ;  /* 0x3f80000014157421 */ /* 0x000fe20000010100 */
[C---:B------:R-:W-:Y:S01]  /*08a0*/  FADD.FTZ R20, -R27.reuse, 1 ;  /* 0x3f8000001b147421 */ /* 0x040fe20000010100 */
[----:B------:R-:W-:Y:S01]  /*08b0*/  FSETP.GEU.FTZ.AND P5, PT, R27, 1, PT ;  /* 0x3f8000001b00780b */ /* 0x000fe20003fbe000 */
[----:B------:R-:W-:Y:S01]  /*08c0*/  IMAD R27, R15, 0x2, R25 ;  /* 0x000000020f1b7824 */ /* 0x000fe200078e0219 */
[----:B------:R-:W-:-:S02]  /*08d0*/  FSEL R23, R23, RZ, !P2 ;  /* 0x000000ff17177208 */ /* 0x000fc40005000000 */
[----:B------:R-:W-:Y:S02]  /*08e0*/  FSEL R17, R17, RZ, !P3 ;  /* 0x000000ff11117208 */ /* 0x000fe40005800000 */
[----:B------:R-:W-:Y:S01]  /*08f0*/  FSEL R21, R21, RZ, !P4 ;  /* 0x000000ff15157208 */ /* 0x000fe20006000000 */
[----:B------:R-:W-:Y:S01]  /*0900*/  FADD.FTZ R14, R23, R14 ;  /* 0x0000000e170e7221 */ /* 0x000fe20000010000 */
[----:B------:R-:W-:Y:S02]  /*0910*/  FSEL R20, R20, RZ, !P5 ;  /* 0x000000ff14147208 */ /* 0x000fe40006800000 */
[----:B------:R-:W-:Y:S01]  /*0920*/  F2FP.BF16.F32.PACK_AB R22, RZ, R23 ;  /* 0x00000017ff16723e */ /* 0x000fe200000010ff */
[----:B------:R-:W-:Y:S01]  /*0930*/  FADD.FTZ R14, R14, R17 ;  /* 0x000000110e0e7221 */ /* 0x000fe20000010000 */
[----:B------:R-:W-:Y:S02]  /*0940*/  F2FP.BF16.F32.PACK_AB R29, RZ, R17 ;  /* 0x00000011ff1d723e */ /* 0x000fe400000010ff */
[----:B------:R-:W-:Y:S01]  /*0950*/  F2FP.BF16.F32.PACK_AB R30, RZ, R21 ;  /* 0x00000015ff1e723e */ /* 0x000fe200000010ff */
[----:B------:R0:W-:Y:S01]  /*0960*/  STS.U16 [R27], R22 ;  /* 0x000000161b007388 */ /* 0x0001e20000000400 */
[----:B------:R-:W-:Y:S01]  /*0970*/  F2FP.BF16.F32.PACK_AB R31, RZ, R20 ;  /* 0x00000014ff1f723e */ /* 0x000fe200000010ff */
[----:B------:R-:W-:Y:S01]  /*0980*/  FADD.FTZ R21, R14, R21 ;  /* 0x000000150e157221 */ /* 0x000fe20000010000 */
[----:B------:R-:W-:Y:S01]  /*0990*/  IADD3 R15, PT, PT, R15, 0x4, RZ ;  /* 0x000000040f0f7810 */ /* 0x000fe20007ffe0ff */
[----:B------:R0:W-:Y:S02]  /*09a0*/  STS.U16 [R27+0x2], R29 ;  /* 0x0000021d1b007388 */ /* 0x0001e40000000400 */
[----:B------:R-:W-:Y:S01]  /*09b0*/  FADD.FTZ R14, R21, R20 ;  /* 0x00000014150e7221 */ /* 0x000fe20000010000 */
[----:B------:R-:W-:Y:S01]  /*09c0*/  ISETP.NE.AND P2, PT, R15, R16, PT ;  /* 0x000000100f00720c */ /* 0x000fe20003f45270 */
[----:B------:R0:W-:Y:S04]  /*09d0*/  STS.U16 [R27+0x4], R30 ;  /* 0x0000041e1b007388 */ /* 0x0001e80000000400 */
[----:B------:R0:W-:Y:S08]  /*09e0*/  STS.U16 [R27+0x6], R31 ;  /* 0x0000061f1b007388 */ /* 0x0001f00000000400 */
[----:B------:R-:W-:Y:S05]  /*09f0*/  @P2 BRA `(.L_x_1332) ;  /* 0xfffffffc00242947 */ /* 0x000fea000383ffff */
.L_x_1331:
[----:B------:R-:W-:Y:S05]  /*0a00*/  BSYNC.RECONVERGENT B2 ;  /* 0x0000000000027941 */ /* 0x000fea0003800200 */
.L_x_1330:
        /* <DEDUP_REMOVED lines=8> */
[----:B------:R-:W-:Y:S01]  /*0a90*/  I2FP.F32.U32 R17, R17 ;  /* 0x0000001100117245 */ /* 0x000fe20000201000 */
        /* <DEDUP_REMOVED lines=18> */
[----:B0-----:R-:W-:Y:S02]  /*0bc0*/  F2FP.BF16.F32.PACK_AB R22, RZ, R21 ;  /* 0x00000015ff16723e */ /* 0x001fe400000010ff */
[----:B------:R-:W-:Y:S01]  /*0bd0*/  LEA R20, R16, R25, 0x1 ;  /* 0x0000001910147211 */ /* 0x000fe200078e08ff */
[----:B------:R-:W-:Y:S01]  /*0be0*/  FADD.FTZ R14, R14, R21 ;  /* 0x000000150e0e7221 */ /* 0x000fe20000010000 */
[----:B------:R-:W-:-:S03]  /*0bf0*/  VIADD R16, R16, 0x2 ;  /* 0x0000000210107836 */ /* 0x000fc60000000000 */
[----:B------:R1:W-:Y:S04]  /*0c00*/  STS.U16 [R20], R17 ;  /* 0x0000001114007388 */ /* 0x0003e80000000400 */
[----:B------:R1:W-:Y:S02]  /*0c10*/  STS.U16 [R20+0x2], R22 ;  /* 0x0000021614007388 */ /* 0x0003e40000000400 */
.L_x_1334:
[----:B------:R-:W-:Y:S05]  /*0c20*/  BSYNC.RECONVERGENT B2 ;  /* 0x0000000000027941 */ /* 0x000fea0003800200 */
.L_x_1333:
        /* <DEDUP_REMOVED lines=14> */
.L_x_1329:
[----:B------:R-:W-:Y:S05]  /*0d10*/  BSYNC.RECONVERGENT B1 ;  /* 0x0000000000017941 */ /* 0x000fea0003800200 */
.L_x_1328:
        /* <DEDUP_REMOVED lines=14> */
[----:B-1----:R-:W1:Y:S01]  /*0e00*/  LDS.U16 R20, [R25+0x2] ;  /* 0x0000020019147984 */ /* 0x002e620000000400 */
[----:B------:R-:W2:Y:S03]  /*0e10*/  F2F.BF16.F32 R16, R14 ;  /* 0x0000000e00107304 */ /* 0x000ea60000202000 */
[----:B0-----:R-:W0:Y:S04]  /*0e20*/  LDS.U16 R22, [R25+0x6] ;  /* 0x0000060019167984 */ /* 0x001e280000000400 */
[----:B------:R-:W3:Y:S04]  /*0e30*/  LDS.U16 R17, [R25] ;  /* 0x0000000019117984 */ /* 0x000ee80000000400 */
[----:B------:R-:W4:Y:S01]  /*0e40*/  LDS.U16 R21, [R25+0x4] ;  /* 0x0000040019157984 */ /* 0x000f220000000400 */
[----:B--2---:R-:W-:-:S06]  /*0e50*/  SHF.L.U32 R16, R16, 0x10, RZ ;  /* 0x0000001010107819 */ /* 0x004fcc00000006ff */
[----:B------:R-:W2:Y:S01]  /*0e60*/  MUFU.RCP R16, R16 ;  /* 0x0000001000107308 */ /* 0x000ea20000001000 */
[----:B-1----:R-:W-:Y:S02]  /*0e70*/  SHF.L.U32 R20, R20, 0x10, RZ ;  /* 0x0000001014147819 */ /* 0x002fe400000006ff */
[----:B0-----:R-:W-:-:S03]  /*0e80*/  SHF.L.U32 R22, R22, 0x10, RZ ;  /* 0x0000001016167819 */ /* 0x001fc600000006ff */
[-C--:B--2---:R-:W-:Y:S01]  /*0e90*/  FMUL.FTZ R20, R20, R16.reuse ;  /* 0x0000001014147220 */ /* 0x084fe20000410000 */
[----:B---3--:R-:W-:Y:S02]  /*0ea0*/  IMAD.U32 R17, R17, 0x10000, RZ ;  /* 0x0001000011117824 */ /* 0x008fe400078e00ff */
[----:B------:R-:W-:Y:S02]  /*0eb0*/  FMUL.FTZ R22, R22, R16 ;  /* 0x0000001016167220 */ /* 0x000fe40000410000 */
[----:B------:R-:W-:Y:S01]  /*0ec0*/  F2FP.BF16.F32.PACK_AB R20, RZ, R20 ;  /* 0x00000014ff14723e */ /* 0x000fe200000010ff */
[----:B----4-:R-:W-:Y:S02]  /*0ed0*/  IMAD.U32 R21, R21, 0x10000, RZ ;  /* 0x0001000015157824 */ /* 0x010fe400078e00ff */
        /* <DEDUP_REMOVED lines=9> */
.L_x_1340:
[----:B------:R-:W-:Y:S05]  /*0f70*/  BSYNC.RECONVERGENT B3 ;  /* 0x0000000000037941 */ /* 0x000fea0003800200 */
.L_x_1339:
[----:B------:R-:W-:Y:S05]  /*0f80*/  @!P1 BRA `(.L_x_1338) ;  /* 0x00000000007c9947 */ /* 0x000fea0003800000 */
[----:B------:R-:W-:-:S07]  /*0f90*/  IMAD.MOV.U32 R16, RZ, RZ, 0x4 ;  /* 0x00000004ff107424 */ /* 0x000fce00078e00ff */
.L_x_1343:
[----:B------:R-:W-:Y:S04]  /*0fa0*/  BSSY.RECONVERGENT B3, `(.L_x_1341) ;  /* 0x000001a000037945 */ /* 0x000fe80003800200 */
[----:B---3--:R-:W-:Y:S05]  /*0fb0*/  @!P0 BRA `(.L_x_1342) ;  /* 0x0000000000608947 */ /* 0x008fea0003800000 */
[----:B-12---:R-:W-:Y:S01]  /*0fc0*/  LEA R17, R16, R25, 0x1 ;  /* 0x0000001910117211 */ /* 0x006fe200078e08ff */
[----:B------:R-:W1:Y:S04]  /*0fd0*/  F2F.BF16.F32 R26, R14 ;  /* 0x0000000e001a7304 */ /* 0x000e680000202000 */
[----:B------:R-:W2:Y:S04]  /*0fe0*/  LDS.U16 R20, [R17] ;  /* 0x0000000011147984 */ /* 0x000ea80000000400 */
[----:B0-----:R-:W0:Y:S04]  /*0ff0*/  LDS.U16 R22, [R17+0x4] ;  /* 0x0000040011167984 */ /* 0x001e280000000400 */
[----:B------:R-:W3:Y:S01]  /*1000*/  LDS.U16 R21, [R17+0x2] ;  /* 0x0000020011157984 */ /* 0x000ee20000000400 */
[----:B-1----:R-:W-:-:S03]  /*1010*/  IMAD.U32 R26, R26, 0x10000, RZ ;  /* 0x000100001a1a7824 */ /* 0x002fc600078e00ff */
[----:B------:R-:W1:Y:S03]  /*1020*/  LDS.U16 R23, [R17+0x6] ;  /* 0x0000060011177984 */ /* 0x000e660000000400 */
[----:B------:R-:W4:Y:S01]  /*1030*/  MUFU.RCP R26, R26 ;  /* 0x0000001a001a7308 */ /* 0x000f220000001000 */
[----:B--2---:R-:W-:Y:S02]  /*1040*/  SHF.L.U32 R20, R20, 0x10, RZ ;  /* 0x0000001014147819 */ /* 0x004fe400000006ff */
[----:B0-----:R-:W-:-:S03]  /*1050*/  SHF.L.U32 R22, R22, 0x10, RZ ;  /* 0x0000001016167819 */ /* 0x001fc600000006ff */
[C---:B----4-:R-:W-:Y:S01]  /*1060*/  FMUL.FTZ R20, R26.reuse, R20 ;  /* 0x000000141a147220 */ /* 0x050fe20000410000 */
[----:B---3--:R-:W-:Y:S02]  /*1070*/  IMAD.U32 R21, R21, 0x10000, RZ ;  /* 0x0001000015157824 */ /* 0x008fe400078e00ff */
[C---:B------:R-:W-:Y:S02]  /*1080*/  FMUL.FTZ R22, R26.reuse, R22 ;  /* 0x000000161a167220 */ /* 0x040fe40000410000 */
[----:B------:R-:W-:Y:S01]  /*1090*/  F2FP.BF16.F32.PACK_AB R20, RZ, R20 ;  /* 0x00000014ff14723e */ /* 0x000fe200000010ff */
[----:B-1----:R-:W-:Y:S02]  /*10a0*/  IMAD.U32 R23, R23, 0x10000, RZ ;  /* 0x0001000017177824 */ /* 0x002fe400078e00ff */
[C---:B------:R-:W-:Y:S01]  /*10b0*/  FMUL.FTZ R21, R26.reuse, R21 ;  /* 0x000000151a157220 */ /* 0x040fe20000410000 */
        /* <DEDUP_REMOVED lines=8> */
.L_x_1342:
[----:B------:R-:W-:Y:S05]  /*1140*/  BSYNC.RECONVERGENT B3 ;  /* 0x0000000000037941 */ /* 0x000fea0003800200 */
.L_x_1341:
[----:B------:R-:W-:-:S04]  /*1150*/  IADD3 R16, PT, PT, R16, 0x4, RZ ;  /* 0x0000000410107810 */ /* 0x000fc80007ffe0ff */
[----:B------:R-:W-:-:S13]  /*1160*/  ISETP.NE.AND P1, PT, R16, R6, PT ;  /* 0x000000061000720c */ /* 0x000fda0003f25270 */
[----:B------:R-:W-:Y:S05]  /*1170*/  @P1 BRA `(.L_x_1343) ;  /* 0xfffffffc00881947 */ /* 0x000fea000383ffff */
.L_x_1338:
[----:B------:R-:W-:Y:S05]  /*1180*/  BSYNC.RECONVERGENT B1 ;  /* 0x0000000000017941 */ /* 0x000fea0003800200 */
.L_x_1337:
[----:B------:R-:W-:-:S13]  /*1190*/  ISETP.NE.AND P0, PT, R15, RZ, PT ;  /* 0x000000ff0f00720c */ /* 0x000fda0003f05270 */
[----:B------:R-:W-:Y:S05]  /*11a0*/  @!P0 BRA `(.L_x_1336) ;  /* 0x0000000000488947 */ /* 0x000fea0003800000 */
[----:B------:R-:W-:Y:S01]  /*11b0*/  FSETP.NEU.FTZ.AND P1, PT, R14, RZ, PT ;  /* 0x000000ff0e00720b */ /* 0x000fe20003f3d000 */
[----:B------:R-:W-:-:S12]  /*11c0*/  IMAD.MOV.U32 R16, RZ, RZ, RZ ;  /* 0x000000ffff107224 */ /* 0x000fd800078e00ff */
.L_x_1346:
[----:B------:R-:W-:Y:S01]  /*11d0*/  IADD3 R16, PT, PT, R16, 0x1, RZ ;  /* 0x0000000110107810 */ /* 0x000fe20007ffe0ff */
[----:B------:R-:W-:Y:S03]  /*11e0*/  BSSY.RECONVERGENT B1, `(.L_x_1344) ;  /* 0x000000c000017945 */ /* 0x000fe60003800200 */
[----:B------:R-:W-:Y:S01]  /*11f0*/  ISETP.NE.AND P0, PT, R16, R15, PT ;  /* 0x0000000f1000720c */ /* 0x000fe20003f05270 */
[----:B----4-:R-:W-:-:S12]  /*1200*/  @!P1 BRA `(.L_x_1345) ;  /* 0x0000000000249947 */ /* 0x010fd80003800000 */
[----:B-123--:R-:W-:Y:S01]  /*1210*/  IMAD R17, R6, 0x2, R25 ;  /* 0x0000000206117824 */ /* 0x00efe200078e0219 */
[----:B------:R-:W1:Y:S04]  /*1220*/  F2F.BF16.F32 R21, R14 ;  /* 0x0000000e00157304 */ /* 0x000e680000202000 */
[----:B------:R-:W2:Y:S01]  /*1230*/  LDS.U16 R20, [R17] ;  /* 0x0000000011147984 */ /* 0x000ea20000000400 */
[----:B-1----:R-:W-:-:S06]  /*1240*/  SHF.L.U32 R21, R21, 0x10, RZ ;  /* 0x0000001015157819 */ /* 0x002fcc00000006ff */
[----:B------:R-:W1:Y:S01]  /*1250*/  MUFU.RCP R21, R21 ;  /* 0x0000001500157308 */ /* 0x000e620000001000 */
[----:B--2---:R-:W-:-:S04]  /*1260*/  IMAD.U32 R20, R20, 0x10000, RZ ;  /* 0x0001000014147824 */ /* 0x004fc800078e00ff */
[----:B-1----:R-:W-:-:S05]  /*1270*/  FMUL.FTZ R20, R20, R21 ;  /* 0x0000001514147220 */ /* 0x002fca0000410000 */
[----:B------:R-:W-:-:S05]  /*1280*/  F2FP.BF16.F32.PACK_AB R20, RZ, R20 ;  /* 0x00000014ff14723e */ /* 0x000fca00000010ff */
[----:B------:R4:W-:Y:S02]  /*1290*/  STS.U16 [R17], R20 ;  /* 0x0000001411007388 */ /* 0x0009e40000000400 */
.L_x_1345:
[----:B------:R-:W-:Y:S05]  /*12a0*/  BSYNC.RECONVERGENT B1 ;  /* 0x0000000000017941 */ /* 0x000fea0003800200 */
.L_x_1344:
[----:B------:R-:W-:Y:S01]  /*12b0*/  IADD3 R6, PT, PT, R6, 0x1, RZ ;  /* 0x0000000106067810 */ /* 0x000fe20007ffe0ff */
[----:B------:R-:W-:Y:S06]  /*12c0*/  @P0 BRA `(.L_x_1346) ;  /* 0xfffffffc00c00947 */ /* 0x000fec000383ffff */
.L_x_1336:
[----:B------:R-:W-:Y:S05]  /*12d0*/  BSYNC.RECONVERGENT B2 ;  /* 0x0000000000027941 */ /* 0x000fea0003800200 */
.L_x_1335:
[----:B------:R-:W-:-:S13]  /*12e0*/  ISETP.GE.AND P0, PT, R12, R6, PT ;  /* 0x000000060c00720c */ /* 0x000fda0003f06270 */
[----:B------:R-:W-:Y:S05]  /*12f0*/  @!P0 BRA `(.L_x_1325) ;  /* 0x0000000400188947 */ /* 0x000fea0003800000 */
[----:B------:R-:W5:Y:S01]  /*1300*/  LDC R14, c[0x0][0x384] ;  /* 0x0000e100ff0e7b82 */ /* 0x000f620000000800 */
[----:B------:R-:W-:Y:S01]  /*1310*/  IADD3 R12, PT, PT, R12, -R6, RZ ;  /* 0x800000060c0c7210 */ /* 0x000fe20007ffe0ff */
[----:B------:R-:W-:Y:S03]  /*1320*/  BSSY.RECONVERGENT B1, `(.L_x_1347) ;  /* 0x0000020000017945 */ /* 0x000fe60003800200 */
[----:B------:R-:W-:Y:S02]  /*1330*/  ISETP.GE.U32.AND P0, PT, R12, 0xf, PT ;  /* 0x0000000f0c00780c */ /* 0x000fe40003f06070 */
[----:B-----5:R-:W-:-:S06]  /*1340*/  FMNMX.FTZ R14, R14, 1, !PT ;  /* 0x3f8000000e0e7809 */ /* 0x020fcc0007810000 */
[----:B------:R-:W5:Y:S02]  /*1350*/  F2I.FTZ.CEIL.NTZ R14, R14 ;  /* 0x0000000e000e7305 */ /* 0x000f64000021b100 */
[----:B-----5:R-:W-:-:S05]  /*1360*/  LEA R15, R14, 0x1, 0x1 ;  /* 0x000000010e0f7811 */ /* 0x020fca00078e08ff */
[----:B------:R-:W-:-:S05]  /*1370*/  IMAD.IADD R15, R15, 0x1, -R6 ;  /* 0x000000010f0f7824 */ /* 0x000fca00078e0a06 */
[----:B------:R-:W-:-:S04]  /*1380*/  LOP3.LUT R16, R15, 0xf, RZ, 0xc0, !PT ;  /* 0x0000000f0f107812 */ /* 0x000fc800078ec0ff */
[----:B------:R-:W-:Y:S01]  /*1390*/  ISETP.NE.AND P1, PT, R16, RZ, PT ;  /* 0x000000ff1000720c */ /* 0x000fe20003f25270 */
[----:B------:R-:W-:-:S12]  /*13a0*/  @!P0 BRA `(.L_x_1348) ;  /* 0x00000000005c8947 */ /* 0x000fd80003800000 */
[----:B-1234-:R-:W-:Y:S01]  /*13b0*/  LOP3.LUT R17, R15, 0xfffffff0, RZ, 0xc0, !PT ;  /* 0xfffffff00f117812 */ /* 0x01efe200078ec0ff */
[----:B------:R-:W-:-:S07]  /*13c0*/  IMAD.MOV.U32 R12, RZ, RZ, RZ ;  /* 0x000000ffff0c7224 */ /* 0x000fce00078e00ff */
.L_x_1349:
[----:B-1----:R-:W-:Y:S01]  /*13d0*/  LEA R14, R6, R25, 0x1 ;  /* 0x00000019060e7211 */ /* 0x002fe200078e08ff */
        /* <DEDUP_REMOVED lines=20> */
.L_x_1348:
[----:B------:R-:W-:Y:S05]  /*1520*/  BSYNC.RECONVERGENT B1 ;  /* 0x0000000000017941 */ /* 0x000fea0003800200 */
.L_x_1347:
        /* <DEDUP_REMOVED lines=16> */
.L_x_1351:
[----:B------:R-:W-:Y:S05]  /*1630*/  BSYNC.RECONVERGENT B1 ;  /* 0x0000000000017941 */ /* 0x000fea0003800200 */
.L_x_1350:
[----:B------:R-:W-:Y:S05]  /*1640*/  @!P1 BRA `(.L_x_1325) ;  /* 0x0000000000449947 */ /* 0x000fea0003800000 */
[----:B------:R-:W-:Y:S02]  /*1650*/  ISETP.GE.U32.AND P0, PT, R14, 0x4, PT ;  /* 0x000000040e00780c */ /* 0x000fe40003f06070 */
[----:B------:R-:W-:-:S04]  /*1660*/  LOP3.LUT R15, R15, 0x3, RZ, 0xc0, !PT ;  /* 0x000000030f0f7812 */ /* 0x000fc800078ec0ff */
[----:B------:R-:W-:-:S07]  /*1670*/  ISETP.NE.AND P1, PT, R15, RZ, PT ;  /* 0x000000ff0f00720c */ /* 0x000fce0003f25270 */
[C---:B-1----:R-:W-:Y:S01]  /*1680*/  @P0 IMAD R12, R6.reuse, 0x2, R25 ;  /* 0x00000002060c0824 */ /* 0x042fe200078e0219 */
[----:B------:R-:W-:-:S04]  /*1690*/  @P0 IADD3 R6, PT, PT, R6, 0x4, RZ ;  /* 0x0000000406060810 */ /* 0x000fc80007ffe0ff */
[----:B------:R1:W-:Y:S04]  /*16a0*/  @P0 STS.U16 [R12], RZ ;  /* 0x000000ff0c000388 */ /* 0x0003e80000000400 */
[----:B------:R1:W-:Y:S04]  /*16b0*/  @P0 STS.U16 [R12+0x2], RZ ;  /* 0x000002ff0c000388 */ /* 0x0003e80000000400 */
[----:B------:R1:W-:Y:S04]  /*16c0*/  @P0 STS.U16 [R12+0x4], RZ ;  /* 0x000004ff0c000388 */ /* 0x0003e80000000400 */
[----:B------:R1:W-:Y:S01]  /*16d0*/  @P0 STS.U16 [R12+0x6], RZ ;  /* 0x000006ff0c000388 */ /* 0x0003e20000000400 */
[----:B------:R-:W-:Y:S05]  /*16e0*/  @!P1 BRA `(.L_x_1325) ;  /* 0x00000000001c9947 */ /* 0x000fea0003800000 */
[----:B-1----:R-:W-:-:S07]  /*16f0*/  IMAD.MOV.U32 R12, RZ, RZ, RZ ;  /* 0x000000ffff0c7224 */ /* 0x002fce00078e00ff */
.L_x_1352:
[----:B------:R-:W-:Y:S01]  /*1700*/  LEA R14, R6, R25, 0x1 ;  /* 0x00000019060e7211 */ /* 0x000fe200078e08ff */
[----:B------:R-:W-:Y:S01]  /*1710*/  VIADD R12, R12, 0x1 ;  /* 0x000000010c0c7836 */ /* 0x000fe20000000000 */
[----:B------:R-:W-:-:S03]  /*1720*/  IADD3 R6, PT, PT, R6, 0x1, RZ ;  /* 0x0000000106067810 */ /* 0x000fc60007ffe0ff */
[----:B------:R1:W-:Y:S01]  /*1730*/  STS.U16 [R14], RZ ;  /* 0x000000ff0e007388 */ /* 0x0003e20000000400 */
[----:B------:R-:W-:-:S13]  /*1740*/  ISETP.NE.AND P0, PT, R12, R15, PT ;  /* 0x0000000f0c00720c */ /* 0x000fda0003f05270 */
[----:B-1----:R-:W-:Y:S05]  /*1750*/  @P0 BRA `(.L_x_1352) ;  /* 0xfffffffc00e80947 */ /* 0x002fea000383ffff */
.L_x_1325:
[----:B------:R-:W-:Y:S05]  /*1760*/  BSYNC.RECONVERGENT B0 ;  /* 0x0000000000007941 */ /* 0x000fea0003800200 */
.L_x_1324:
[----:B------:R-:W-:Y:S01]  /*1770*/  ISETP.NE.AND P0, PT, R5, RZ, PT ;  /* 0x000000ff0500720c */ /* 0x000fe20003f05270 */
[----:B------:R-:W-:-:S12]  /*1780*/  BSSY.RECONVERGENT B0, `(.L_x_1353) ;  /* 0x0000138000007945 */ /* 0x000fd80003800200 */
[----:B------:R-:W-:Y:S05]  /*1790*/  @P0 BRA `(.L_x_1354) ;  /* 0x0000001000d80947 */ /* 0x000fea0003800000 */
[----:B-1----:R-:W1:Y:S01]  /*17a0*/  LDC R14, c[0x0][0x380] ;  /* 0x0000e000ff0e7b82 */ /* 0x002e620000000800 */
[----:B------:R-:W-:Y:S01]  /*17b0*/  I2FP.F32.U32 R6, R0 ;  /* 0x0000000000067245 */ /* 0x000fe20000201000 */
[----:B------:R-:W-:Y:S01]  /*17c0*/  IMAD.MOV.U32 R5, RZ, RZ, 0x3f800000 ;  /* 0x3f800000ff057424 */ /* 0x000fe200078e00ff */
[----:B-1----:R-:W-:-:S03]  /*17d0*/  FSETP.GE.FTZ.AND P0, PT, R14, 1, PT ;  /* 0x3f8000000e00780b */ /* 0x002fc60003f16000 */
[----:B------:R-:W-:-:S10]  /*17e0*/  FFMA.FTZ R11, -R11, R14, R6 ;  /* 0x0000000e0b0b7223 */ /* 0x000fd40000010106 */
[----:B------:R-:W-:Y:S05]  /*17f0*/  @!P0 BRA `(.L_x_1355) ;  /* 0x0000000000508947 */ /* 0x000fea0003800000 */
[----:B------:R-:W-:-:S06]  /*1800*/  FMUL.FTZ R14, R14, 1 ;  /* 0x3f8000000e0e7820 */ /* 0x000fcc0000410000 */
[----:B------:R-:W2:Y:S08]  /*1810*/  F2F.F64.F32 R14, R14 ;  /* 0x0000000e000e7310 */ /* 0x000eb00000201800 */
[----:B--234-:R-:W1:Y:S01]  /*1820*/  MUFU.RCP64H R17, R15 ;  /* 0x0000000f00117308 */ /* 0x01ce620000001800 */
[----:B------:R-:W-:-:S04]  /*1830*/  IADD3 R16, PT, PT, R15, 0x300402, RZ ;  /* 0x003004020f107810 */ /* 0x000fc80007ffe0ff */
[----:B------:R-:W-:Y:S02]  /*1840*/  FSETP.GEU.AND P0, PT, |R16|, 5.8789094863358348022e-39, PT ;  /* 0x004004021000780b */ /* 0x000fe40003f0e200 */
[----:B-1----:R-:W-:-:S08]  /*1850*/  DFMA R20, -R14, R16, 1 ;  /* 0x3ff000000e14742b */ /* 0x002fd00000000110 */
[----:B------:R-:W-:-:S08]  /*1860*/  DFMA R20, R20, R20, R20 ;  /* 0x000000141414722b */ /* 0x000fd00000000014 */
[----:B------:R-:W-:-:S08]  /*1870*/  DFMA R20, R16, R20, R16 ;  /* 0x000000141014722b */ /* 0x000fd00000000010 */
[----:B0-----:R-:W-:-:S08]  /*1880*/  DFMA R22, -R14, R20, 1 ;  /* 0x3ff000000e16742b */ /* 0x001fd00000000114 */
[----:B------:R-:W-:Y:S01]  /*1890*/  DFMA R20, R20, R22, R20 ;  /* 0x000000161414722b */ /* 0x000fe20000000014 */
[----:B------:R-:W-:Y:S10]  /*18a0*/  @P0 BRA `(.L_x_1356) ;  /* 0x0000000000100947 */ /* 0x000ff40003800000 */
[----:B------:R-:W-:Y:S02]  /*18b0*/  LOP3.LUT R5, R15, 0x7fffffff, RZ, 0xc0, !PT ;  /* 0x7fffffff0f057812 */ /* 0x000fe400078ec0ff */
[----:B------:R-:W-:-:S03]  /*18c0*/  MOV R6, 0x18f0 ;  /* 0x000018f000067802 */ /* 0x000fc60000000f00 */
[----:B------:R-:W-:-:S07]  /*18d0*/  VIADD R23, R5, 0xfff00000 ;  /* 0xfff0000005177836 */ /* 0x000fce0000000000 */
[----:B------:R-:W-:Y:S05]  /*18e0*/  CALL.REL.NOINC `($__internal_15_$__cuda_sm20_dblrcp_rn_slowpath_v3) ;  /* 0x00000050002c7944 */ /* 0x000fea0003c00000 */
.L_x_1356:
[----:B------:R-:W-:Y:S01]  /*18f0*/  UMOV UR4, 0xf0000000 ;  /* 0xf000000000047882 */ /* 0x000fe20000000000 */
[----:B------:R-:W-:Y:S01]  /*1900*/  UMOV UR5, 0x380fffff ;  /* 0x380fffff00057882 */ /* 0x000fe20000000000 */
[----:B------:R-:W0:Y:S01]  /*1910*/  F2F.F32.F64 R5, R20 ;  /* 0x0000001400057310 */ /* 0x000e220000301000 */
[----:B------:R-:W-:-:S14]  /*1920*/  DSETP.GEU.AND P0, PT, |R20|, UR4, PT ;  /* 0x0000000414007e2a */ /* 0x000fdc000bf0e200 */
[----:B0-----:R-:W-:-:S07]  /*1930*/  @!P0 FMUL R5, R5, 1.175494350822287508e-38 ;  /* 0x0080000005058820 */ /* 0x001fce0000400000 */
.L_x_1355:
[----:B------:R-:W-:Y:S01]  /*1940*/  ISETP.GE.AND P0, PT, R4, 0x1, PT ;  /* 0x000000010400780c */ /* 0x000fe20003f06270 */
[----:B------:R-:W-:Y:S01]  /*1950*/  BSSY.RECONVERGENT B1, `(.L_x_1357) ;  /* 0x0000076000017945 */ /* 0x000fe20003800200 */
[----:B------:R-:W-:-:S11]  /*1960*/  MOV R6, RZ ;  /* 0x000000ff00067202 */ /* 0x000fd60000000f00 */
[----:B------:R-:W-:Y:S05]  /*1970*/  @!P0 BRA `(.L_x_1358) ;  /* 0x0000000400cc8947 */ /* 0x000fea0003800000 */
[----:B------:R-:W-:Y:S01]  /*1980*/  IMAD.IADD R6, R0, 0x1, -R19 ;  /* 0x0000000100067824 */ /* 0x000fe200078e0a13 */
[----:B0-23--:R-:W-:Y:S01]  /*1990*/  LOP3.LUT R22, R4, 0x3, RZ, 0xc0, !PT ;  /* 0x0000000304167812 */ /* 0x00dfe200078ec0ff */
[----:B------:R-:W-:Y:S01]  /*19a0*/  BSSY.RECONVERGENT B2, `(.L_x_1359) ;  /* 0x0000040000027945 */ /* 0x000fe20003800200 */
[----:B------:R-:W-:Y:S02]  /*19b0*/  IMAD.MOV.U32 R15, RZ, RZ, RZ ;  /* 0x000000ffff0f7224 */ /* 0x000fe400078e00ff */
[----:B------:R-:W-:Y:S02]  /*19c0*/  ISETP.GT.U32.AND P2, PT, R6, -0x4, PT ;  /* 0xfffffffc0600780c */ /* 0x000fe40003f44070 */
[----:B------:R-:W-:Y:S02]  /*19d0*/  ISETP.NE.AND P1, PT, R22, RZ, PT ;  /* 0x000000ff1600720c */ /* 0x000fe40003f25270 */
[----:B------:R-:W-:-:S09]  /*19e0*/  MOV R6, RZ ;  /* 0x000000ff00067202 */ /* 0x000fd20000000f00 */
[----:B------:R-:W-:Y:S05]  /*19f0*/  @P2 BRA `(.L_x_1360) ;  /* 0x0000000000e82947 */ /* 0x000fea0003800000 */
[----:B------:R-:W-:Y:S01]  /*1a00*/  HFMA2 R6, -RZ, RZ, 0, 0 ;  /* 0x00000000ff067431 */ /* 0x000fe200000001ff */
[----:B------:R-:W-:Y:S01]  /*1a10*/  LOP3.LUT R15, R4, 0x7ffffffc, RZ, 0xc0, !PT ;  /* 0x7ffffffc040f7812 */ /* 0x000fe200078ec0ff */
[----:B------:R-:W-:-:S07]  /*1a20*/  IMAD.MOV.U32 R12, RZ, RZ, RZ ;  /* 0x000000ffff0c7224 */ /* 0x000fce00078e00ff */
.L_x_1361:
[C---:B----4-:R-:W-:Y:S01]  /*1a30*/  VIADD R17, R12.reuse, 0x2 ;  /* 0x000000020c117836 */ /* 0x050fe20000000000 */
[C---:B0-----:R-:W-:Y:S02]  /*1a40*/  IADD3 R16, PT, PT, R12.reuse, 0x1, RZ ;  /* 0x000000010c107810 */ /* 0x041fe40007ffe0ff */
        /* <DEDUP_REMOVED lines=31> */
[C---:B------:R-:W-:Y:S01]  /*1c40*/  FADD.FTZ R25, -R26.reuse, 1 ;  /* 0x3f8000001a197421 */ /* 0x040fe20000010100 */
[----:B------:R-:W-:-:S02]  /*1c50*/  FSETP.GEU.FTZ.AND P5, PT, R26, 1, PT ;  /* 0x3f8000001a00780b */ /* 0x000fc40003fbe000 */
[----:B------:R-:W-:Y:S02]  /*1c60*/  FSEL R17, R14, RZ, !P2 ;  /* 0x000000ff0e117208 */ /* 0x000fe40005000000 */
[----:B------:R-:W-:Y:S01]  /*1c70*/  FSEL R21, R16, RZ, !P3 ;  /* 0x000000ff10157208 */ /* 0x000fe20005800000 */
[----:B------:R-:W-:Y:S01]  /*1c80*/  IMAD R16, R12, 0x2, R2 ;  /* 0x000000020c107824 */ /* 0x000fe200078e0202 */
[----:B------:R-:W-:Y:S01]  /*1c90*/  FSEL R23, R20, RZ, !P4 ;  /* 0x000000ff14177208 */ /* 0x000fe20006000000 */
[----:B------:R-:W-:Y:S01]  /*1ca0*/  FADD.FTZ R6, R17, R6 ;  /* 0x0000000611067221 */ /* 0x000fe20000010000 */
[----:B------:R-:W-:Y:S02]  /*1cb0*/  FSEL R27, R25, RZ, !P5 ;  /* 0x000000ff191b7208 */ /* 0x000fe40006800000 */
[----:B------:R-:W-:Y:S01]  /*1cc0*/  F2FP.BF16.F32.PACK_AB R14, RZ, R17 ;  /* 0x00000011ff0e723e */ /* 0x000fe200000010ff */
[----:B------:R-:W-:Y:S01]  /*1cd0*/  FADD.FTZ R6, R6, R21 ;  /* 0x0000001506067221 */ /* 0x000fe20000010000 */
[----:B------:R-:W-:-:S02]  /*1ce0*/  F2FP.BF16.F32.PACK_AB R20, RZ, R21 ;  /* 0x00000015ff14723e */ /* 0x000fc400000010ff */
        /* <DEDUP_REMOVED lines=11> */
.L_x_1360:
[----:B------:R-:W-:Y:S05]  /*1da0*/  BSYNC.RECONVERGENT B2 ;  /* 0x0000000000027941 */ /* 0x000fea0003800200 */
.L_x_1359:
[----:B------:R-:W-:Y:S05]  /*1db0*/  @!P1 BRA `(.L_x_1358) ;  /* 0x0000000000bc9947 */ /* 0x000fea0003800000 */
[----:B------:R-:W-:Y:S01]  /*1dc0*/  ISETP.NE.AND P1, PT, R22, 0x1, PT ;  /* 0x000000011600780c */ /* 0x000fe20003f25270 */
[----:B------:R-:W-:Y:S01]  /*1dd0*/  BSSY.RECONVERGENT B2, `(.L_x_1362) ;  /* 0x000001f000027945 */ /* 0x000fe20003800200 */
[----:B------:R-:W-:-:S04]  /*1de0*/  LOP3.LUT R12, R4, 0x1, RZ, 0xc0, !PT ;  /* 0x00000001040c7812 */ /* 0x000fc800078ec0ff */
[----:B------:R-:W-:-:S07]  /*1df0*/  ISETP.NE.U32.AND P3, PT, R12, 0x1, PT ;  /* 0x000000010c00780c */ /* 0x000fce0003f65070 */
[----:B------:R-:W-:Y:S06]  /*1e00*/  @!P1 BRA `(.L_x_1363) ;  /* 0x00000000006c9947 */ /* 0x000fec0003800000 */
[----:B0-----:R-:W-:Y:S01]  /*1e10*/  VIADD R14, R15, 0x1 ;  /* 0x000000010f0e7836 */ /* 0x001fe20000000000 */
        /* <DEDUP_REMOVED lines=18> */
[----:B----4-:R-:W-:Y:S02]  /*1f40*/  FSEL R17, R12, RZ, !P1 ;  /* 0x000000ff0c117208 */ /* 0x010fe40004800000 */
[----:B------:R-:W-:-:S02]  /*1f50*/  FSEL R21, R16, RZ, !P2 ;  /* 0x000000ff10157208 */ /* 0x000fc40005000000 */
[----:B------:R-:W-:Y:S01]  /*1f60*/  F2FP.BF16.F32.PACK_AB R12, RZ, R17 ;  /* 0x00000011ff0c723e */ /* 0x000fe200000010ff */
[----:B------:R-:W-:Y:S01]  /*1f70*/  FADD.FTZ R6, R6, R17 ;  /* 0x0000001106067221 */ /* 0x000fe20000010000 */
[----:B------:R-:W-:-:S03]  /*1f80*/  F2FP.BF16.F32.PACK_AB R16, RZ, R21 ;  /* 0x00000015ff10723e */ /* 0x000fc600000010ff */
[----:B------:R1:W-:Y:S01]  /*1f90*/  STS.U16 [R14], R12 ;  /* 0x0000000c0e007388 */ /* 0x0003e20000000400 */
[----:B------:R-:W-:-:S03]  /*1fa0*/  FADD.FTZ R6, R6, R21 ;  /* 0x0000001506067221 */ /* 0x000fc60000010000 */
[----:B------:R1:W-:Y:S04]  /*1fb0*/  STS.U16 [R14+0x2], R16 ;  /* 0x000002100e007388 */ /* 0x0003e80000000400 */
.L_x_1363:
[----:B------:R-:W-:Y:S05]  /*1fc0*/  BSYNC.RECONVERGENT B2 ;  /* 0x0000000000027941 */ /* 0x000fea0003800200 */
.L_x_1362:
[----:B------:R-:W-:Y:S05]  /*1fd0*/  @P3 BRA `(.L_x_1358) ;  /* 0x0000000000343947 */ /* 0x000fea0003800000 */
[----:B-1----:R-:W-:Y:S02]  /*1fe0*/  I2FP.F32.U32 R12, R15 ;  /* 0x0000000f000c7245 */ /* 0x002fe40000201000 */
        /* <DEDUP_REMOVED lines=12> */
.L_x_1358:
[----:B------:R-:W-:Y:S05]  /*20b0*/  BSYNC.RECONVERGENT B1 ;  /* 0x0000000000017941 */ /* 0x000fea0003800200 */
.L_x_1357:
[----:B------:R-:W-:Y:S01]  /*20c0*/  BSSY.RECONVERGENT B2, `(.L_x_1364) ;  /* 0x000005b000027945 */ /* 0x000fe20003800200 */
[----:B-1----:R-:W-:-:S03]  /*20d0*/  IMAD.MOV.U32 R5, RZ, RZ, RZ ;  /* 0x000000ffff057224 */ /* 0x002fc600078e00ff */
        /* <DEDUP_REMOVED lines=12> */
[----:B------:R-:W1:Y:S01]  /*21a0*/  LDS.U16 R15, [R2+0x2] ;  /* 0x00000200020f7984 */ /* 0x000e620000000400 */
[----:B------:R-:W5:Y:S03]  /*21b0*/  F2F.BF16.F32 R12, R6 ;  /* 0x00000006000c7304 */ /* 0x000f660000202000 */
[----:B--234-:R-:W2:Y:S04]  /*21c0*/  LDS.U16 R17, [R2+0x6] ;  /* 0x0000060002117984 */ /* 0x01cea80000000400 */
[----:B0-----:R-:W0:Y:S04]  /*21d0*/  LDS.U16 R14, [R2] ;  /* 0x00000000020e7984 */ /* 0x001e280000000400 */
[----:B------:R-:W3:Y:S01]  /*21e0*/  LDS.U16 R16, [R2+0x4] ;  /* 0x0000040002107984 */ /* 0x000ee20000000400 */
[----:B-----5:R-:W-:-:S06]  /*21f0*/  SHF.L.U32 R12, R12, 0x10, RZ ;  /* 0x000000100c0c7819 */ /* 0x020fcc00000006ff */
[----:B------:R-:W4:Y:S01]  /*2200*/  MUFU.RCP R12, R12 ;  /* 0x0000000c000c7308 */ /* 0x000f220000001000 */
[----:B-1----:R-:W-:Y:S02]  /*2210*/  SHF.L.U32 R15, R15, 0x10, RZ ;  /* 0x000000100f0f7819 */ /* 0x002fe400000006ff */
[----:B--2---:R-:W-:-:S03]  /*2220*/  SHF.L.U32 R17, R17, 0x10, RZ ;  /* 0x0000001011117819 */ /* 0x004fc600000006ff */
[-C--:B----4-:R-:W-:Y:S01]  /*2230*/  FMUL.FTZ R15, R15, R12.reuse ;  /* 0x0000000c0f0f7220 */ /* 0x090fe20000410000 */
[----:B0-----:R-:W-:Y:S02]  /*2240*/  IMAD.U32 R14, R14, 0x10000, RZ ;  /* 0x000100000e0e7824 */ /* 0x001fe400078e00ff */
[-C--:B------:R-:W-:Y:S02]  /*2250*/  FMUL.FTZ R17, R17, R12.reuse ;  /* 0x0000000c11117220 */ /* 0x080fe40000410000 */
[----:B------:R-:W-:Y:S01]  /*2260*/  F2FP.BF16.F32.PACK_AB R15, RZ, R15 ;  /* 0x0000000fff0f723e */ /* 0x000fe200000010ff */
[----:B---3--:R-:W-:Y:S02]  /*2270*/  IMAD.U32 R16, R16, 0x10000, RZ ;  /* 0x0001000010107824 */ /* 0x008fe400078e00ff */
[-C--:B------:R-:W-:Y:S01]  /*2280*/  FMUL.FTZ R14, R14, R12.reuse ;  /* 0x0000000c0e0e7220 */ /* 0x080fe20000410000 */
        /* <DEDUP_REMOVED lines=8> */
.L_x_1369:
[----:B------:R-:W-:Y:S05]  /*2310*/  BSYNC.RECONVERGENT B3 ;  /* 0x0000000000037941 */ /* 0x000fea0003800200 */
.L_x_1368:
[----:B------:R-:W-:Y:S05]  /*2320*/  @!P1 BRA `(.L_x_1367) ;  /* 0x00000000007c9947 */ /* 0x000fea0003800000 */
[----:B------:R-:W-:-:S07]  /*2330*/  IMAD.MOV.U32 R12, RZ, RZ, 0x4 ;  /* 0x00000004ff0c7424 */ /* 0x000fce00078e00ff */
.L_x_1372:
[----:B------:R-:W-:Y:S04]  /*2340*/  BSSY.RECONVERGENT B3, `(.L_x_1370) ;  /* 0x000001a000037945 */ /* 0x000fe80003800200 */
[----:B0-----:R-:W-:Y:S05]  /*2350*/  @!P0 BRA `(.L_x_1371) ;  /* 0x0000000000608947 */ /* 0x001fea0003800000 */
[----:B01----:R-:W-:Y:S01]  /*2360*/  LEA R14, R12, R2, 0x1 ;  /* 0x000000020c0e7211 */ /* 0x003fe200078e08ff */
[----:B--23--:R-:W0:Y:S04]  /*2370*/  F2F.BF16.F32 R21, R6 ;  /* 0x0000000600157304 */ /* 0x00ce280000202000 */
[----:B------:R-:W1:Y:S04]  /*2380*/  LDS.U16 R15, [R14] ;  /* 0x000000000e0f7984 */ /* 0x000e680000000400 */
[----:B----4-:R-:W2:Y:S04]  /*2390*/  LDS.U16 R17, [R14+0x4] ;  /* 0x000004000e117984 */ /* 0x010ea80000000400 */
[----:B------:R-:W3:Y:S01]  /*23a0*/  LDS.U16 R16, [R14+0x2] ;  /* 0x000002000e107984 */ /* 0x000ee20000000400 */
[----:B0-----:R-:W-:-:S03]  /*23b0*/  IMAD.U32 R21, R21, 0x10000, RZ ;  /* 0x0001000015157824 */ /* 0x001fc600078e00ff */
[----:B------:R-:W0:Y:S03]  /*23c0*/  LDS.U16 R20, [R14+0x6] ;  /* 0x000006000e147984 */ /* 0x000e260000000400 */
[----:B------:R-:W4:Y:S01]  /*23d0*/  MUFU.RCP R21, R21 ;  /* 0x0000001500157308 */ /* 0x000f220000001000 */
[----:B-1----:R-:W-:Y:S02]  /*23e0*/  SHF.L.U32 R15, R15, 0x10, RZ ;  /* 0x000000100f0f7819 */ /* 0x002fe400000006ff */
[----:B--2---:R-:W-:-:S03]  /*23f0*/  SHF.L.U32 R17, R17, 0x10, RZ ;  /* 0x0000001011117819 */ /* 0x004fc600000006ff */
[C---:B----4-:R-:W-:Y:S01]  /*2400*/  FMUL.FTZ R15, R21.reuse, R15 ;  /* 0x0000000f150f7220 */ /* 0x050fe20000410000 */
[----:B---3--:R-:W-:Y:S02]  /*2410*/  IMAD.U32 R16, R16, 0x10000, RZ ;  /* 0x0001000010107824 */ /* 0x008fe400078e00ff */
[C---:B------:R-:W-:Y:S02]  /*2420*/  FMUL.FTZ R17, R21.reuse, R17 ;  /* 0x0000001115117220 */ /* 0x040fe40000410000 */
[----:B------:R-:W-:Y:S01]  /*2430*/  F2FP.BF16.F32.PACK_AB R15, RZ, R15 ;  /* 0x0000000fff0f723e */ /* 0x000fe200000010ff */
[----:B0-----:R-:W-:Y:S02]  /*2440*/  IMAD.U32 R20, R20, 0x10000, RZ ;  /* 0x0001000014147824 */ /* 0x001fe400078e00ff */
        /* <DEDUP_REMOVED lines=9> */
.L_x_1371:
[----:B------:R-:W-:Y:S05]  /*24e0*/  BSYNC.RECONVERGENT B3 ;  /* 0x0000000000037941 */ /* 0x000fea0003800200 */
.L_x_1370:
[----:B------:R-:W-:-:S04]  /*24f0*/  IADD3 R12, PT, PT, R12, 0x4, RZ ;  /* 0x000000040c0c7810 */ /* 0x000fc80007ffe0ff */
[----:B------:R-:W-:-:S13]  /*2500*/  ISETP.NE.AND P1, PT, R12, R5, PT ;  /* 0x000000050c00720c */ /* 0x000fda0003f25270 */
[----:B------:R-:W-:Y:S05]  /*2510*/  @P1 BRA `(.L_x_1372) ;  /* 0xfffffffc00881947 */ /* 0x000fea000383ffff */
.L_x_1367:
[----:B------:R-:W-:Y:S05]  /*2520*/  BSYNC.RECONVERGENT B1 ;  /* 0x0000000000017941 */ /* 0x000fea0003800200 */
.L_x_1366:
[----:B------:R-:W-:-:S13]  /*2530*/  ISETP.NE.AND P0, PT, R11, RZ, PT ;  /* 0x000000ff0b00720c */ /* 0x000fda0003f05270 */
[----:B------:R-:W-:Y:S05]  /*2540*/  @!P0 BRA `(.L_x_1365) ;  /* 0x0000000000488947 */ /* 0x000fea0003800000 */
[----:B------:R-:W-:Y:S01]  /*2550*/  FSETP.NEU.FTZ.AND P1, PT, R6, RZ, PT ;  /* 0x000000ff0600720b */ /* 0x000fe20003f3d000 */
[----:B------:R-:W-:-:S12]  /*2560*/  IMAD.MOV.U32 R12, RZ, RZ, RZ ;  /* 0x000000ffff0c7224 */ /* 0x000fd800078e00ff */
.L_x_1375:
[----:B------:R-:W-:Y:S01]  /*2570*/  IADD3 R12, PT, PT, R12, 0x1, RZ ;  /* 0x000000010c0c7810 */ /* 0x000fe20007ffe0ff */
[----:B------:R-:W-:Y:S03]  /*2580*/  BSSY.RECONVERGENT B1, `(.L_x_1373) ;  /* 0x000000c000017945 */ /* 0x000fe60003800200 */
[----:B------:R-:W-:Y:S01]  /*2590*/  ISETP.NE.AND P0, PT, R12, R11, PT ;  /* 0x0000000b0c00720c */ /* 0x000fe20003f05270 */
[----:B------:R-:W-:-:S12]  /*25a0*/  @!P1 BRA `(.L_x_1374) ;  /* 0x0000000000249947 */ /* 0x000fd80003800000 */
[----:B01----:R-:W-:Y:S01]  /*25b0*/  IMAD R14, R5, 0x2, R2 ;  /* 0x00000002050e7824 */ /* 0x003fe200078e0202 */
[----:B------:R-:W0:Y:S04]  /*25c0*/  F2F.BF16.F32 R16, R6 ;  /* 0x0000000600107304 */ /* 0x000e280000202000 */
[----:B------:R-:W1:Y:S01]  /*25d0*/  LDS.U16 R15, [R14] ;  /* 0x000000000e0f7984 */ /* 0x000e620000000400 */
[----:B0-----:R-:W-:-:S06]  /*25e0*/  SHF.L.U32 R16, R16, 0x10, RZ ;  /* 0x0000001010107819 */ /* 0x001fcc00000006ff */
[----:B------:R-:W0:Y:S01]  /*25f0*/  MUFU.RCP R16, R16 ;  /* 0x0000001000107308 */ /* 0x000e220000001000 */
[----:B-1----:R-:W-:-:S04]  /*2600*/  IMAD.U32 R15, R15, 0x10000, RZ ;  /* 0x000100000f0f7824 */ /* 0x002fc800078e00ff */
[----:B0-----:R-:W-:-:S05]  /*2610*/  FMUL.FTZ R15, R15, R16 ;  /* 0x000000100f0f7220 */ /* 0x001fca0000410000 */
[----:B------:R-:W-:-:S05]  /*2620*/  F2FP.BF16.F32.PACK_AB R15, RZ, R15 ;  /* 0x0000000fff0f723e */ /* 0x000fca00000010ff */
[----:B------:R0:W-:Y:S02]  /*2630*/  STS.U16 [R14], R15 ;  /* 0x0000000f0e007388 */ /* 0x0001e40000000400 */
.L_x_1374:
[----:B------:R-:W-:Y:S05]  /*2640*/  BSYNC.RECONVERGENT B1 ;  /* 0x0000000000017941 */ /* 0x000fea0003800200 */
.L_x_1373:
[----:B------:R-:W-:Y:S01]  /*2650*/  IADD3 R5, PT, PT, R5, 0x1, RZ ;  /* 0x0000000105057810 */ /* 0x000fe20007ffe0ff */
[----:B------:R-:W-:Y:S06]  /*2660*/  @P0 BRA `(.L_x_1375) ;  /* 0xfffffffc00c00947 */ /* 0x000fec000383ffff */
.L_x_1365:
[----:B------:R-:W-:Y:S05]  /*2670*/  BSYNC.RECONVERGENT B2 ;  /* 0x0000000000027941 */ /* 0x000fea0003800200 */
.L_x_1364:
[----:B------:R-:W-:-:S13]  /*2680*/  ISETP.GE.AND P0, PT, R13, R5, PT ;  /* 0x000000050d00720c */ /* 0x000fda0003f06270 */
[----:B------:R-:W-:Y:S05]  /*2690*/  @!P0 BRA `(.L_x_1354) ;  /* 0x0000000400188947 */ /* 0x000fea0003800000 */
[----:B------:R-:W5:Y:S01]  /*26a0*/  LDC R6, c[0x0][0x380] ;  /* 0x0000e000ff067b82 */ /* 0x000f620000000800 */
[----:B------:R-:W-:Y:S01]  /*26b0*/  IADD3 R13, PT, PT, R13, -R5, RZ ;  /* 0x800000050d0d7210 */ /* 0x000fe20007ffe0ff */
[----:B------:R-:W-:Y:S03]  /*26c0*/  BSSY.RECONVERGENT B1, `(.L_x_1376) ;  /* 0x0000020000017945 */ /* 0x000fe60003800200 */
[----:B------:R-:W-:Y:S02]  /*26d0*/  ISETP.GE.U32.AND P0, PT, R13, 0xf, PT ;  /* 0x0000000f0d00780c */ /* 0x000fe40003f06070 */
[----:B-----5:R-:W-:-:S04]  /*26e0*/  FMNMX.FTZ R11, R6, 1, !PT ;  /* 0x3f800000060b7809 */ /* 0x020fc80007810000 */
[----:B------:R-:W5:Y:S02]  /*26f0*/  F2I.FTZ.CEIL.NTZ R6, R11 ;  /* 0x0000000b00067305 */ /* 0x000f64000021b100 */
[----:B-----5:R-:W-:-:S05]  /*2700*/  LEA R6, R6, 0x1, 0x1 ;  /* 0x0000000106067811 */ /* 0x020fca00078e08ff */
[----:B------:R-:W-:-:S05]  /*2710*/  IMAD.IADD R12, R6, 0x1, -R5 ;  /* 0x00000001060c7824 */ /* 0x000fca00078e0a05 */
[----:B01----:R-:W-:-:S04]  /*2720*/  LOP3.LUT R14, R12, 0xf, RZ, 0xc0, !PT ;  /* 0x0000000f0c0e7812 */ /* 0x003fc800078ec0ff */
[----:B------:R-:W-:Y:S01]  /*2730*/  ISETP.NE.AND P1, PT, R14, RZ, PT ;  /* 0x000000ff0e00720c */ /* 0x000fe20003f25270 */
[----:B------:R-:W-:-:S12]  /*2740*/  @!P0 BRA `(.L_x_1377) ;  /* 0x00000000005c8947 */ /* 0x000fd80003800000 */
[----:B------:R-:W-:Y:S01]  /*2750*/  LOP3.LUT R13, R12, 0xfffffff0, RZ, 0xc0, !PT ;  /* 0xfffffff00c0d7812 */ /* 0x000fe200078ec0ff */
[----:B------:R-:W-:-:S07]  /*2760*/  IMAD.MOV.U32 R6, RZ, RZ, RZ ;  /* 0x000000ffff067224 */ /* 0x000fce00078e00ff */
.L_x_1378:
        /* <DEDUP_REMOVED lines=21> */
.L_x_1377:
[----:B------:R-:W-:Y:S05]  /*28c0*/  BSYNC.RECONVERGENT B1 ;  /* 0x0000000000017941 */ /* 0x000fea0003800200 */
.L_x_1376:
        /* <DEDUP_REMOVED lines=16> */
.L_x_1380:
[----:B------:R-:W-:Y:S05]  /*29d0*/  BSYNC.RECONVERGENT B1 ;  /* 0x0000000000017941 */ /* 0x000fea0003800200 */
.L_x_1379:
        /* <DEDUP_REMOVED lines=12> */
.L_x_1381:
[C---:B------:R-:W-:Y:S01]  /*2aa0*/  LEA R12, R5.reuse, R2, 0x1 ;  /* 0x00000002050c7211 */ /* 0x040fe200078e08ff */
[----:B------:R-:W-:Y:S01]  /*2ab0*/  VIADD R6, R6, 0x1 ;  /* 0x0000000106067836 */ /* 0x000fe20000000000 */
[----:B------:R-:W-:-:S03]  /*2ac0*/  IADD3 R5, PT, PT, R5, 0x1, RZ ;  /* 0x0000000105057810 */ /* 0x000fc60007ffe0ff */
[----:B------:R0:W-:Y:S01]  /*2ad0*/  STS.U16 [R12], RZ ;  /* 0x000000ff0c007388 */ /* 0x0001e20000000400 */
[----:B------:R-:W-:-:S13]  /*2ae0*/  ISETP.NE.AND P0, PT, R6, R11, PT ;  /* 0x0000000b0600720c */ /* 0x000fda0003f05270 */
[----:B0-----:R-:W-:Y:S05]  /*2af0*/  @P0 BRA `(.L_x_1381) ;  /* 0xfffffffc00e80947 */ /* 0x001fea000383ffff */
.L_x_1354:
[----:B------:R-:W-:Y:S05]  /*2b00*/  BSYNC.RECONVERGENT B0 ;  /* 0x0000000000007941 */ /* 0x000fea0003800200 */
.L_x_1353:
        /* <DEDUP_REMOVED lines=10> */
[----:B------:R-:W2:Y:S01]  /*2bb0*/  LDCU.64 UR14, c[0x0][0x410] ;  /* 0x00008200ff0e77ac */ /* 0x000ea20008000a00 */
[----:B------:R-:W-:-:S03]  /*2bc0*/  LOP3.LUT R6, RZ, R0, RZ, 0x33, !PT ;  /* 0x00000000ff067212 */ /* 0x000fc600078e33ff */
[----:B-1----:R-:W-:Y:S01]  /*2bd0*/  IMAD.IADD R14, R24, 0x1, R5 ;  /* 0x00000001180e7824 */ /* 0x002fe200078e0205 */
[----:B------:R-:W3:Y:S01]  /*2be0*/  LDCU.64 UR10, c[0x0][0x3c8] ;  /* 0x00007900ff0a77ac */ /* 0x000ee20008000a00 */
[----:B------:R-:W-:Y:S02]  /*2bf0*/  SHF.R.S32.HI R5, RZ, 0x1f, R18 ;  /* 0x0000001fff057819 */ /* 0x000fe40000011412 */
[----:B------:R-:W-:Y:S01]  /*2c00*/  IADD3 R15, PT, PT, R19, R6, RZ ;  /* 0x00000006130f7210 */ /* 0x000fe20007ffe0ff */
[----:B------:R-:W-:Y:S01]  /*2c10*/  UMOV UR5, 0x400 ;  /* 0x0000040000057882 */ /* 0x000fe20000000000 */
[----:B------:R-:W-:Y:S01]  /*2c20*/  LOP3.LUT R6, R14, 0x7, RZ, 0xc0, !PT ;  /* 0x000000070e067812 */ /* 0x000fe200078ec0ff */
[----:B------:R-:W1:Y:S01]  /*2c30*/  LDCU UR7, c[0x0][0x378] ;  /* 0x00006f00ff0777ac */ /* 0x000e620008000800 */
[----:B------:R-:W-:Y:S02]  /*2c40*/  IADD3 R24, PT, PT, R24, -0x2, -R7 ;  /* 0xfffffffe18187810 */ /* 0x000fe40007ffe807 */
[----:B------:R-:W-:Y:S01]  /*2c50*/  LOP3.LUT R16, R14, 0xfffffff0, RZ, 0xc0, !PT ;  /* 0xfffffff00e107812 */ /* 0x000fe200078ec0ff */
[----:B0-----:R-:W-:Y:S01]  /*2c60*/  IMAD.WIDE.U32 R12, R10, UR12, RZ ;  /* 0x0000000c0a0c7c25 */ /* 0x001fe2000f8e00ff */
[----:B------:R-:W-:-:S03]  /*2c70*/  ISETP.GE.U32.AND P0, PT, R24, 0xf, PT ;  /* 0x0000000f1800780c */ /* 0x000fc60003f06070 */
[----:B------:R-:W-:Y:S01]  /*2c80*/  IMAD R11, R10, UR13, R13 ;  /* 0x0000000d0a0b7c24 */ /* 0x000fe2000f8e020d */
[----:B------:R-:W-:Y:S01]  /*2c90*/  IADD3 R10, PT, PT, R19, -0x2, -R0 ;  /* 0xfffffffe130a7810 */ /* 0x000fe20007ffe800 */
[----:B--2---:R-:W-:Y:S01]  /*2ca0*/  IMAD R5, R5, UR14, RZ ;  /* 0x0000000e05057c24 */ /* 0x004fe2000f8e02ff */
[----:B-----5:R-:W-:Y:S01]  /*2cb0*/  ULEA UR5, UR6, UR5, 0x18 ;  /* 0x0000000506057291 */ /* 0x020fe2000f8ec0ff */
[----:B---34-:R-:W-:Y:S01]  /*2cc0*/  IMAD.WIDE.U32 R20, R7, UR10, RZ ;  /* 0x0000000a07147c25 */ /* 0x018fe2000f8e00ff */
        /* <DEDUP_REMOVED lines=18> */
[----:B-1----:R-:W-:-:S07]  /*2df0*/  IADD3 R15, PT, PT, -R16, RZ, RZ ;  /* 0x000000ff100f7210 */ /* 0x002fce0007ffe1ff */
.L_x_1405:
        /* <DEDUP_REMOVED lines=34> */
.L_x_1394:
        /* <DEDUP_REMOVED lines=49> */
.L_x_1389:
        /* <DEDUP_REMOVED lines=177> */
[----:B------:R-:W1:Y:S01]  /*3e40*/  F2F.BF16.F32 R36, R36 ;  /* 0x0000002400247304 */ /* 0x000e620000202000 */
[----:B------:R-:W-:-:S07]  /*3e50*/  VIADD R30, R30, 0x10 ;  /* 0x000000101e1e7836 */ /* 0x000fce0000000000 */
[----:B------:R-:W-:Y:S01]  /*3e60*/  F2F.BF16.F32 R31, R31 ;  /* 0x0000001f001f7304 */ /* 0x000fe20000202000 */
[----:B0-----:R-:W-:-:S07]  /*3e70*/  IMAD.U32 R35, R35, 0x10000, RZ ;  /* 0x0001000023237824 */ /* 0x001fce00078e00ff */
[----:B------:R-:W0:Y:S01]  /*3e80*/  F2F.BF16.F32 R35, R35 ;  /* 0x0000002300237304 */ /* 0x000e220000202000 */
[----:B-1----:R-:W-:-:S07]  /*3e90*/  SHF.L.U32 R32, R36, 0x10, RZ ;  /* 0x0000001024207819 */ /* 0x002fce00000006ff */
[----:B------:R-:W1:Y:S01]  /*3ea0*/  F2F.BF16.F32 R26, R26 ;  /* 0x0000001a001a7304 */ /* 0x000e620000202000 */
[----:B0-----:R-:W-:-:S04]  /*3eb0*/  IMAD.U32 R33, R35, 0x10000, RZ ;  /* 0x0001000023217824 */ /* 0x001fc800078e00ff */
[----:B------:R-:W-:Y:S01]  /*3ec0*/  FMUL.FTZ R37, R32, R33 ;  /* 0x0000002120257220 */ /* 0x000fe20000410000 */
[----:B------:R-:W-:-:S05]  /*3ed0*/  ISETP.NE.AND P4, PT, R30, RZ, PT ;  /* 0x000000ff1e00720c */ /* 0x000fca0003f85270 */
[----:B------:R-:W0:Y:S01]  /*3ee0*/  F2F.BF16.F32 R37, R37 ;  /* 0x0000002500257304 */ /* 0x000e220000202000 */
[----:B------:R-:W-:Y:S01]  /*3ef0*/  IMAD.U32 R33, R31, 0x10000, RZ ;  /* 0x000100001f217824 */ /* 0x000fe200078e00ff */
[----:B-1----:R-:W-:-:S03]  /*3f00*/  SHF.L.U32 R32, R26, 0x10, RZ ;  /* 0x000000101a207819 */ /* 0x002fc600000006ff */
[----:B------:R-:W-:Y:S01]  /*3f10*/  FADD.FTZ R33, R34, R33 ;  /* 0x0000002122217221 */ /* 0x000fe20000010000 */
[----:B------:R-:W-:-:S03]  /*3f20*/  IADD3 R16, P5, PT, R16, 0x20, RZ ;  /* 0x0000002010107810 */ /* 0x000fc60007fbe0ff */
[----:B------:R-:W-:Y:S01]  /*3f30*/  FADD.FTZ R32, R33, R32 ;  /* 0x0000002021207221 */ /* 0x000fe20000010000 */
[----:B------:R-:W-:Y:S02]  /*3f40*/  IADD3 R28, PT, PT, R28, 0x10, RZ ;  /* 0x000000101c1c7810 */ /* 0x000fe40007ffe0ff */
[----:B0-----:R-:W-:Y:S01]  /*3f50*/  SHF.L.U32 R31, R37, 0x10, RZ ;  /* 0x00000010251f7819 */ /* 0x001fe200000006ff */
[----:B------:R-:W-:Y:S02]  /*3f60*/  IMAD.X R17, RZ, RZ, R17, P5 ;  /* 0x000000ffff117224 */ /* 0x000fe400028e0611 */
[----:B------:R-:W-:Y:S02]  /*3f70*/  VIADD R29, R29, 0x20 ;  /* 0x000000201d1d7836 */ /* 0x000fe40000000000 */
[----:B------:R-:W-:Y:S01]  /*3f80*/  FADD.FTZ R26, R32, R31 ;  /* 0x0000001f201a7221 */ /* 0x000fe20000010000 */
[----:B------:R-:W-:Y:S06]  /*3f90*/  @P4 BRA `(.L_x_1389) ;  /* 0xfffffff000e44947 */ /* 0x000fec000383ffff */
[----:B------:R-:W-:Y:S05]  /*3fa0*/  BSYNC.RECONVERGENT B3 ;  /* 0x0000000000037941 */ /* 0x000fea0003800200 */
.L_x_1388:
[----:B------:R-:W-:-:S07]  /*3fb0*/  IADD3 R28, PT, PT, R28, 0x1, RZ ;  /* 0x000000011c1c7810 */ /* 0x000fce0007ffe0ff */
.L_x_1387:
[----:B------:R-:W-:Y:S05]  /*3fc0*/  BSYNC.RECONVERGENT B2 ;  /* 0x0000000000027941 */ /* 0x000fea0003800200 */
.L_x_1386:
        /* <DEDUP_REMOVED lines=9> */
[----:B------:R-:W-:-:S05]  /*4060*/  IMAD R29, R28, 0x2, R9 ;  /* 0x000000021c1d7824 */ /* 0x000fca00078e0209 */
[----:B------:R-:W0:Y:S04]  /*4070*/  LDS.U16 R30, [R29] ;  /* 0x000000001d1e7984 */ /* 0x000e280000000400 */
[----:B------:R-:W1:Y:S01]  /*4080*/  LDS.U16 R36, [R29+0x2] ;  /* 0x000002001d247984 */ /* 0x000e620000000400 */
[----:B0-----:R-:W-:-:S03]  /*4090*/  SHF.L.U32 R32, R30, 0x10, RZ ;  /* 0x000000101e207819 */ /* 0x001fc600000006ff */
[----:B------:R-:W5:Y:S03]  /*40a0*/  LDG.E.U16 R30, desc[UR8][R16.64+0x6] ;  /* 0x00000608101e7981 */ /* 0x000f66000c1e1500 */
[----:B------:R-:W0:Y:S01]  /*40b0*/  F2F.BF16.F32 R32, R32 ;  /* 0x0000002000207304 */ /* 0x000e220000202000 */
[----:B-1----:R-:W-:Y:S02]  /*40c0*/  SHF.L.U32 R36, R36, 0x10, RZ ;  /* 0x0000001024247819 */ /* 0x002fe400000006ff */
[----:B0-----:R-:W-:-:S05]  /*40d0*/  SHF.L.U32 R37, R32, 0x10, RZ ;  /* 0x0000001020257819 */ /* 0x001fca00000006ff */
[----:B------:R-:W0:Y:S02]  /*40e0*/  F2F.BF16.F32 R36, R36 ;  /* 0x0000002400247304 */ /* 0x000e240000202000 */
[----:B0-----:R-:W-:Y:S01]  /*40f0*/  SHF.L.U32 R32, R36, 0x10, RZ ;  /* 0x0000001024207819 */ /* 0x001fe200000006ff */
[----:B--2---:R-:W-:-:S06]  /*4100*/  IMAD.U32 R35, R34, 0x10000, RZ ;  /* 0x0001000022237824 */ /* 0x004fcc00078e00ff */
[----:B------:R-:W0:Y:S02]  /*4110*/  F2F.BF16.F32 R35, R35 ;  /* 0x0000002300237304 */ /* 0x000e240000202000 */
[----:B0-----:R-:W-:-:S04]  /*4120*/  IMAD.U32 R34, R35, 0x10000, RZ ;  /* 0x0001000023227824 */ /* 0x001fc800078e00ff */
[----:B------:R-:W-:Y:S01]  /*4130*/  FMUL.FTZ R34, R34, R37 ;  /* 0x0000002522227220 */ /* 0x000fe20000410000 */
[----:B---3--:R-:W-:-:S06]  /*4140*/  IMAD.U32 R37, R31, 0x10000, RZ ;  /* 0x000100001f257824 */ /* 0x008fcc00078e00ff */
        /* <DEDUP_REMOVED lines=8> */
[----:B-1----:R-:W-:Y:S02]  /*41d0*/  IMAD.U32 R26, R32, 0x10000, RZ ;  /* 0x00010000201a7824 */ /* 0x002fe400078e00ff */
[----:B------:R-:W3:Y:S02]  /*41e0*/  LDG.E.U16 R32, desc[UR8][R16.64+0xa] ;  /* 0x00000a0810207981 */ /* 0x000ee4000c1e1500 */
[----:B------:R-:W-:Y:S02]  /*41f0*/  FADD.FTZ R35, R35, R26 ;  /* 0x0000001a23237221 */ /* 0x000fe40000010000 */
[----:B------:R-:W0:Y:S01]  /*4200*/  LDS.U16 R26, [R29+0x4] ;  /* 0x000004001d1a7984 */ /* 0x000e220000000400 */
[----:B----4-:R-:W-:-:S06]  /*4210*/  IMAD.U32 R37, R33, 0x10000, RZ ;  /* 0x0001000021257824 */ /* 0x010fcc00078e00ff */
[----:B------:R-:W1:Y:S01]  /*4220*/  F2F.BF16.F32 R37, R37 ;  /* 0x0000002500257304 */ /* 0x000e620000202000 */
[----:B0-----:R-:W-:-:S07]  /*4230*/  SHF.L.U32 R36, R26, 0x10, RZ ;  /* 0x000000101a247819 */ /* 0x001fce00000006ff */
        /* <DEDUP_REMOVED lines=13> */
[----:B-1----:R-:W-:-:S07]  /*4310*/  IMAD.U32 R35, R35, 0x10000, RZ ;  /* 0x0001000023237824 */ /* 0x002fce00078e00ff */
[----:B------:R-:W0:Y:S02]  /*4320*/  F2F.BF16.F32 R35, R35 ;  /* 0x0000002300237304 */ /* 0x000e240000202000 */
[----:B0-----:R-:W-:Y:S02]  /*4330*/  IMAD.U32 R37, R35, 0x10000, RZ ;  /* 0x0001000023257824 */ /* 0x001fe400078e00ff */
[----:B------:R-:W-:Y:S01]  /*4340*/  IMAD.U32 R35, R17, 0x10000, RZ ;  /* 0x0001000011237824 */ /* 0x000fe200078e00ff */
[----:B-----5:R-:W-:-:S06]  /*4350*/  SHF.L.U32 R36, R30, 0x10, RZ ;  /* 0x000000101e247819 */ /* 0x020fcc00000006ff */
[----:B------:R-:W0:Y:S02]  /*4360*/  F2F.BF16.F32 R36, R36 ;  /* 0x0000002400247304 */ /* 0x000e240000202000 */
[----:B0-----:R-:W-:Y:S02]  /*4370*/  SHF.L.U32 R30, R36, 0x10, RZ ;  /* 0x00000010241e7819 */ /* 0x001fe400000006ff */
[----:B--2---:R-:W-:-:S06]  /*4380*/  SHF.L.U32 R31, R31, 0x10, RZ ;  /* 0x000000101f1f7819 */ /* 0x004fcc00000006ff */
[----:B------:R-:W0:Y:S02]  /*4390*/  F2F.BF16.F32 R31, R31 ;  /* 0x0000001f001f7304 */ /* 0x000e240000202000 */
[----:B0-----:R-:W-:Y:S02]  /*43a0*/  SHF.L.U32 R16, R31, 0x10, RZ ;  /* 0x000000101f107819 */ /* 0x001fe400000006ff */
[----:B------:R-:W-:Y:S03]  /*43b0*/  LDS.U16 R31, [R29+0xc] ;  /* 0x00000c001d1f7984 */ /* 0x000fe60000000400 */
        /* <DEDUP_REMOVED lines=10> */
[----:B------:R-:W-:Y:S01]  /*4460*/  FMUL.FTZ R30, R30, R37 ;  /* 0x000000251e1e7220 */ /* 0x000fe20000410000 */
[----:B------:R-:W-:Y:S01]  /*4470*/  IMAD.U32 R31, R31, 0x10000, RZ ;  /* 0x000100001f1f7824 */ /* 0x000fe200078e00ff */
[----:B----4-:R-:W-:-:S04]  /*4480*/  SHF.L.U32 R37, R26, 0x10, RZ ;  /* 0x000000101a257819 */ /* 0x010fc800000006ff */
[----:B------:R-:W1:Y:S01]  /*4490*/  F2F.BF16.F32 R35, R37 ;  /* 0x0000002500237304 */ /* 0x000e620000202000 */
[----:B------:R-:W-:-:S07]  /*44a0*/  IMAD.U32 R26, R33, 0x10000, RZ ;  /* 0x00010000211a7824 */ /* 0x000fce00078e00ff */
[----:B------:R-:W2:Y:S08]  /*44b0*/  F2F.BF16.F32 R31, R31 ;  /* 0x0000001f001f7304 */ /* 0x000eb00000202000 */
[----:B------:R-:W3:Y:S01]  /*44c0*/  F2F.BF16.F32 R26, R26 ;  /* 0x0000001a001a7304 */ /* 0x000ee20000202000 */
[----:B-1----:R-:W-:Y:S02]  /*44d0*/  SHF.L.U32 R35, R35, 0x10, RZ ;  /* 0x0000001023237819 */ /* 0x002fe400000006ff */
[----:B0-----:R-:W-:-:S06]  /*44e0*/  SHF.L.U32 R32, R32, 0x10, RZ ;  /* 0x0000001020207819 */ /* 0x001fcc00000006ff */
[----:B------:R-:W0:Y:S01]  /*44f0*/  F2F.BF16.F32 R32, R32 ;  /* 0x0000002000207304 */ /* 0x000e220000202000 */
[----:B--2---:R-:W-:-:S07]  /*4500*/  IMAD.U32 R36, R31, 0x10000, RZ ;  /* 0x000100001f247824 */ /* 0x004fce00078e00ff */
[----:B------:R-:W1:Y:S01]  /*4510*/  F2F.BF16.F32 R30, R30 ;  /* 0x0000001e001e7304 */ /* 0x000e620000202000 */
[----:B------:R-:W-:Y:S01]  /*4520*/  FMUL.FTZ R35, R35, R36 ;  /* 0x0000002423237220 */ /* 0x000fe20000410000 */
[----:B---3--:R-:W-:-:S06]  /*4530*/  IMAD.U32 R29, R26, 0x10000, RZ ;  /* 0x000100001a1d7824 */ /* 0x008fcc00078e00ff */
[----:B------:R-:W2:Y:S01]  /*4540*/  F2F.BF16.F32 R16, R16 ;  /* 0x0000001000107304 */ /* 0x000ea20000202000 */
[----:B0-----:R-:W-:-:S05]  /*4550*/  SHF.L.U32 R36, R32, 0x10, RZ ;  /* 0x0000001020247819 */ /* 0x001fca00000006ff */
[----:B------:R-:W-:Y:S02]  /*4560*/  FMUL.FTZ R36, R29, R36 ;  /* 0x000000241d247220 */ /* 0x000fe40000410000 */
[----:B------:R-:W0:Y:S01]  /*4570*/  F2F.BF16.F32 R17, R17 ;  /* 0x0000001100117304 */ /* 0x000e220000202000 */
[----:B-1----:R-:W-:-:S07]  /*4580*/  IMAD.U32 R29, R30, 0x10000, RZ ;  /* 0x000100001e1d7824 */ /* 0x002fce00078e00ff */
[----:B------:R-:W1:Y:S01]  /*4590*/  F2F.BF16.F32 R26, R35 ;  /* 0x00000023001a7304 */ /* 0x000e620000202000 */
[----:B--2---:R-:W-:Y:S01]  /*45a0*/  SHF.L.U32 R16, R16, 0x10, RZ ;  /* 0x0000001010107819 */ /* 0x004fe200000006ff */
[----:B------:R-:W-:-:S06]  /*45b0*/  FADD.FTZ R29, R34, R29 ;  /* 0x0000001d221d7221 */ /* 0x000fcc0000010000 */
[----:B------:R-:W2:Y:S01]  /*45c0*/  F2F.BF16.F32 R36, R36 ;  /* 0x0000002400247304 */ /* 0x000ea20000202000 */
[----:B0-----:R-:W-:Y:S02]  /*45d0*/  IMAD.U32 R31, R17, 0x10000, RZ ;  /* 0x00010000111f7824 */ /* 0x001fe400078e00ff */
[----:B------:R-:W-:-:S04]  /*45e0*/  FADD.FTZ R16, R29, R16 ;  /* 0x000000101d107221 */ /* 0x000fc80000010000 */
[----:B------:R-:W-:Y:S01]  /*45f0*/  FADD.FTZ R16, R16, R31 ;  /* 0x0000001f10107221 */ /* 0x000fe20000010000 */
[----:B-1----:R-:W-:-:S05]  /*4600*/  SHF.L.U32 R17, R26, 0x10, RZ ;  /* 0x000000101a117819 */ /* 0x002fca00000006ff */
[----:B------:R-:W-:Y:S01]  /*4610*/  FADD.FTZ R16, R16, R17 ;  /* 0x0000001110107221 */ /* 0x000fe20000010000 */
[----:B--2---:R-:W-:Y:S01]  /*4620*/  IMAD.U32 R29, R36, 0x10000, RZ ;  /* 0x00010000241d7824 */ /* 0x004fe200078e00ff */
[----:B------:R-:W-:-:S03]  /*4630*/  IADD3 R28, PT, PT, R28, 0x8, RZ ;  /* 0x000000081c1c7810 */ /* 0x000fc60007ffe0ff */
[----:B------:R-:W-:-:S07]  /*4640*/  FADD.FTZ R26, R16, R29 ;  /* 0x0000001d101a7221 */ /* 0x000fce0000010000 */
.L_x_1391:
[----:B------:R-:W-:Y:S05]  /*4650*/  BSYNC.RECONVERGENT B2 ;  /* 0x0000000000027941 */ /* 0x000fea0003800200 */
.L_x_1390:
        /* <DEDUP_REMOVED lines=9> */
[C---:B------:R-:W-:Y:S01]  /*46f0*/  IMAD R33, R28.reuse, 0x2, R9 ;  /* 0x000000021c217824 */ /* 0x040fe200078e0209 */
[----:B------:R-:W-:-:S04]  /*4700*/  IADD3 R28, PT, PT, R28, 0x4, RZ ;  /* 0x000000041c1c7810 */ /* 0x000fc80007ffe0ff */
[----:B------:R-:W1:Y:S04]  /*4710*/  LDS.U16 R30, [R33] ;  /* 0x00000000211e7984 */ /* 0x000e680000000400 */
[----:B0-----:R-:W0:Y:S01]  /*4720*/  LDS.U16 R16, [R33+0x6] ;  /* 0x0000060021107984 */ /* 0x001e220000000400 */
[----:B-1----:R-:W-:Y:S01]  /*4730*/  SHF.L.U32 R36, R30, 0x10, RZ ;  /* 0x000000101e247819 */ /* 0x002fe200000006ff */
[----:B0-----:R-:W-:-:S05]  /*4740*/  IMAD.U32 R16, R16, 0x10000, RZ ;  /* 0x0001000010107824 */ /* 0x001fca00078e00ff */
        /* <DEDUP_REMOVED lines=9> */
[----:B-1----:R-:W-:-:S07]  /*47e0*/  IMAD.U32 R30, R37, 0x10000, RZ ;  /* 0x00010000251e7824 */ /* 0x002fce00078e00ff */
[----:B------:R-:W1:Y:S01]  /*47f0*/  F2F.BF16.F32 R31, R31 ;  /* 0x0000001f001f7304 */ /* 0x000e620000202000 */
[----:B------:R-:W-:Y:S02]  /*4800*/  FMUL.FTZ R30, R30, R35 ;  /* 0x000000231e1e7220 */ /* 0x000fe40000410000 */
[----:B------:R-:W2:Y:S05]  /*4810*/  LDS.U16 R35, [R33+0x4] ;  /* 0x0000040021237984 */ /* 0x000eaa0000000400 */
[----:B------:R-:W-:Y:S01]  /*4820*/  F2F.BF16.F32 R30, R30 ;  /* 0x0000001e001e7304 */ /* 0x000fe20000202000 */
[----:B-1----:R-:W-:Y:S02]  /*4830*/  SHF.L.U32 R31, R31, 0x10, RZ ;  /* 0x000000101f1f7819 */ /* 0x002fe400000006ff */
[----:B0-----:R-:W-:Y:S01]  /*4840*/  SHF.L.U32 R17, R34, 0x10, RZ ;  /* 0x0000001022117819 */ /* 0x001fe200000006ff */
[----:B---3--:R-:W-:-:S05]  /*4850*/  IMAD.U32 R34, R32, 0x10000, RZ ;  /* 0x0001000020227824 */ /* 0x008fca00078e00ff */
[----:B------:R-:W0:Y:S08]  /*4860*/  F2F.BF16.F32 R17, R17 ;  /* 0x0000001100117304 */ /* 0x000e300000202000 */
[----:B------:R-:W1:Y:S01]  /*4870*/  F2F.BF16.F32 R34, R34 ;  /* 0x0000002200227304 */ /* 0x000e620000202000 */
[----:B0-----:R-:W-:Y:S02]  /*4880*/  SHF.L.U32 R36, R17, 0x10, RZ ;  /* 0x0000001011247819 */ /* 0x001fe400000006ff */
[----:B--2---:R-:W-:Y:S01]  /*4890*/  SHF.L.U32 R32, R35, 0x10, RZ ;  /* 0x0000001023207819 */ /* 0x004fe200000006ff */
[----:B-1----:R-:W-:-:S05]  /*48a0*/  IMAD.U32 R17, R34, 0x10000, RZ ;  /* 0x0001000022117824 */ /* 0x002fca00078e00ff */
[----:B------:R-:W0:Y:S01]  /*48b0*/  F2F.BF16.F32 R32, R32 ;  /* 0x0000002000207304 */ /* 0x000e220000202000 */
[----:B------:R-:W-:Y:S02]  /*48c0*/  IMAD.U32 R34, R16, 0x10000, RZ ;  /* 0x0001000010227824 */ /* 0x000fe400078e00ff */
[----:B------:R-:W-:Y:S02]  /*48d0*/  FMUL.FTZ R17, R17, R36 ;  /* 0x0000002411117220 */ /* 0x000fe40000410000 */
[----:B------:R-:W-:-:S04]  /*48e0*/  FMUL.FTZ R34, R31, R34 ;  /* 0x000000221f227220 */ /* 0x000fc80000410000 */
[----:B------:R-:W1:Y:S01]  /*48f0*/  F2F.BF16.F32 R17, R17 ;  /* 0x0000001100117304 */ /* 0x000e620000202000 */
[----:B0-----:R-:W-:Y:S01]  /*4900*/  SHF.L.U32 R33, R32, 0x10, RZ ;  /* 0x0000001020217819 */ /* 0x001fe200000006ff */
[----:B------:R-:W-:-:S06]  /*4910*/  IMAD.U32 R32, R29, 0x10000, RZ ;  /* 0x000100001d207824 */ /* 0x000fcc00078e00ff */
[----:B------:R-:W0:Y:S01]  /*4920*/  F2F.BF16.F32 R34, R34 ;  /* 0x0000002200227304 */ /* 0x000e220000202000 */
[----:B------:R-:W-:Y:S01]  /*4930*/  SHF.L.U32 R29, R30, 0x10, RZ ;  /* 0x000000101e1d7819 */ /* 0x000fe200000006ff */
[----:B------:R-:W-:Y:S01]  /*4940*/  FMUL.FTZ R32, R32, R33 ;  /* 0x0000002120207220 */ /* 0x000fe20000410000 */
[----:B-1----:R-:W-:-:S03]  /*4950*/  IMAD.U32 R16, R17, 0x10000, RZ ;  /* 0x0001000011107824 */ /* 0x002fc600078e00ff */
[----:B------:R-:W-:Y:S02]  /*4960*/  FADD.FTZ R29, R26, R29 ;  /* 0x0000001d1a1d7221 */ /* 0x000fe40000010000 */
[----:B------:R-:W1:Y:S02]  /*4970*/  F2F.BF16.F32 R32, R32 ;  /* 0x0000002000207304 */ /* 0x000e640000202000 */
[----:B------:R-:W-:Y:S01]  /*4980*/  FADD.FTZ R16, R29, R16 ;  /* 0x000000101d107221 */ /* 0x000fe20000010000 */
[----:B0-----:R-:W-:Y:S01]  /*4990*/  IMAD.U32 R17, R34, 0x10000, RZ ;  /* 0x0001000022117824 */ /* 0x001fe200078e00ff */
[----:B-1----:R-:W-:-:S05]  /*49a0*/  SHF.L.U32 R31, R32, 0x10, RZ ;  /* 0x00000010201f7819 */ /* 0x002fca00000006ff */
[----:B------:R-:W-:-:S04]  /*49b0*/  FADD.FTZ R16, R16, R31 ;  /* 0x0000001f10107221 */ /* 0x000fc80000010000 */
[----:B------:R-:W-:-:S07]  /*49c0*/  FADD.FTZ R26, R16, R17 ;  /* 0x00000011101a7221 */ /* 0x000fce0000010000 */
.L_x_1393:
[----:B------:R-:W-:Y:S05]  /*49d0*/  BSYNC.RECONVERGENT B2 ;  /* 0x0000000000027941 */ /* 0x000fea0003800200 */
.L_x_1392:
[----:B------:R-:W-:Y:S05]  /*49e0*/  @!P4 BRA `(.L_x_1385) ;  /* 0x0000000000a4c947 */ /* 0x000fea0003800000 */
[----:B------:R-:W-:-:S05]  /*49f0*/  IMAD.WIDE.U32 R22, R28, 0x2, R22 ;  /* 0x000000021c167825 */ /* 0x000fca00078e0016 */
[----:B------:R-:W2:Y:S01]  /*4a00*/  LDG.E.U16 R17, desc[UR8][R22.64] ;  /* 0x0000000816117981 */ /* 0x000ea2000c1e1500 */
[----:B------:R-:W-:Y:S01]  /*4a10*/  IMAD R28, R28, 0x2, R9 ;  /* 0x000000021c1c7824 */ /* 0x000fe200078e0209 */
[----:B------:R-:W-:-:S04]  /*4a20*/  ISETP.NE.AND P4, PT, R10, 0x1, PT ;  /* 0x000000010a00780c */ /* 0x000fc80003f85270 */
[----:B------:R-:W0:Y:S02]  /*4a30*/  LDS.U16 R16, [R28] ;  /* 0x000000001c107984 */ /* 0x000e240000000400 */
        /* <DEDUP_REMOVED lines=16> */
[----:B0-----:R-:W-:-:S06]  /*4b40*/  IMAD.U32 R16, R16, 0x10000, RZ ;  /* 0x0001000010107824 */ /* 0x001fcc00078e00ff */
[----:B------:R-:W1:Y:S01]  /*4b50*/  F2F.BF16.F32 R16, R16 ;  /* 0x0000001000107304 */ /* 0x000e620000202000 */
[----:B----4-:R-:W-:-:S07]  /*4b60*/  @P4 IMAD.U32 R29, R29, 0x10000, RZ ;  /* 0x000100001d1d4824 */ /* 0x010fce00078e00ff */
[----:B------:R-:W-:Y:S01]  /*4b70*/  @P4 F2F.BF16.F32 R29, R29 ;  /* 0x0000001d001d4304 */ /* 0x000fe20000202000 */
[----:B-1----:R-:W-:Y:S01]  /*4b80*/  IMAD.U32 R23, R16, 0x10000, RZ ;  /* 0x0001000010177824 */ /* 0x002fe200078e00ff */
[----:B--2---:R-:W-:-:S06]  /*4b90*/  SHF.L.U32 R17, R17, 0x10, RZ ;  /* 0x0000001011117819 */ /* 0x004fcc00000006ff */
[----:B------:R-:W0:Y:S01]  /*4ba0*/  F2F.BF16.F32 R17, R17 ;  /* 0x0000001100117304 */ /* 0x000e220000202000 */
[----:B---3--:R-:W-:-:S07]  /*4bb0*/  @P4 SHF.L.U32 R30, R30, 0x10, RZ ;  /* 0x000000101e1e4819 */ /* 0x008fce00000006ff */
[----:B------:R-:W1:Y:S01]  /*4bc0*/  @P4 F2F.BF16.F32 R30, R30 ;  /* 0x0000001e001e4304 */ /* 0x000e620000202000 */
[----:B0-----:R-:W-:-:S05]  /*4bd0*/  SHF.L.U32 R22, R17, 0x10, RZ ;  /* 0x0000001011167819 */ /* 0x001fca00000006ff */
[----:B------:R-:W-:Y:S01]  /*4be0*/  FMUL.FTZ R22, R22, R23 ;  /* 0x0000001716167220 */ /* 0x000fe20000410000 */
[----:B------:R-:W-:-:S05]  /*4bf0*/  @P4 IMAD.U32 R23, R29, 0x10000, RZ ;  /* 0x000100001d174824 */ /* 0x000fca00078e00ff */
[----:B------:R-:W0:Y:S01]  /*4c00*/  F2F.BF16.F32 R22, R22 ;  /* 0x0000001600167304 */ /* 0x000e220000202000 */
[----:B-1----:R-:W-:-:S05]  /*4c10*/  @P4 SHF.L.U32 R16, R30, 0x10, RZ ;  /* 0x000000101e104819 */ /* 0x002fca00000006ff */
[----:B------:R-:W-:-:S06]  /*4c20*/  @P4 FMUL.FTZ R16, R16, R23 ;  /* 0x0000001710104220 */ /* 0x000fcc0000410000 */
[----:B------:R-:W1:Y:S01]  /*4c30*/  @P4 F2F.BF16.F32 R16, R16 ;  /* 0x0000001000104304 */ /* 0x000e620000202000 */
[----:B0-----:R-:W-:-:S04]  /*4c40*/  IMAD.U32 R17, R22, 0x10000, RZ ;  /* 0x0001000016117824 */ /* 0x001fc800078e00ff */
[----:B------:R-:W-:Y:S01]  /*4c50*/  FADD.FTZ R26, R26, R17 ;  /* 0x000000111a1a7221 */ /* 0x000fe20000010000 */
[----:B-1----:R-:W-:-:S05]  /*4c60*/  @P4 SHF.L.U32 R23, R16, 0x10, RZ ;  /* 0x0000001010174819 */ /* 0x002fca00000006ff */
[----:B------:R-:W-:-:S07]  /*4c70*/  @P4 FADD.FTZ R26, R26, R23 ;  /* 0x000000171a1a4221 */ /* 0x000fce0000010000 */
.L_x_1385:
[----:B------:R-:W-:Y:S05]  /*4c80*/  BSYNC.RECONVERGENT B0 ;  /* 0x0000000000007941 */ /* 0x000fea0003800200 */
.L_x_1384:
[----:B------:R-:W-:Y:S01]  /*4c90*/  F2FP.BF16.F32.PACK_AB R26, RZ, R26 ;  /* 0x0000001aff1a723e */ /* 0x000fe200000010ff */
[C---:B------:R-:W-:Y:S01]  /*4ca0*/  IMAD R16, R27.reuse, 0x2, R8 ;  /* 0x000000021b107824 */ /* 0x040fe200078e0208 */
[----:B------:R-:W-:-:S04]  /*4cb0*/  IADD3 R27, PT, PT, R27, 0x1, RZ ;  /* 0x000000011b1b7810 */ /* 0x000fc80007ffe0ff */
[----:B------:R0:W-:Y:S01]  /*4cc0*/  STS.U16 [R16], R26 ;  /* 0x0000001a10007388 */ /* 0x0001e20000000400 */
[----:B------:R-:W-:-:S13]  /*4cd0*/  ISETP.NE.AND P4, PT, R27, R4, PT ;  /* 0x000000041b00720c */ /* 0x000fda0003f85270 */
[----:B0-----:R-:W-:Y:S05]  /*4ce0*/  @P4 BRA `(.L_x_1394) ;  /* 0xffffffe000cc4947 */ /* 0x001fea000383ffff */
.L_x_1383:
[----:B------:R-:W-:Y:S05]  /*4cf0*/  BSYNC.RECONVERGENT B1 ;  /* 0x0000000000017941 */ /* 0x000fea0003800200 */
.L_x_1382:
        /* <DEDUP_REMOVED lines=8> */
[----:B0-----:R-:W-:Y:S01]  /*4d80*/  SHF.L.U32 R23, R22, 0x10, RZ ;  /* 0x0000001016177819 */ /* 0x001fe200000006ff */
[----:B-1----:R-:W-:-:S04]  /*4d90*/  IMAD.U32 R16, R17, 0x10000, RZ ;  /* 0x0001000011107824 */ /* 0x002fc800078e00ff */
[----:B------:R-:W-:-:S06]  /*4da0*/  FMUL.FTZ R23, R16, R23 ;  /* 0x0000001710177220 */ /* 0x000fcc0000410000 */
[----:B------:R-:W0:Y:S02]  /*4db0*/  F2F.BF16.F32 R23, R23 ;  /* 0x0000001700177304 */ /* 0x000e240000202000 */
[----:B0-----:R-:W-:Y:S01]  /*4dc0*/  IMAD.U32 R16, R23, 0x10000, RZ ;  /* 0x0001000017107824 */ /* 0x001fe200078e00ff */
[----:B------:R-:W-:Y:S06]  /*4dd0*/  @!P4 BRA `(.L_x_1396) ;  /* 0x000000180078c947 */ /* 0x000fec0003800000 */
[----:B------:R-:W-:Y:S01]  /*4de0*/  BSSY.RECONVERGENT B1, `(.L_x_1397) ;  /* 0x00000cd000017945 */ /* 0x000fe20003800200 */
[----:B------:R-:W-:-:S03]  /*4df0*/  MOV R23, 0x1 ;  /* 0x0000000100177802 */ /* 0x000fc60000000f00 */
[----:B------:R-:W-:Y:S05]  /*4e00*/  @!P1 BRA `(.L_x_1398) ;  /* 0x0000000c00289947 */ /* 0x000fea0003800000 */
[----:B------:R-:W-:Y:S01]  /*4e10*/  BSSY.RECONVERGENT B2, `(.L_x_1399) ;  /* 0x00000c8000027945 */ /* 0x000fe20003800200 */
[----:B------:R-:W-:-:S07]  /*4e20*/  IMAD.MOV.U32 R17, RZ, RZ, 0x1 ;  /* 0x00000001ff117424 */ /* 0x000fce00078e00ff */
.L_x_1400:
[C---:B------:R-:W-:Y:S01]  /*4e30*/  IMAD R23, R17.reuse, 0x2, R8 ;  /* 0x0000000211177824 */ /* 0x040fe200078e0208 */
[----:B------:R-:W-:-:S04]  /*4e40*/  LEA R22, R17, R2, 0x1 ;  /* 0x0000000211167211 */ /* 0x000fc800078e08ff */
        /* <DEDUP_REMOVED lines=13> */
[----:B---3--:R-:W-:Y:S02]  /*4f20*/  IMAD.U32 R33, R30, 0x10000, RZ ;  /* 0x000100001e217824 */ /* 0x008fe400078e00ff */
[----:B------:R-:W3:Y:S01]  /*4f30*/  F2F.BF16.F32 R27, R27 ;  /* 0x0000001b001b7304 */ /* 0x000ee20000202000 */
[----:B----4-:R-:W-:-:S07]  /*4f40*/  IMAD.U32 R34, R34, 0x10000, RZ ;  /* 0x0001000022227824 */ /* 0x010fce00078e00ff */
[----:B------:R-:W4:Y:S01]  /*4f50*/  F2F.BF16.F32 R32, R32 ;  /* 0x0000002000207304 */ /* 0x000f220000202000 */
[----:B-1----:R-:W-:Y:S01]  /*4f60*/  IMAD.U32 R30, R28, 0x10000, RZ ;  /* 0x000100001c1e7824 */ /* 0x002fe200078e00ff */
[----:B---3--:R-:W-:-:S06]  /*4f70*/  SHF.L.U32 R31, R27, 0x10, RZ ;  /* 0x000000101b1f7819 */ /* 0x008fcc00000006ff */
[----:B------:R-:W1:Y:S01]  /*4f80*/  F2F.BF16.F32 R33, R33 ;  /* 0x0000002100217304 */ /* 0x000e620000202000 */
[----:B------:R-:W-:Y:S01]  /*4f90*/  FMUL.FTZ R31, R30, R31 ;  /* 0x0000001f1e1f7220 */ /* 0x000fe20000410000 */
[----:B----4-:R-:W-:-:S06]  /*4fa0*/  SHF.L.U32 R28, R32, 0x10, RZ ;  /* 0x00000010201c7819 */ /* 0x010fcc00000006ff */
[----:B------:R-:W3:Y:S01]  /*4fb0*/  F2F.BF16.F32 R34, R34 ;  /* 0x0000002200227304 */ /* 0x000ee20000202000 */
[----:B0-----:R-:W-:Y:S02]  /*4fc0*/  SHF.L.U32 R30, R26, 0x10, RZ ;  /* 0x000000101a1e7819 */ /* 0x001fe400000006ff */
[----:B------:R-:W0:Y:S01]  /*4fd0*/  LDS.U16 R26, [R23+0x8] ;  /* 0x00000800171a7984 */ /* 0x000e220000000400 */
[----:B-1----:R-:W-:-:S04]  /*4fe0*/  IMAD.U32 R27, R33, 0x10000, RZ ;  /* 0x00010000211b7824 */ /* 0x002fc800078e00ff */
[----:B------:R-:W1:Y:S01]  /*4ff0*/  F2F.BF16.F32 R31, R31 ;  /* 0x0000001f001f7304 */ /* 0x000e620000202000 */
[----:B-----5:R-:W-:Y:S01]  /*5000*/  SHF.L.U32 R36, R24, 0x10, RZ ;  /* 0x0000001018247819 */ /* 0x020fe200000006ff */
[----:B------:R-:W-:Y:S02]  /*5010*/  FMUL.FTZ R32, R27, R28 ;  /* 0x0000001c1b207220 */ /* 0x000fe40000410000 */
[----:B------:R-:W4:Y:S01]  /*5020*/  LDS.U16 R27, [R23+0x6] ;  /* 0x00000600171b7984 */ /* 0x000f220000000400 */
[----:B--2---:R-:W-:-:S03]  /*5030*/  SHF.L.U32 R29, R29, 0x10, RZ ;  /* 0x000000101d1d7819 */ /* 0x004fc600000006ff */
[----:B------:R-:W2:Y:S01]  /*5040*/  F2F.BF16.F32 R30, R30 ;  /* 0x0000001e001e7304 */ /* 0x000ea20000202000 */
[----:B------:R-:W5:Y:S01]  /*5050*/  LDS.U16 R28, [R22+0x8] ;  /* 0x00000800161c7984 */ /* 0x000f620000000400 */
[----:B---3--:R-:W-:Y:S01]  /*5060*/  SHF.L.U32 R34, R34, 0x10, RZ ;  /* 0x0000001022227819 */ /* 0x008fe200000006ff */
[----:B-1----:R-:W-:-:S05]  /*5070*/  IMAD.U32 R33, R31, 0x10000, RZ ;  /* 0x000100001f217824 */ /* 0x002fca00078e00ff */
[----:B------:R-:W1:Y:S01]  /*5080*/  F2F.BF16.F32 R32, R32 ;  /* 0x0000002000207304 */ /* 0x000e620000202000 */
[----:B------:R-:W-:Y:S01]  /*5090*/  FADD.FTZ R33, R33, R16 ;  /* 0x0000001021217221 */ /* 0x000fe20000010000 */
[----:B--2---:R-:W-:-:S06]  /*50a0*/  IMAD.U32 R31, R30, 0x10000, RZ ;  /* 0x000100001e1f7824 */ /* 0x004fcc00078e00ff */
[----:B------:R-:W2:Y:S01]  /*50b0*/  F2F.BF16.F32 R16, R36 ;  /* 0x0000002400107304 */ /* 0x000ea20000202000 */
[----:B------:R-:W3:Y:S01]  /*50c0*/  LDS.U16 R30, [R23+0xc] ;  /* 0x00000c00171e7984 */ /* 0x000ee20000000400 */
[----:B-1----:R-:W-:-:S06]  /*50d0*/  IMAD.U32 R24, R32, 0x10000, RZ ;  /* 0x0001000020187824 */ /* 0x002fcc00078e00ff */
[----:B------:R-:W1:Y:S01]  /*50e0*/  F2F.BF16.F32 R29, R29 ;  /* 0x0000001d001d7304 */ /* 0x000e620000202000 */
[----:B------:R-:W-:Y:S02]  /*50f0*/  FADD.FTZ R24, R33, R24 ;  /* 0x0000001821187221 */ /* 0x000fe40000010000 */
[----:B------:R-:W3:Y:S01]  /*5100*/  LDS.U16 R33, [R22+0xc] ;  /* 0x00000c0016217984 */ /* 0x000ee20000000400 */
[----:B0-----:R-:W-:Y:S01]  /*5110*/  IMAD.U32 R32, R26, 0x10000, RZ ;  /* 0x000100001a207824 */ /* 0x001fe200078e00ff */
[----:B--2---:R-:W-:Y:S02]  /*5120*/  SHF.L.U32 R16, R16, 0x10, RZ ;  /* 0x0000001010107819 */ /* 0x004fe400000006ff */
[----:B------:R-:W-:-:S03]  /*5130*/  SHF.L.U32 R26, R35, 0x10, RZ ;  /* 0x00000010231a7819 */ /* 0x000fc600000006ff */
[----:B------:R-:W-:Y:S01]  /*5140*/  FMUL.FTZ R16, R16, R31 ;  /* 0x0000001f10107220 */ /* 0x000fe20000410000 */
[----:B----4-:R-:W-:Y:S01]  /*5150*/  IMAD.U32 R37, R27, 0x10000, RZ ;  /* 0x000100001b257824 */ /* 0x010fe200078e00ff */
[----:B------:R-:W0:Y:S01]  /*5160*/  F2F.BF16.F32 R32, R32 ;  /* 0x0000002000207304 */ /* 0x000e220000202000 */
[----:B-1----:R-:W-:Y:S01]  /*5170*/  IMAD.U32 R36, R29, 0x10000, RZ ;  /* 0x000100001d247824 */ /* 0x002fe200078e00ff */
[----:B------:R-:W1:Y:S01]  /*5180*/  LDS.U16 R27, [R22+0xe] ;  /* 0x00000e00161b7984 */ /* 0x000e620000000400 */
[----:B-----5:R-:W-:-:S05]  /*5190*/  SHF.L.U32 R28, R28, 0x10, RZ ;  /* 0x000000101c1c7819 */ /* 0x020fca00000006ff */
[----:B------:R-:W2:Y:S01]  /*51a0*/  F2F.BF16.F32 R31, R37 ;  /* 0x00000025001f7304 */ /* 0x000ea20000202000 */
[----:B0-----:R-:W-:-:S07]  /*51b0*/  IMAD.U32 R32, R32, 0x10000, RZ ;  /* 0x0001000020207824 */ /* 0x001fce00078e00ff */
[----:B------:R-:W0:Y:S01]  /*51c0*/  F2F.BF16.F32 R28, R28 ;  /* 0x0000001c001c7304 */ /* 0x000e220000202000 */
[----:B---3--:R-:W-:Y:S01]  /*51d0*/  IMAD.U32 R29, R30, 0x10000, RZ ;  /* 0x000100001e1d7824 */ /* 0x008fe200078e00ff */
[----:B--2---:R-:W-:-:S06]  /*51e0*/  SHF.L.U32 R31, R31, 0x10, RZ ;  /* 0x000000101f1f7819 */ /* 0x004fcc00000006ff */
        /* <DEDUP_REMOVED lines=8> */
[----:B--2---:R-:W-:Y:S02]  /*5270*/  IMAD.U32 R35, R26, 0x10000, RZ ;  /* 0x000100001a237824 */ /* 0x004fe400078e00ff */
[----:B------:R-:W2:Y:S01]  /*5280*/  F2F.BF16.F32 R33, R33 ;  /* 0x0000002100217304 */ /* 0x000ea20000202000 */
[----:B------:R-:W4:Y:S01]  /*5290*/  LDS.U16 R26, [R23+0x10] ;  /* 0x00001000171a7984 */ /* 0x000f220000000400 */
[----:B------:R-:W-:Y:S01]  /*52a0*/  FMUL.FTZ R34, R34, R35 ;  /* 0x0000002322227220 */ /* 0x000fe20000410000 */
[----:B-1----:R-:W-:-:S05]  /*52b0*/  SHF.L.U32 R27, R27, 0x10, RZ ;  /* 0x000000101b1b7819 */ /* 0x002fca00000006ff */
[----:B------:R-:W1:Y:S01]  /*52c0*/  F2F.BF16.F32 R29, R29 ;  /* 0x0000001d001d7304 */ /* 0x000e620000202000 */
[----:B--2---:R-:W-:-:S07]  /*52d0*/  IMAD.U32 R36, R33, 0x10000, RZ ;  /* 0x0001000021247824 */ /* 0x004fce00078e00ff */
        /* <DEDUP_REMOVED lines=8> */
[----:B0-----:R-:W-:Y:S02]  /*5360*/  IMAD.U32 R35, R28, 0x10000, RZ ;  /* 0x000100001c237824 */ /* 0x001fe400078e00ff */
[----:B------:R-:W0:Y:S01]  /*5370*/  LDS.U16 R28, [R22+0x12] ;  /* 0x00001200161c7984 */ /* 0x000e220000000400 */
[----:B------:R-:W-:Y:S01]  /*5380*/  FADD.FTZ R33, R24, R33 ;  /* 0x0000002118217221 */ /* 0x000fe20000010000 */
[----:B---3--:R-:W-:Y:S01]  /*5390*/  IMAD.U32 R30, R31, 0x10000, RZ ;  /* 0x000100001f1e7824 */ /* 0x008fe200078e00ff */
[----:B-1----:R-:W-:Y:S02]  /*53a0*/  SHF.L.U32 R32, R32, 0x10, RZ ;  /* 0x0000001020207819 */ /* 0x002fe400000006ff */
[----:B------:R-:W1:Y:S01]  /*53b0*/  F2F.BF16.F32 R24, R35 ;  /* 0x0000002300187304 */ /* 0x000e620000202000 */
[----:B--2---:R-:W2:Y:S01]  /*53c0*/  LDS.U16 R34, [R23+0x14] ;  /* 0x0000140017227984 */ /* 0x004ea20000000400 */
[----:B----4-:R-:W-:-:S02]  /*53d0*/  IMAD.U32 R26, R26, 0x10000, RZ ;  /* 0x000100001a1a7824 */ /* 0x010fc400078e00ff */
[----:B------:R-:W-:Y:S01]  /*53e0*/  FADD.FTZ R32, R33, R32 ;  /* 0x0000002021207221 */ /* 0x000fe20000010000 */
[----:B------:R-:W-:Y:S01]  /*53f0*/  LDS.U16 R31, [R22+0x18] ;  /* 0x00001800161f7984 */ /* 0x000fe20000000400 */
[----:B-----5:R-:W-:Y:S02]  /*5400*/  SHF.L.U32 R29, R29, 0x10, RZ ;  /* 0x000000101d1d7819 */ /* 0x020fe400000006ff */
[----:B------:R-:W3:Y:S01]  /*5410*/  F2F.BF16.F32 R27, R27 ;  /* 0x0000001b001b7304 */ /* 0x000ee20000202000 */
[----:B------:R-:W4:Y:S02]  /*5420*/  LDS.U16 R33, [R22+0x14] ;  /* 0x0000140016217984 */ /* 0x000f240000000400 */
[----:B------:R-:W-:Y:S02]  /*5430*/  FADD.FTZ R29, R32, R29 ;  /* 0x0000001d201d7221 */ /* 0x000fe40000010000 */
[----:B------:R-:W5:Y:S01]  /*5440*/  LDS.U16 R32, [R23+0x12] ;  /* 0x0000120017207984 */ /* 0x000f620000000400 */
[----:B-1----:R-:W-:-:S02]  /*5450*/  SHF.L.U32 R24, R24, 0x10, RZ ;  /* 0x0000001018187819 */ /* 0x002fc400000006ff */
[----:B------:R-:W1:Y:S01]  /*5460*/  F2F.BF16.F32 R16, R36 ;  /* 0x0000002400107304 */ /* 0x000e620000202000 */
[----:B---3--:R-:W-:-:S07]  /*5470*/  IMAD.U32 R27, R27, 0x10000, RZ ;  /* 0x000100001b1b7824 */ /* 0x008fce00078e00ff */
[----:B------:R-:W3:Y:S01]  /*5480*/  F2F.BF16.F32 R26, R26 ;  /* 0x0000001a001a7304 */ /* 0x000ee20000202000 */
[----:B------:R-:W-:Y:S01]  /*5490*/  FMUL.FTZ R24, R24, R27 ;  /* 0x0000001b18187220 */ /* 0x000fe20000410000 */
[----:B-1----:R-:W-:-:S06]  /*54a0*/  SHF.L.U32 R16, R16, 0x10, RZ ;  /* 0x0000001010107819 */ /* 0x002fcc00000006ff */
[----:B------:R-:W1:Y:S01]  /*54b0*/  F2F.BF16.F32 R30, R30 ;  /* 0x0000001e001e7304 */ /* 0x000e620000202000 */
[----:B0-----:R-:W-:Y:S02]  /*54c0*/  IMAD.U32 R28, R28, 0x10000, RZ ;  /* 0x000100001c1c7824 */ /* 0x001fe400078e00ff */
[----:B------:R-:W-:Y:S02]  /*54d0*/  FADD.FTZ R16, R29, R16 ;  /* 0x000000101d107221 */ /* 0x000fe40000010000 */
[----:B------:R-:W0:Y:S01]  /*54e0*/  LDS.U16 R29, [R22+0x16] ;  /* 0x00001600161d7984 */ /* 0x000e220000000400 */
[----:B---3--:R-:W-:Y:S02]  /*54f0*/  SHF.L.U32 R27, R26, 0x10, RZ ;  /* 0x000000101a1b7819 */ /* 0x008fe400000006ff */
[----:B------:R-:W-:Y:S01]  /*5500*/  F2F.BF16.F32 R24, R24 ;  /* 0x0000001800187304 */ /* 0x000fe20000202000 */
[----:B--2---:R-:W-:Y:S01]  /*5510*/  SHF.L.U32 R34, R34, 0x10, RZ ;  /* 0x0000001022227819 */ /* 0x004fe200000006ff */
[----:B-1----:R-:W-:-:S06]  /*5520*/  IMAD.U32 R36, R30, 0x10000, RZ ;  /* 0x000100001e247824 */ /* 0x002fcc00078e00ff */
[----:B------:R-:W1:Y:S01]  /*5530*/  F2F.BF16.F32 R34, R34 ;  /* 0x0000002200227304 */ /* 0x000e620000202000 */
[----:B------:R-:W2:Y:S01]  /*5540*/  LDS.U16 R30, [R23+0x16] ;  /* 0x00001600171e7984 */ /* 0x000ea20000000400 */
[----:B----4-:R-:W-:Y:S02]  /*5550*/  IMAD.U32 R33, R33, 0x10000, RZ ;  /* 0x0001000021217824 */ /* 0x010fe400078e00ff */
[----:B------:R-:W-:Y:S02]  /*5560*/  FMUL.FTZ R26, R27, R36 ;  /* 0x000000241b1a7220 */ /* 0x000fe40000410000 */
[----:B------:R-:W3:Y:S01]  /*5570*/  LDS.U16 R27, [R23+0x18] ;  /* 0x00001800171b7984 */ /* 0x000ee20000000400 */
[----:B-----5:R-:W-:Y:S01]  /*5580*/  SHF.L.U32 R32, R32, 0x10, RZ ;  /* 0x0000001020207819 */ /* 0x020fe200000006ff */
[----:B------:R-:W-:Y:S02]  /*5590*/  F2F.BF16.F32 R33, R33 ;  /* 0x0000002100217304 */ /* 0x000fe40000202000 */
[----:B------:R-:W4:Y:S01]  /*55a0*/  LDS.U16 R36, [R22+0x1e] ;  /* 0x00001e0016247984 */ /* 0x000f220000000400 */
[----:B-1----:R-:W-:-:S05]  /*55b0*/  SHF.L.U32 R34, R34, 0x10, RZ ;  /* 0x0000001022227819 */ /* 0x002fca00000006ff */
[----:B------:R-:W1:Y:S08]  /*55c0*/  F2F.BF16.F32 R32, R32 ;  /* 0x0000002000207304 */ /* 0x000e700000202000 */
[----:B------:R-:W5:Y:S01]  /*55d0*/  F2F.BF16.F32 R28, R28 ;  /* 0x0000001c001c7304 */ /* 0x000f620000202000 */
[----:B0-----:R-:W-:Y:S01]  /*55e0*/  IMAD.U32 R29, R29, 0x10000, RZ ;  /* 0x000100001d1d7824 */ /* 0x001fe200078e00ff */
[----:B-1----:R-:W-:-:S06]  /*55f0*/  SHF.L.U32 R37, R32, 0x10, RZ ;  /* 0x0000001020257819 */ /* 0x002fcc00000006ff */
[----:B------:R-:W0:Y:S01]  /*5600*/  F2F.BF16.F32 R26, R26 ;  /* 0x0000001a001a7304 */ /* 0x000e220000202000 */
[----:B-----5:R-:W-:-:S07]  /*5610*/  IMAD.U32 R28, R28, 0x10000, RZ ;  /* 0x000100001c1c7824 */ /* 0x020fce00078e00ff */
[----:B------:R-:W1:Y:S01]  /*5620*/  F2F.BF16.F32 R29, R29 ;  /* 0x0000001d001d7304 */ /* 0x000e620000202000 */
[----:B--2---:R-:W-:Y:S01]  /*5630*/  SHF.L.U32 R35, R30, 0x10, RZ ;  /* 0x000000101e237819 */ /* 0x004fe200000006ff */
[----:B------:R-:W-:Y:S02]  /*5640*/  IMAD.U32 R30, R31, 0x10000, RZ ;  /* 0x000100001f1e7824 */ /* 0x000fe400078e00ff */
[----:B------:R-:W-:Y:S01]  /*5650*/  FMUL.FTZ R28, R37, R28 ;  /* 0x0000001c251c7220 */ /* 0x000fe20000410000 */
[----:B---3--:R-:W-:Y:S01]  /*5660*/  SHF.L.U32 R31, R27, 0x10, RZ ;  /* 0x000000101b1f7819 */ /* 0x008fe200000006ff */
[----:B------:R-:W-:Y:S02]  /*5670*/  IMAD.U32 R27, R33, 0x10000, RZ ;  /* 0x00010000211b7824 */ /* 0x000fe400078e00ff */
[----:B------:R-:W2:Y:S01]  /*5680*/  F2F.BF16.F32 R35, R35 ;  /* 0x0000002300237304 */ /* 0x000ea20000202000 */
[----:B------:R-:W3:Y:S01]  /*5690*/  LDS.U16 R33, [R23+0x1a] ;  /* 0x00001a0017217984 */ /* 0x000ee20000000400 */
[----:B------:R-:W-:Y:S01]  /*56a0*/  FMUL.FTZ R27, R34, R27 ;  /* 0x0000001b221b7220 */ /* 0x000fe20000410000 */
[----:B----4-:R-:W-:-:S02]  /*56b0*/  IMAD.U32 R36, R36, 0x10000, RZ ;  /* 0x0001000024247824 */ /* 0x010fc400078e00ff */
[----:B------:R-:W4:Y:S01]  /*56c0*/  LDS.U16 R34, [R23+0x1c] ;  /* 0x00001c0017227984 */ /* 0x000f220000000400 */
[----:B0-----:R-:W-:Y:S02]  /*56d0*/  IMAD.U32 R26, R26, 0x10000, RZ ;  /* 0x000100001a1a7824 */ /* 0x001fe400078e00ff */
[----:B------:R-:W0:Y:S01]  /*56e0*/  F2F.BF16.F32 R30, R30 ;  /* 0x0000001e001e7304 */ /* 0x000e220000202000 */
[----:B-1----:R-:W-:Y:S01]  /*56f0*/  IMAD.U32 R32, R29, 0x10000, RZ ;  /* 0x000100001d207824 */ /* 0x002fe200078e00ff */
[----:B--2---:R-:W-:-:S06]  /*5700*/  SHF.L.U32 R29, R35, 0x10, RZ ;  /* 0x00000010231d7819 */ /* 0x004fcc00000006ff */
[----:B------:R-:W1:Y:S01]  /*5710*/  F2F.BF16.F32 R31, R31 ;  /* 0x0000001f001f7304 */ /* 0x000e620000202000 */
[----:B------:R-:W-:Y:S02]  /*5720*/  FMUL.FTZ R29, R29, R32 ;  /* 0x000000201d1d7220 */ /* 0x000fe40000410000 */
[----:B------:R-:W2:Y:S01]  /*5730*/  LDS.U16 R32, [R22+0x1a] ;  /* 0x00001a0016207984 */ /* 0x000ea20000000400 */
[----:B0-----:R-:W-:-:S04]  /*5740*/  IMAD.U32 R35, R30, 0x10000, RZ ;  /* 0x000100001e237824 */ /* 0x001fc800078e00ff */
[----:B------:R-:W-:Y:S01]  /*5750*/  F2F.BF16.F32 R28, R28 ;  /* 0x0000001c001c7304 */ /* 0x000fe20000202000 */
[----:B-1----:R-:W-:-:S07]  /*5760*/  SHF.L.U32 R30, R31, 0x10, RZ ;  /* 0x000000101f1e7819 */ /* 0x002fce00000006ff */
[----:B------:R-:W0:Y:S01]  /*5770*/  F2F.BF16.F32 R27, R27 ;  /* 0x0000001b001b7304 */ /* 0x000e220000202000 */
[----:B------:R1:W5:Y:S01]  /*5780*/  LDS.U16 R31, [R22+0x1c] ;  /* 0x00001c00161f7984 */ /* 0x0003620000000400 */
[----:B------:R-:W-:-:S03]  /*5790*/  FMUL.FTZ R30, R30, R35 ;  /* 0x000000231e1e7220 */ /* 0x000fc60000410000 */
[----:B------:R-:W5:Y:S03]  /*57a0*/  LDS.U16 R35, [R23+0x1e] ;  /* 0x00001e0017237984 */ /* 0x000f660000000400 */
[----:B------:R-:W1:Y:S01]  /*57b0*/  F2F.BF16.F32 R29, R29 ;  /* 0x0000001d001d7304 */ /* 0x000e620000202000 */
[----:B---3--:R-:W-:Y:S02]  /*57c0*/  SHF.L.U32 R33, R33, 0x10, RZ ;  /* 0x0000001021217819 */ /* 0x008fe400000006ff */
[----:B----4-:R-:W-:Y:S02]  /*57d0*/  SHF.L.U32 R34, R34, 0x10, RZ ;  /* 0x0000001022227819 */ /* 0x010fe400000006ff */
[----:B0-----:R-:W-:-:S03]  /*57e0*/  SHF.L.U32 R27, R27, 0x10, RZ ;  /* 0x000000101b1b7819 */ /* 0x001fc600000006ff */
[----:B------:R-:W0:Y:S01]  /*57f0*/  F2F.BF16.F32 R33, R33 ;  /* 0x0000002100217304 */ /* 0x000e220000202000 */
[----:B-1----:R-:W-:-:S07]  /*5800*/  IMAD.U32 R29, R29, 0x10000, RZ ;  /* 0x000100001d1d7824 */ /* 0x002fce00078e00ff */
[----:B------:R-:W1:Y:S01]  /*5810*/  F2F.BF16.F32 R34, R34 ;  /* 0x0000002200227304 */ /* 0x000e620000202000 */
[----:B--2---:R-:W-:-:S07]  /*5820*/  IMAD.U32 R32, R32, 0x10000, RZ ;  /* 0x0001000020207824 */ /* 0x004fce00078e00ff */
[----:B------:R-:W2:Y:S01]  /*5830*/  F2F.BF16.F32 R22, R36 ;  /* 0x0000002400167304 */ /* 0x000ea20000202000 */
[----:B0-----:R-:W-:Y:S01]  /*5840*/  IMAD.U32 R37, R33, 0x10000, RZ ;  /* 0x0001000021257824 */ /* 0x001fe200078e00ff */
[----:B-1----:R-:W-:-:S06]  /*5850*/  SHF.L.U32 R34, R34, 0x10, RZ ;  /* 0x0000001022227819 */ /* 0x002fcc00000006ff */
[----:B------:R-:W0:Y:S01]  /*5860*/  F2F.BF16.F32 R32, R32 ;  /* 0x0000002000207304 */ /* 0x000e220000202000 */
[----:B-----5:R-:W-:Y:S01]  /*5870*/  IMAD.U32 R31, R31, 0x10000, RZ ;  /* 0x000100001f1f7824 */ /* 0x020fe200078e00ff */
[----:B------:R-:W-:-:S06]  /*5880*/  SHF.L.U32 R23, R35, 0x10, RZ ;  /* 0x0000001023177819 */ /* 0x000fcc00000006ff */
[----:B------:R-:W1:Y:S01]  /*5890*/  F2F.BF16.F32 R31, R31 ;  /* 0x0000001f001f7304 */ /* 0x000e620000202000 */
[----:B------:R-:W-:Y:S02]  /*58a0*/  SHF.L.U32 R35, R24, 0x10, RZ ;  /* 0x0000001018237819 */ /* 0x000fe400000006ff */
[----:B--2---:R-:W-:-:S03]  /*58b0*/  SHF.L.U32 R24, R22, 0x10, RZ ;  /* 0x0000001016187819 */ /* 0x004fc600000006ff */
[----:B------:R-:W-:Y:S01]  /*58c0*/  FADD.FTZ R33, R16, R35 ;  /* 0x0000002310217221 */ /* 0x000fe20000010000 */
[----:B0-----:R-:W-:Y:S01]  /*58d0*/  IMAD.U32 R32, R32, 0x10000, RZ ;  /* 0x0001000020207824 */ /* 0x001fe200078e00ff */
[----:B------:R-:W0:Y:S02]  /*58e0*/  F2F.BF16.F32 R23, R23 ;  /* 0x0000001700177304 */ /* 0x000e240000202000 */
[----:B------:R-:W-:Y:S01]  /*58f0*/  FADD.FTZ R26, R33, R26 ;  /* 0x0000001a211a7221 */ /* 0x000fe20000010000 */
[----:B------:R-:W-:Y:S01]  /*5900*/  FMUL.FTZ R16, R37, R32 ;  /* 0x0000002025107220 */ /* 0x000fe20000410000 */
[----:B-1----:R-:W-:-:S04]  /*5910*/  SHF.L.U32 R31, R31, 0x10, RZ ;  /* 0x000000101f1f7819 */ /* 0x002fc800000006ff */
[----:B------:R-:W1:Y:S01]  /*5920*/  F2F.BF16.F32 R30, R30 ;  /* 0x0000001e001e7304 */ /* 0x000e620000202000 */
[----:B------:R-:W-:Y:S01]  /*5930*/  FMUL.FTZ R34, R34, R31 ;  /* 0x0000001f22227220 */ /* 0x000fe20000410000 */
[----:B------:R-:W-:Y:S02]  /*5940*/  IMAD.U32 R31, R28, 0x10000, RZ ;  /* 0x000100001c1f7824 */ /* 0x000fe400078e00ff */
[----:B0-----:R-:W-:-:S04]  /*5950*/  IMAD.U32 R23, R23, 0x10000, RZ ;  /* 0x0001000017177824 */ /* 0x001fc800078e00ff */
[----:B------:R-:W0:Y:S01]  /*5960*/  F2F.BF16.F32 R16, R16 ;  /* 0x0000001000107304 */ /* 0x000e220000202000 */
[----:B------:R-:W-:Y:S01]  /*5970*/  FADD.FTZ R26, R26, R31 ;  /* 0x0000001f1a1a7221 */ /* 0x000fe20000010000 */
[----:B------:R-:W-:-:S03]  /*5980*/  FMUL.FTZ R24, R23, R24 ;  /* 0x0000001817187220 */ /* 0x000fc60000410000 */
[----:B------:R-:W-:Y:S01]  /*5990*/  FADD.FTZ R26, R26, R27 ;  /* 0x0000001b1a1a7221 */ /* 0x000fe20000010000 */
[----:B-1----:R-:W-:Y:S02]  /*59a0*/  SHF.L.U32 R23, R30, 0x10, RZ ;  /* 0x000000101e177819 */ /* 0x002fe400000006ff */
[----:B------:R-:W1:Y:S01]  /*59b0*/  F2F.BF16.F32 R22, R34 ;  /* 0x0000002200167304 */ /* 0x000e620000202000 */
[----:B------:R-:W-:-:S04]  /*59c0*/  FADD.FTZ R26, R26, R29 ;  /* 0x0000001d1a1a7221 */ /* 0x000fc80000010000 */
[----:B------:R-:W-:Y:S01]  /*59d0*/  FADD.FTZ R23, R26, R23 ;  /* 0x000000171a177221 */ /* 0x000fe20000010000 */
[C---:B------:R-:W-:Y:S01]  /*59e0*/  IADD3 R26, PT, PT, R17.reuse, 0xf, RZ ;  /* 0x0000000f111a7810 */ /* 0x040fe20007ffe0ff */
[----:B0-----:R-:W-:Y:S01]  /*59f0*/  IMAD.U32 R16, R16, 0x10000, RZ ;  /* 0x0001000010107824 */ /* 0x001fe200078e00ff */
[----:B------:R-:W0:Y:S01]  /*5a00*/  F2F.BF16.F32 R24, R24 ;  /* 0x0000001800187304 */ /* 0x000e220000202000 */
[----:B------:R-:W-:Y:S02]  /*5a10*/  IADD3 R17, PT, PT, R17, 0x10, RZ ;  /* 0x0000001011117810 */ /* 0x000fe40007ffe0ff */
[----:B------:R-:W-:Y:S01]  /*5a20*/  ISETP.NE.AND P4, PT, R26, R13, PT ;  /* 0x0000000d1a00720c */ /* 0x000fe20003f85270 */
[----:B------:R-:W-:Y:S01]  /*5a30*/  FADD.FTZ R16, R23, R16 ;  /* 0x0000001017107221 */ /* 0x000fe20000010000 */
[----:B-1----:R-:W-:-:S04]  /*5a40*/  IMAD.U32 R27, R22, 0x10000, RZ ;  /* 0x00010000161b7824 */ /* 0x002fc800078e00ff */
[----:B------:R-:W-:Y:S01]  /*5a50*/  FADD.FTZ R16, R16, R27 ;  /* 0x0000001b10107221 */ /* 0x000fe20000010000 */
[----:B0-----:R-:W-:-:S04]  /*5a60*/  IMAD.U32 R23, R24, 0x10000, RZ ;  /* 0x0001000018177824 */ /* 0x001fc800078e00ff */
[----:B------:R-:W-:Y:S02]  /*5a70*/  FADD.FTZ R16, R16, R23 ;  /* 0x0000001710107221 */ /* 0x000fe40000010000 */
[----:B------:R-:W-:Y:S05]  /*5a80*/  @P4 BRA `(.L_x_1400) ;  /* 0xfffffff000e84947 */ /* 0x000fea000383ffff */
[----:B------:R-:W-:Y:S05]  /*5a90*/  BSYNC.RECONVERGENT B2 ;  /* 0x0000000000027941 */ /* 0x000fea0003800200 */
.L_x_1399:
[----:B------:R-:W-:-:S07]  /*5aa0*/  MOV R23, R17 ;  /* 0x0000001100177202 */ /* 0x000fce0000000f00 */
.L_x_1398:
[----:B------:R-:W-:Y:S05]  /*5ab0*/  BSYNC.RECONVERGENT B1 ;  /* 0x0000000000017941 */ /* 0x000fea0003800200 */
.L_x_1397:
[----:B------:R-:W-:-:S13]  /*5ac0*/  ISETP.NE.AND P4, PT, R11, RZ, PT ;  /* 0x000000ff0b00720c */ /* 0x000fda0003f85270 */
[----:B------:R-:W-:Y:S05]  /*5ad0*/  @!P4 BRA `(.L_x_1396) ;  /* 0x0000000c0038c947 */ /* 0x000fea0003800000 */
[----:B------:R-:W-:Y:S01]  /*5ae0*/  VIADD R17, R11, 0xffffffff ;  /* 0xffffffff0b117836 */ /* 0x000fe20000000000 */
[----:B------:R-:W-:Y:S01]  /*5af0*/  BSSY.RECONVERGENT B1, `(.L_x_1401) ;  /* 0x0000067000017945 */ /* 0x000fe20003800200 */
[----:B------:R-:W-:-:S03]  /*5b00*/  ISETP.NE.AND P5, PT, R12, RZ, PT ;  /* 0x000000ff0c00720c */ /* 0x000fc60003fa5270 */
        /* <DEDUP_REMOVED lines=101> */
.L_x_1402:
[----:B------:R-:W-:Y:S05]  /*6160*/  BSYNC.RECONVERGENT B1 ;  /* 0x0000000000017941 */ /* 0x000fea0003800200 */
.L_x_1401:
        /* <DEDUP_REMOVED lines=57> */
.L_x_1404:
[----:B------:R-:W-:Y:S05]  /*6500*/  BSYNC.RECONVERGENT B1 ;  /* 0x0000000000017941 */ /* 0x000fea0003800200 */
.L_x_1403:
        /* <DEDUP_REMOVED lines=43> */
.L_x_1396:
[----:B------:R-:W-:Y:S05]  /*67c0*/  BSYNC.RECONVERGENT B0 ;  /* 0x0000000000007941 */ /* 0x000fea0003800200 */
.L_x_1395:
        /* <DEDUP_REMOVED lines=29> */
        .weak           $__internal_15_$__cuda_sm20_dblrcp_rn_slowpath_v3
        .type           $__internal_15_$__cuda_sm20_dblrcp_rn_slowpath_v3,@function
        .size           $__internal_15_$__cuda_sm20_dblrcp_rn_slowpath_v3,(.L_x_1970 - $__internal_15_$__cuda_sm20_dblrcp_rn_slowpath_v3)
$__internal_15_$__cuda_sm20_dblrcp_rn_slowpath_v3:
        /* <DEDUP_REMOVED lines=25> */
.L_x_1409:
        /* <DEDUP_REMOVED lines=10> */
.L_x_1407:
[----:B------:R-:W-:Y:S01]  /*6bd0*/  LOP3.LUT R21, R15, 0x80000, RZ, 0xfc, !PT ;  /* 0x000800000f157812 */ /* 0x000fe200078efcff */
[----:B------:R-:W-:-:S07]  /*6be0*/  IMAD.MOV.U32 R20, RZ, RZ, R14 ;  /* 0x000000ffff147224 */ /* 0x000fce00078e000e */
.L_x_1408:
[----:B------:R-:W-:Y:S05]  /*6bf0*/  BSYNC.RECONVERGENT B1 ;  /* 0x0000000000017941 */ /* 0x000fea0003800200 */
.L_x_1406:
[----:B------:R-:W-:Y:S01]  /*6c00*/  HFMA2 R15, -RZ, RZ, 0, 0 ;  /* 0x00000000ff0f7431 */ /* 0x000fe200000001ff */
[----:B------:R-:W-:-:S04]  /*6c10*/  MOV R14, R6 ;  /* 0x00000006000e7202 */ /* 0x000fc80000000f00 */
[----:B------:R-:W-:Y:S05]  /*6c20*/  RET.REL.NODEC R14 `(_ZN2at6native54_GLOBAL__N__aa9a477a_21_UpSampleBilinear2d_cu_607db5e327upsample_gen2d_aa_out_frameIN3c108BFloat16EfNS0_18upsample_antialias21BilinearFilterFunctorEEEvT0_S7_NS_27GenericPackedTensorAccessorIKT_Lm4ENS_16DefaultPtrTraitsElEENS8_IS9_Lm4ESB_lEERKT1_) ;  /* 0xffffff900ef47950 */ /* 0x000fea0003c3ffff */
.L_x_1410:
        /* <DEDUP_REMOVED lines=13> */
.L_x_1970:


//--------------------- .text._ZN2at6native54_GLOBAL__N__aa9a477a_21_UpSampleBilinear2d_cu_607db5e327upsample_gen2d_aa_out_frameIN3c104HalfEfNS0_18upsample_antialias21BilinearFilterFunctorEEEvT0_S7_NS_27GenericPackedTensorAccessorIKT_Lm4ENS_16DefaultPtrTraitsElEENS8_IS9_Lm4ESB_lEERKT1_ --------------------------
	.section	.text._ZN2at6native54_GLOBAL__N__aa9a477a_21_UpSampleBilinear2d_cu_607db5e327upsample_gen2d_aa_out_frameIN3c104HalfEfNS0_18upsample_antialias21BilinearFilterFunctorEEEvT0_S7_NS_27GenericPackedTensorAccessorIKT_Lm4ENS_16DefaultPtrTraitsElEENS8_IS9_Lm4ESB_lEERKT1_,"ax",@progbits
	.align	128
.text._ZN2at6native54_GLOBAL__N__aa9a477a_21_UpSampleBilinear2d_cu_607db5e327upsample_gen2d_aa_out_frameIN3c104HalfEfNS0_18upsample_antialias21BilinearFilterFunctorEEEvT0_S7_NS_27GenericPackedTensorAccessorIKT_Lm4ENS_16DefaultPtrTraitsElEENS8_IS9_Lm4ESB_lEERKT1_:
        .type           _ZN2at6native54_GLOBAL__N__aa9a477a_21_UpSampleBilinear2d_cu_607db5e327upsample_gen2d_aa_out_frameIN3c104HalfEfNS0_18upsample_antialias21BilinearFilterFunctorEEEvT0_S7_NS_27GenericPackedTensorAccessorIKT_Lm4ENS_16DefaultPtrTraitsElEENS8_IS9_Lm4ESB_lEERKT1_,@function
        .size           _ZN2at6native54_GLOBAL__N__aa9a477a_21_UpSampleBilinear2d_cu_607db5e327upsample_gen2d_aa_out_frameIN3c104HalfEfNS0_18upsample_antialias21BilinearFilterFunctorEEEvT0_S7_NS_27GenericPackedTensorAccessorIKT_Lm4ENS_16DefaultPtrTraitsElEENS8_IS9_Lm4ESB_lEERKT1_,(.L_x_1972 - _ZN2at6native54_GLOBAL__N__aa9a477a_21_UpSampleBilinear2d_cu_607db5e327upsample_gen2d_aa_out_frameIN3c104HalfEfNS0_18upsample_antialias21BilinearFilterFunctorEEEvT0_S7_NS_27GenericPackedTensorAccessorIKT_Lm4ENS_16DefaultPtrTraitsElEENS8_IS9_Lm4ESB_lEERKT1_)
        .other          _ZN2at6native54_GLOBAL__N__aa9a477a_21_UpSampleBilinear2d_cu_607db5e327upsample_gen2d_aa_out_frameIN3c104HalfEfNS0_18upsample_antialias21BilinearFilterFunctorEEEvT0_S7_NS_27GenericPackedTensorAccessorIKT_Lm4ENS_16DefaultPtrTraitsElEENS8_IS9_Lm4ESB_lEERKT1_,@"STO_CUDA_ENTRY STV_DEFAULT"
_ZN2at6native54_GLOBAL__N__aa9a477a_21_UpSampleBilinear2d_cu_607db5e327upsample_gen2d_aa_out_frameIN3c104HalfEfNS0_18upsample_antialias21BilinearFilterFunctorEEEvT0_S7_NS_27GenericPackedTensorAccessorIKT_Lm4ENS_16DefaultPtrTraitsElEENS8_IS9_Lm4ESB_lEERKT1_:
        /* <DEDUP_REMOVED lines=40> */
[----:B------:R0:W3:Y:S01]  /*0280*/  F2I.FTZ.TRUNC.NTZ R16, R7 ;  /* 0x0000000700107305 */ /* 0x0000e2000021f100 */
[----:B-1----:R-:W-:-:S04]  /*0290*/  FFMA.FTZ R3, R26, R15, R3 ;  /* 0x0000000f1a037223 */ /* 0x002fc80000010003 */
[----:B------:R-:W-:Y:S01]  /*02a0*/  FADD.FTZ R6, R3, 0.5 ;  /* 0x3f00000003067421 */ /* 0x000fe20000010000 */
[C---:B------:R-:W-:Y:S01]  /*02b0*/  IMAD R3, R13.reuse, R20, R20 ;  /* 0x000000140d037224 */ /* 0x040fe200078e0214 */
[----:B--2---:R-:W-:Y:S01]  /*02c0*/  SHF.L.U32 R12, R12, 0x1, RZ ;  /* 0x000000010c0c7819 */ /* 0x004fe200000006ff */
[----:B------:R1:W2:Y:S01]  /*02d0*/  F2I.FTZ.TRUNC.NTZ R4, R2 ;  /* 0x0000000200047305 */ /* 0x0002a2000021f100 */
[----:B0-----:R-:W-:-:S03]  /*02e0*/  IMAD R7, R13, R0, R0 ;  /* 0x000000000d077224 */ /* 0x001fc600078e0200 */
[C---:B------:R-:W-:Y:S02]  /*02f0*/  IMAD R8, R12.reuse, R9, R9 ;  /* 0x000000090c087224 */ /* 0x040fe400078e0209 */
[----:B------:R-:W-:Y:S01]  /*0300*/  IMAD R9, R12, R5, R5 ;  /* 0x000000050c097224 */ /* 0x000fe200078e0205 */
[----:B---3--:R-:W-:Y:S01]  /*0310*/  VIMNMX R0, PT, PT, RZ, R16, !PT ;  /* 0x00000010ff007248 */ /* 0x008fe20007fe0100 */
[----:B------:R-:W0:Y:S01]  /*0320*/  F2I.FTZ.TRUNC.NTZ R6, R6 ;  /* 0x0000000600067305 */ /* 0x000e22000021f100 */
[C---:B-1----:R-:W-:Y:S02]  /*0330*/  IADD3 R2, PT, PT, R8.reuse, R3, RZ ;  /* 0x0000000308027210 */ /* 0x042fe40007ffe0ff */
[----:B------:R-:W-:Y:S02]  /*0340*/  IADD3 R8, PT, PT, R8, R7, RZ ;  /* 0x0000000708087210 */ /* 0x000fe40007ffe0ff */
[----:B------:R-:W-:Y:S02]  /*0350*/  LEA R25, R9, UR4, 0x1 ;  /* 0x0000000409197c11 */ /* 0x000fe4000f8e08ff */
[----:B--2---:R-:W-:Y:S01]  /*0360*/  VIMNMX R7, PT, PT, RZ, R4, !PT ;  /* 0x00000004ff077248 */ /* 0x004fe20007fe0100 */
[----:B------:R-:W1:Y:S01]  /*0370*/  F2I.FTZ.TRUNC.NTZ R14, R14 ;  /* 0x0000000e000e7305 */ /* 0x000e62000021f100 */
[----:B------:R-:W-:-:S02]  /*0380*/  LEA R2, R2, UR4, 0x1 ;  /* 0x0000000402027c11 */ /* 0x000fc4000f8e08ff */
[----:B0-----:R-:W-:-:S04]  /*0390*/  VIMNMX R24, PT, PT, R6, UR6, PT ;  /* 0x0000000606187c48 */ /* 0x001fc8000bfe0100 */
[----:B------:R-:W-:Y:S02]  /*03a0*/  IADD3 R3, PT, PT, -R7, R24, RZ ;  /* 0x0000001807037210 */ /* 0x000fe40007ffe1ff */
[----:B-1----:R-:W-:-:S04]  /*03b0*/  VIMNMX R19, PT, PT, R14, UR7, PT ;  /* 0x000000070e137c48 */ /* 0x002fc8000bfe0100 */
[----:B------:R-:W-:Y:S01]  /*03c0*/  IADD3 R4, PT, PT, -R0, R19, RZ ;  /* 0x0000001300047210 */ /* 0x000fe20007ffe1ff */
[----:B----4-:R-:W-:Y:S06]  /*03d0*/  @P0 BRA `(.L_x_1412) ;  /* 0x0000001000e00947 */ /* 0x010fec0003800000 */
[----:B------:R-:W-:Y:S01]  /*03e0*/  FSETP.GE.FTZ.AND P0, PT, R15, 1, PT ;  /* 0x3f8000000f00780b */ /* 0x000fe20003f16000 */
[----:B------:R-:W-:Y:S01]  /*03f0*/  HFMA2 R6, -RZ, RZ, 1.875, 0 ;  /* 0x3f800000ff067431 */ /* 0x000fe200000001ff */
        /* <DEDUP_REMOVED lines=19> */
[----:B------:R-:W-:Y:S05]  /*0530*/  CALL.REL.NOINC `($__internal_16_$__cuda_sm20_dblrcp_rn_slowpath_v3) ;  /* 0x0000006000187944 */ /* 0x000fea0003c00000 */
[----:B------:R-:W-:Y:S02]  /*0540*/  MOV R14, R20 ;  /* 0x00000014000e7202 */ /* 0x000fe40000000f00 */
[----:B------:R-:W-:-:S07]  /*0550*/  MOV R15, R21 ;  /* 0x00000015000f7202 */ /* 0x000fce0000000f00 */
.L_x_1414:
[----:B------:R-:W-:Y:S01]  /*0560*/  UMOV UR4, 0xf0000000 ;  /* 0xf000000000047882 */ /* 0x000fe20000000000 */
[----:B------:R-:W-:Y:S01]  /*0570*/  UMOV UR5, 0x380fffff ;  /* 0x380fffff00057882 */ /* 0x000fe20000000000 */
[----:B------:R-:W0:Y:S01]  /*0580*/  F2F.F32.F64 R6, R14 ;  /* 0x0000000e00067310 */ /* 0x000e220000301000 */
[----:B------:R-:W-:-:S14]  /*0590*/  DSETP.GEU.AND P0, PT, |R14|, UR4, PT ;  /* 0x000000040e007e2a */ /* 0x000fdc000bf0e200 */
[----:B0-----:R-:W-:-:S07]  /*05a0*/  @!P0 FMUL R6, R6, 1.175494350822287508e-38 ;  /* 0x0080000006068820 */ /* 0x001fce0000400000 */
.L_x_1413:
[----:B------:R-:W-:Y:S01]  /*05b0*/  ISETP.GE.AND P0, PT, R3, 0x1, PT ;  /* 0x000000010300780c */ /* 0x000fe20003f06270 */
[----:B------:R-:W-:Y:S01]  /*05c0*/  BSSY.RECONVERGENT B1, `(.L_x_1415) ;  /* 0x0000075000017945 */ /* 0x000fe20003800200 */
[----:B------:R-:W-:-:S11]  /*05d0*/  MOV R14, RZ ;  /* 0x000000ff000e7202 */ /* 0x000fd60000000f00 */
[----:B------:R-:W-:Y:S05]  /*05e0*/  @!P0 BRA `(.L_x_1416) ;  /* 0x0000000400c88947 */ /* 0x000fea0003800000 */
[----:B------:R-:W-:Y:S01]  /*05f0*/  IADD3 R14, PT, PT, R7, -R24, RZ ;  /* 0x80000018070e7210 */ /* 0x000fe20007ffe0ff */
[----:B------:R-:W-:Y:S01]  /*0600*/  BSSY.RECONVERGENT B2, `(.L_x_1417) ;  /* 0x0000040000027945 */ /* 0x000fe20003800200 */
[----:B------:R-:W-:Y:S01]  /*0610*/  LOP3.LUT R28, R3, 0x3, RZ, 0xc0, !PT ;  /* 0x00000003031c7812 */ /* 0x000fe200078ec0ff */
[----:B------:R-:W-:Y:S01]  /*0620*/  HFMA2 R16, -RZ, RZ, 0, 0 ;  /* 0x00000000ff107431 */ /* 0x000fe200000001ff */
[----:B------:R-:W-:Y:S02]  /*0630*/  ISETP.GT.U32.AND P2, PT, R14, -0x4, PT ;  /* 0xfffffffc0e00780c */ /* 0x000fe40003f44070 */
[----:B------:R-:W-:Y:S02]  /*0640*/  ISETP.NE.AND P1, PT, R28, RZ, PT ;  /* 0x000000ff1c00720c */ /* 0x000fe40003f25270 */
[----:B------:R-:W-:-:S09]  /*0650*/  MOV R14, RZ ;  /* 0x000000ff000e7202 */ /* 0x000fd20000000f00 */
[----:B------:R-:W-:Y:S05]  /*0660*/  @P2 BRA `(.L_x_1418) ;  /* 0x0000000000e42947 */ /* 0x000fea0003800000 */
[----:B------:R-:W-:Y:S02]  /*0670*/  LOP3.LUT R16, R3, 0x7ffffffc, RZ, 0xc0, !PT ;  /* 0x7ffffffc03107812 */ /* 0x000fe400078ec0ff */
[----:B------:R-:W-:-:S07]  /*0680*/  CS2R R14, SRZ ;  /* 0x00000000000e7805 */ /* 0x000fce000001ff00 */
.L_x_1419:
[C---:B------:R-:W-:Y:S02]  /*0690*/  IADD3 R20, PT, PT, R15.reuse, 0x1, RZ ;  /* 0x000000010f147810 */ /* 0x040fe40007ffe0ff */
[C---:B0-----:R-:W-:Y:S02]  /*06a0*/  IADD3 R22, PT, PT, R15.reuse, 0x2, RZ ;  /* 0x000000020f167810 */ /* 0x041fe40007ffe0ff */
[----:B------:R-:W-:Y:S02]  /*06b0*/  I2FP.F32.U32 R17, R15 ;  /* 0x0000000f00117245 */ /* 0x000fe40000201000 */
[----:B------:R-:W-:Y:S02]  /*06c0*/  IADD3 R27, PT, PT, R15, 0x3, RZ ;  /* 0x000000030f1b7810 */ /* 0x000fe40007ffe0ff */
[----:B------:R-:W-:Y:S01]  /*06d0*/  I2FP.F32.U32 R21, R20 ;  /* 0x0000001400157245 */ /* 0x000fe20000201000 */
[----:B------:R-:W-:Y:S01]  /*06e0*/  FADD.FTZ R17, R26, R17 ;  /* 0x000000111a117221 */ /* 0x000fe20000010000 */
[----:B------:R-:W-:-:S02]  /*06f0*/  I2FP.F32.U32 R23, R22 ;  /* 0x0000001600177245 */ /* 0x000fc40000201000 */
[----:B------:R-:W-:Y:S01]  /*0700*/  I2FP.F32.U32 R27, R27 ;  /* 0x0000001b001b7245 */ /* 0x000fe20000201000 */
[C---:B------:R-:W-:Y:S01]  /*0710*/  FADD.FTZ R21, R26.reuse, R21 ;  /* 0x000000151a157221 */ /* 0x040fe20000010000 */
[----:B------:R-:W-:Y:S01]  /*0720*/  FADD.FTZ R17, R17, 0.5 ;  /* 0x3f00000011117421 */ /* 0x000fe20000010000 */
[C---:B------:R-:W-:Y:S02]  /*0730*/  FADD.FTZ R23, R26.reuse, R23 ;  /* 0x000000171a177221 */ /* 0x040fe40000010000 */
[----:B------:R-:W-:Y:S01]  /*0740*/  FADD.FTZ R27, R26, R27 ;  /* 0x0000001b1a1b7221 */ /* 0x000fe20000010000 */
[----:B------:R-:W-:Y:S01]  /*0750*/  FADD.FTZ R21, R21, 0.5 ;  /* 0x3f00000015157421 */ /* 0x000fe20000010000 */
[----:B------:R-:W-:Y:S01]  /*0760*/  FADD.FTZ R23, R23, 0.5 ;  /* 0x3f00000017177421 */ /* 0x000fe20000010000 */
[-C--:B------:R-:W-:Y:S01]  /*0770*/  FMUL.FTZ R17, R17, R6.reuse ;  /* 0x0000000611117220 */ /* 0x080fe20000410000 */
[----:B------:R-:W-:Y:S01]  /*0780*/  FADD.FTZ R27, R27, 0.5 ;  /* 0x3f0000001b1b7421 */ /* 0x000fe20000010000 */
[-C--:B------:R-:W-:Y:S01]  /*0790*/  FMUL.FTZ R21, R21, R6.reuse ;  /* 0x0000000615157220 */ /* 0x080fe20000410000 */
[----:B------:R-:W-:-:S02]  /*07a0*/  FMUL.FTZ R20, R23, R6 ;  /* 0x0000000617147220 */ /* 0x000fc40000410000 */
[----:B------:R-:W-:Y:S01]  /*07b0*/  FMUL.FTZ R27, R27, R6 ;  /* 0x000000061b1b7220 */ /* 0x000fe20000410000 */
[----:B------:R-:W-:Y:S02]  /*07c0*/  FSETP.GEU.FTZ.AND P2, PT, R17, RZ, PT ;  /* 0x000000ff1100720b */ /* 0x000fe40003f5e000 */
        /* <DEDUP_REMOVED lines=14> */
[----:B------:R-:W-:-:S02]  /*08b0*/  FSETP.GEU.FTZ.AND P5, PT, R27, 1, PT ;  /* 0x3f8000001b00780b */ /* 0x000fc40003fbe000 */
        /* <DEDUP_REMOVED lines=11> */
[----:B------:R-:W-:Y:S01]  /*0970*/  LEA R27, R15, R25, 0x1 ;  /* 0x000000190f1b7211 */ /* 0x000fe200078e08ff */
[----:B------:R-:W-:Y:S01]  /*0980*/  FADD.FTZ R14, R21, R20 ;  /* 0x00000014150e7221 */ /* 0x000fe20000010000 */
[----:B------:R-:W-:-:S03]  /*0990*/  IADD3 R15, PT, PT, R15, 0x4, RZ ;  /* 0x000000040f0f7810 */ /* 0x000fc60007ffe0ff */
[----:B------:R0:W-:Y:S01]  /*09a0*/  STS.U16 [R27], R22 ;  /* 0x000000161b007388 */ /* 0x0001e20000000400 */
[----:B------:R-:W-:-:S03]  /*09b0*/  ISETP.NE.AND P2, PT, R15, R16, PT ;  /* 0x000000100f00720c */ /* 0x000fc60003f45270 */
[----:B------:R0:W-:Y:S04]  /*09c0*/  STS.U16 [R27+0x2], R29 ;  /* 0x0000021d1b007388 */ /* 0x0001e80000000400 */
[----:B------:R0:W-:Y:S04]  /*09d0*/  STS.U16 [R27+0x4], R30 ;  /* 0x0000041e1b007388 */ /* 0x0001e80000000400 */
[----:B------:R0:W-:Y:S02]  /*09e0*/  STS.U16 [R27+0x6], R31 ;  /* 0x0000061f1b007388 */ /* 0x0001e40000000400 */
[----:B------:R-:W-:Y:S05]  /*09f0*/  @P2 BRA `(.L_x_1419) ;  /* 0xfffffffc00242947 */ /* 0x000fea000383ffff */
.L_x_1418:
[----:B------:R-:W-:Y:S05]  /*0a00*/  BSYNC.RECONVERGENT B2 ;  /* 0x0000000000027941 */ /* 0x000fea0003800200 */
.L_x_1417:
[----:B------:R-:W-:Y:S05]  /*0a10*/  @!P1 BRA `(.L_x_1416) ;  /* 0x0000000000bc9947 */ /* 0x000fea0003800000 */
[----:B------:R-:W-:Y:S01]  /*0a20*/  ISETP.NE.AND P1, PT, R28, 0x1, PT ;  /* 0x000000011c00780c */ /* 0x000fe20003f25270 */
[----:B------:R-:W-:Y:S01]  /*0a30*/  BSSY.RECONVERGENT B2, `(.L_x_1420) ;  /* 0x000001f000027945 */ /* 0x000fe20003800200 */
[----:B------:R-:W-:-:S04]  /*0a40*/  LOP3.LUT R15, R3, 0x1, RZ, 0xc0, !PT ;  /* 0x00000001030f7812 */ /* 0x000fc800078ec0ff */
[----:B------:R-:W-:-:S07]  /*0a50*/  ISETP.NE.U32.AND P3, PT, R15, 0x1, PT ;  /* 0x000000010f00780c */ /* 0x000fce0003f65070 */
[----:B------:R-:W-:Y:S06]  /*0a60*/  @!P1 BRA `(.L_x_1421) ;  /* 0x00000000006c9947 */ /* 0x000fec0003800000 */
[----:B------:R-:W-:Y:S02]  /*0a70*/  IADD3 R17, PT, PT, R16, 0x1, RZ ;  /* 0x0000000110117810 */ /* 0x000fe40007ffe0ff */
[----:B------:R-:W-:Y:S02]  /*0a80*/  I2FP.F32.U32 R15, R16 ;  /* 0x00000010000f7245 */ /* 0x000fe40000201000 */
        /* <DEDUP_REMOVED lines=19> */
[----:B0-----:R-:W-:Y:S02]  /*0bc0*/  F2FP.F16.F32.PACK_AB R22, RZ, R21 ;  /* 0x00000015ff16723e */ /* 0x001fe400000000ff */
[----:B------:R-:W-:Y:S01]  /*0bd0*/  LEA R20, R16, R25, 0x1 ;  /* 0x0000001910147211 */ /* 0x000fe200078e08ff */
[----:B------:R-:W-:Y:S01]  /*0be0*/  FADD.FTZ R14, R14, R21 ;  /* 0x000000150e0e7221 */ /* 0x000fe20000010000 */
[----:B------:R-:W-:-:S03]  /*0bf0*/  IADD3 R16, PT, PT, R16, 0x2, RZ ;  /* 0x0000000210107810 */ /* 0x000fc60007ffe0ff */
[----:B------:R1:W-:Y:S04]  /*0c00*/  STS.U16 [R20], R17 ;  /* 0x0000001114007388 */ /* 0x0003e80000000400 */
[----:B------:R1:W-:Y:S02]  /*0c10*/  STS.U16 [R20+0x2], R22 ;  /* 0x0000021614007388 */ /* 0x0003e40000000400 */
.L_x_1421:
[----:B------:R-:W-:Y:S05]  /*0c20*/  BSYNC.RECONVERGENT B2 ;  /* 0x0000000000027941 */ /* 0x000fea0003800200 */
.L_x_1420:
        /* <DEDUP_REMOVED lines=14> */
.L_x_1416:
[----:B------:R-:W-:Y:S05]  /*0d10*/  BSYNC.RECONVERGENT B1 ;  /* 0x0000000000017941 */ /* 0x000fea0003800200 */
.L_x_1415:
[----:B------:R-:W-:Y:S01]  /*0d20*/  BSSY.RECONVERGENT B2, `(.L_x_1422) ;  /* 0x000005b000027945 */ /* 0x000fe20003800200 */
[----:B--2---:R-:W-:-:S03]  /*0d30*/  MOV R6, RZ ;  /* 0x000000ff00067202 */ /* 0x004fc60000000f00 */
[----:B------:R-:W-:Y:S05]  /*0d40*/  @!P0 BRA `(.L_x_1423) ;  /* 0x0000000400608947 */ /* 0x000fea0003800000 */
[----:B------:R-:W-:Y:S01]  /*0d50*/  IADD3 R6, PT, PT, R7, -R24, RZ ;  /* 0x8000001807067210 */ /* 0x000fe20007ffe0ff */
[----:B------:R-:W-:Y:S01]  /*0d60*/  BSSY.RECONVERGENT B1, `(.L_x_1424) ;  /* 0x0000042000017945 */ /* 0x000fe20003800200 */
[----:B------:R-:W-:Y:S02]  /*0d70*/  LOP3.LUT R15, R3, 0x3, RZ, 0xc0, !PT ;  /* 0x00000003030f7812 */ /* 0x000fe400078ec0ff */
[----:B------:R-:W-:Y:S01]  /*0d80*/  ISETP.GT.U32.AND P0, PT, R6, -0x4, PT ;  /* 0xfffffffc0600780c */ /* 0x000fe20003f04070 */
[----:B------:R-:W-:-:S12]  /*0d90*/  HFMA2 R6, -RZ, RZ, 0, 0 ;  /* 0x00000000ff067431 */ /* 0x000fd800000001ff */
[----:B------:R-:W-:Y:S05]  /*0da0*/  @P0 BRA `(.L_x_1425) ;  /* 0x0000000000f40947 */ /* 0x000fea0003800000 */
[----:B------:R-:W-:Y:S01]  /*0db0*/  FSETP.NEU.FTZ.AND P0, PT, R14, RZ, PT ;  /* 0x000000ff0e00720b */ /* 0x000fe20003f1d000 */
[----:B------:R-:W-:Y:S01]  /*0dc0*/  BSSY.RECONVERGENT B3, `(.L_x_1426) ;  /* 0x000001b000037945 */ /* 0x000fe20003800200 */
[----:B------:R-:W-:-:S04]  /*0dd0*/  LOP3.LUT R6, R3, 0x7ffffffc, RZ, 0xc0, !PT ;  /* 0x7ffffffc03067812 */ /* 0x000fc800078ec0ff */
[----:B------:R-:W-:-:S07]  /*0de0*/  ISETP.NE.AND P1, PT, R6, 0x4, PT ;  /* 0x000000040600780c */ /* 0x000fce0003f25270 */
[----:B------:R-:W-:Y:S06]  /*0df0*/  @!P0 BRA `(.L_x_1427) ;  /* 0x00000000005c8947 */ /* 0x000fec0003800000 */
[----:B-1----:R-:W1:Y:S01]  /*0e00*/  LDS.U16 R17, [R25] ;  /* 0x0000000019117984 */ /* 0x002e620000000400 */
[----:B------:R-:W-:-:S03]  /*0e10*/  F2FP.F16.F32.PACK_AB R16, RZ, R14 ;  /* 0x0000000eff10723e */ /* 0x000fc600000000ff */
[----:B------:R-:W2:Y:S02]  /*0e20*/  LDS.U16 R20, [R25+0x2] ;  /* 0x0000020019147984 */ /* 0x000ea40000000400 */
[----:B------:R-:W-:Y:S02]  /*0e30*/  HADD2.F32 R16, -RZ, R16.H0_H0 ;  /* 0x20000010ff107230 */ /* 0x000fe40000004100 */
[----:B------:R-:W3:Y:S04]  /*0e40*/  LDS.U16 R21, [R25+0x4] ;  /* 0x0000040019157984 */ /* 0x000ee80000000400 */
[----:B0-----:R-:W0:Y:S01]  /*0e50*/  LDS.U16 R22, [R25+0x6] ;  /* 0x0000060019167984 */ /* 0x001e220000000400 */
[----:B------:R-:W4:Y:S01]  /*0e60*/  MUFU.RCP R16, R16 ;  /* 0x0000001000107308 */ /* 0x000f220000001000 */
[----:B-1----:R-:W-:-:S02]  /*0e70*/  HADD2.F32 R17, -RZ, R17.H0_H0 ;  /* 0x20000011ff117230 */ /* 0x002fc40000004100 */
[----:B--2---:R-:W-:-:S03]  /*0e80*/  HADD2.F32 R20, -RZ, R20.H0_H0 ;  /* 0x20000014ff147230 */ /* 0x004fc60000004100 */
[-C--:B----4-:R-:W-:Y:S01]  /*0e90*/  FMUL.FTZ R17, R17, R16.reuse ;  /* 0x0000001011117220 */ /* 0x090fe20000410000 */
[----:B---3--:R-:W-:Y:S02]  /*0ea0*/  HADD2.F32 R21, -RZ, R21.H0_H0 ;  /* 0x20000015ff157230 */ /* 0x008fe40000004100 */
[-C--:B------:R-:W-:Y:S02]  /*0eb0*/  FMUL.FTZ R20, R20, R16.reuse ;  /* 0x0000001014147220 */ /* 0x080fe40000410000 */
[----:B------:R-:W-:Y:S01]  /*0ec0*/  F2FP.F16.F32.PACK_AB R17, RZ, R17 ;  /* 0x00000011ff11723e */ /* 0x000fe200000000ff */
[----:B0-----:R-:W-:Y:S02]  /*0ed0*/  HADD2.F32 R22, -RZ, R22.H0_H0 ;  /* 0x20000016ff167230 */ /* 0x001fe40000004100 */
        /* <DEDUP_REMOVED lines=9> */
.L_x_1427:
[----:B------:R-:W-:Y:S05]  /*0f70*/  BSYNC.RECONVERGENT B3 ;  /* 0x0000000000037941 */ /* 0x000fea0003800200 */
.L_x_1426:
[----:B------:R-:W-:Y:S05]  /*0f80*/  @!P1 BRA `(.L_x_1425) ;  /* 0x00000000007c9947 */ /* 0x000fea0003800000 */
[----:B------:R-:W-:-:S07]  /*0f90*/  MOV R16, 0x4 ;  /* 0x0000000400107802 */ /* 0x000fce0000000f00 */
.L_x_1430:
[----:B------:R-:W-:Y:S04]  /*0fa0*/  BSSY.RECONVERGENT B3, `(.L_x_1428) ;  /* 0x000001a000037945 */ /* 0x000fe80003800200 */
[----:B---3--:R-:W-:Y:S05]  /*0fb0*/  @!P0 BRA `(.L_x_1429) ;  /* 0x0000000000608947 */ /* 0x008fea0003800000 */
[----:B-12---:R-:W-:Y:S02]  /*0fc0*/  LEA R17, R16, R25, 0x1 ;  /* 0x0000001910117211 */ /* 0x006fe400078e08ff */
[----:B------:R-:W-:-:S03]  /*0fd0*/  F2FP.F16.F32.PACK_AB R26, RZ, R14 ;  /* 0x0000000eff1a723e */ /* 0x000fc600000000ff */
[----:B------:R-:W1:Y:S02]  /*0fe0*/  LDS.U16 R20, [R17] ;  /* 0x0000000011147984 */ /* 0x000e640000000400 */
[----:B------:R-:W-:Y:S02]  /*0ff0*/  HADD2.F32 R26, -RZ, R26.H0_H0 ;  /* 0x2000001aff1a7230 */ /* 0x000fe40000004100 */
[----:B------:R-:W2:Y:S04]  /*1000*/  LDS.U16 R21, [R17+0x2] ;  /* 0x0000020011157984 */ /* 0x000ea80000000400 */
[----:B0-----:R-:W0:Y:S01]  /*1010*/  LDS.U16 R22, [R17+0x4] ;  /* 0x0000040011167984 */ /* 0x001e220000000400 */
[----:B------:R-:W3:Y:S03]  /*1020*/  MUFU.RCP R26, R26 ;  /* 0x0000001a001a7308 */ /* 0x000ee60000001000 */
[----:B------:R-:W4:Y:S01]  /*1030*/  LDS.U16 R23, [R17+0x6] ;  /* 0x0000060011177984 */ /* 0x000f220000000400 */
[----:B-1----:R-:W-:-:S02]  /*1040*/  HADD2.F32 R20, -RZ, R20.H0_H0 ;  /* 0x20000014ff147230 */ /* 0x002fc40000004100 */
[----:B--2---:R-:W-:-:S03]  /*1050*/  HADD2.F32 R21, -RZ, R21.H0_H0 ;  /* 0x20000015ff157230 */ /* 0x004fc60000004100 */
[C---:B---3--:R-:W-:Y:S01]  /*1060*/  FMUL.FTZ R20, R26.reuse, R20 ;  /* 0x000000141a147220 */ /* 0x048fe20000410000 */
[----:B0-----:R-:W-:Y:S02]  /*1070*/  HADD2.F32 R22, -RZ, R22.H0_H0 ;  /* 0x20000016ff167230 */ /* 0x001fe40000004100 */
        /* <DEDUP_REMOVED lines=12> */
.L_x_1429:
[----:B------:R-:W-:Y:S05]  /*1140*/  BSYNC.RECONVERGENT B3 ;  /* 0x0000000000037941 */ /* 0x000fea0003800200 */
.L_x_1428:
[----:B------:R-:W-:-:S04]  /*1150*/  IADD3 R16, PT, PT, R16, 0x4, RZ ;  /* 0x0000000410107810 */ /* 0x000fc80007ffe0ff */
[----:B------:R-:W-:-:S13]  /*1160*/  ISETP.NE.AND P1, PT, R16, R6, PT ;  /* 0x000000061000720c */ /* 0x000fda0003f25270 */
[----:B------:R-:W-:Y:S05]  /*1170*/  @P1 BRA `(.L_x_1430) ;  /* 0xfffffffc00881947 */ /* 0x000fea000383ffff */
.L_x_1425:
[----:B------:R-:W-:Y:S05]  /*1180*/  BSYNC.RECONVERGENT B1 ;  /* 0x0000000000017941 */ /* 0x000fea0003800200 */
.L_x_1424:
[----:B------:R-:W-:-:S13]  /*1190*/  ISETP.NE.AND P0, PT, R15, RZ, PT ;  /* 0x000000ff0f00720c */ /* 0x000fda0003f05270 */
[----:B------:R-:W-:Y:S05]  /*11a0*/  @!P0 BRA `(.L_x_1423) ;  /* 0x0000000000488947 */ /* 0x000fea0003800000 */
[----:B------:R-:W-:Y:S01]  /*11b0*/  HFMA2 R16, -RZ, RZ, 0, 0 ;  /* 0x00000000ff107431 */ /* 0x000fe200000001ff */
[----:B------:R-:W-:-:S13]  /*11c0*/  FSETP.NEU.FTZ.AND P1, PT, R14, RZ, PT ;  /* 0x000000ff0e00720b */ /* 0x000fda0003f3d000 */
.L_x_1433:
[----:B------:R-:W-:Y:S01]  /*11d0*/  IADD3 R16, PT, PT, R16, 0x1, RZ ;  /* 0x0000000110107810 */ /* 0x000fe20007ffe0ff */
[----:B------:R-:W-:Y:S03]  /*11e0*/  BSSY.RECONVERGENT B1, `(.L_x_1431) ;  /* 0x000000c000017945 */ /* 0x000fe60003800200 */
[----:B------:R-:W-:Y:S01]  /*11f0*/  ISETP.NE.AND P0, PT, R16, R15, PT ;  /* 0x0000000f1000720c */ /* 0x000fe20003f05270 */
[----:B----4-:R-:W-:-:S12]  /*1200*/  @!P1 BRA `(.L_x_1432) ;  /* 0x0000000000249947 */ /* 0x010fd80003800000 */
[----:B-123--:R-:W-:Y:S02]  /*1210*/  LEA R17, R6, R25, 0x1 ;  /* 0x0000001906117211 */ /* 0x00efe400078e08ff */
[----:B------:R-:W-:-:S03]  /*1220*/  F2FP.F16.F32.PACK_AB R21, RZ, R14 ;  /* 0x0000000eff15723e */ /* 0x000fc600000000ff */
[----:B------:R-:W1:Y:S02]  /*1230*/  LDS.U16 R20, [R17] ;  /* 0x0000000011147984 */ /* 0x000e640000000400 */
[----:B------:R-:W-:-:S06]  /*1240*/  HADD2.F32 R21, -RZ, R21.H0_H0 ;  /* 0x20000015ff157230 */ /* 0x000fcc0000004100 */
[----:B------:R-:W2:Y:S01]  /*1250*/  MUFU.RCP R21, R21 ;  /* 0x0000001500157308 */ /* 0x000ea20000001000 */
[----:B-1----:R-:W-:-:S05]  /*1260*/  HADD2.F32 R20, -RZ, R20.H0_H0 ;  /* 0x20000014ff147230 */ /* 0x002fca0000004100 */
[----:B--2---:R-:W-:-:S05]  /*1270*/  FMUL.FTZ R20, R20, R21 ;  /* 0x0000001514147220 */ /* 0x004fca0000410000 */
[----:B------:R-:W-:-:S05]  /*1280*/  F2FP.F16.F32.PACK_AB R20, RZ, R20 ;  /* 0x00000014ff14723e */ /* 0x000fca00000000ff */
[----:B------:R4:W-:Y:S02]  /*1290*/  STS.U16 [R17], R20 ;  /* 0x0000001411007388 */ /* 0x0009e40000000400 */
.L_x_1432:
[----:B------:R-:W-:Y:S05]  /*12a0*/  BSYNC.RECONVERGENT B1 ;  /* 0x0000000000017941 */ /* 0x000fea0003800200 */
.L_x_1431:
[----:B------:R-:W-:Y:S01]  /*12b0*/  IADD3 R6, PT, PT, R6, 0x1, RZ ;  /* 0x0000000106067810 */ /* 0x000fe20007ffe0ff */
[----:B------:R-:W-:Y:S06]  /*12c0*/  @P0 BRA `(.L_x_1433) ;  /* 0xfffffffc00c00947 */ /* 0x000fec000383ffff */
.L_x_1423:
[----:B------:R-:W-:Y:S05]  /*12d0*/  BSYNC.RECONVERGENT B2 ;  /* 0x0000000000027941 */ /* 0x000fea0003800200 */
.L_x_1422:
        /* <DEDUP_REMOVED lines=8> */
[----:B-----5:R-:W-:-:S04]  /*1360*/  LEA R15, R14, 0x1, 0x1 ;  /* 0x000000010e0f7811 */ /* 0x020fc800078e08ff */
[----:B------:R-:W-:-:S04]  /*1370*/  IADD3 R15, PT, PT, -R6, R15, RZ ;  /* 0x0000000f060f7210 */ /* 0x000fc80007ffe1ff */
[----:B------:R-:W-:-:S04]  /*1380*/  LOP3.LUT R16, R15, 0xf, RZ, 0xc0, !PT ;  /* 0x0000000f0f107812 */ /* 0x000fc800078ec0ff */
[----:B------:R-:W-:Y:S01]  /*1390*/  ISETP.NE.AND P1, PT, R16, RZ, PT ;  /* 0x000000ff1000720c */ /* 0x000fe20003f25270 */
[----:B------:R-:W-:-:S12]  /*13a0*/  @!P0 BRA `(.L_x_1435) ;  /* 0x00000000005c8947 */ /* 0x000fd80003800000 */
[----:B-1234-:R-:W-:Y:S02]  /*13b0*/  LOP3.LUT R17, R15, 0xfffffff0, RZ, 0xc0, !PT ;  /* 0xfffffff00f117812 */ /* 0x01efe400078ec0ff */
[----:B------:R-:W-:-:S07]  /*13c0*/  MOV R12, RZ ;  /* 0x000000ff000c7202 */ /* 0x000fce0000000f00 */
.L_x_1436:
[----:B-1----:R-:W-:Y:S02]  /*13d0*/  LEA R14, R6, R25, 0x1 ;  /* 0x00000019060e7211 */ /* 0x002fe400078e08ff */
        /* <DEDUP_REMOVED lines=20> */
.L_x_1435:
[----:B------:R-:W-:Y:S05]  /*1520*/  BSYNC.RECONVERGENT B1 ;  /* 0x0000000000017941 */ /* 0x000fea0003800200 */
.L_x_1434:
[----:B------:R-:W-:Y:S05]  /*1530*/  @!P1 BRA `(.L_x_1412) ;  /* 0x0000000000889947 */ /* 0x000fea0003800000 */
[----:B------:R-:W-:Y:S01]  /*1540*/  ISETP.GE.U32.AND P0, PT, R16, 0x8, PT ;  /* 0x000000081000780c */ /* 0x000fe20003f06070 */
[----:B------:R-:W-:Y:S01]  /*1550*/  BSSY.RECONVERGENT B1, `(.L_x_1437) ;  /* 0x000000e000017945 */ /* 0x000fe20003800200 */
[----:B-1----:R-:W-:-:S04]  /*1560*/  LOP3.LUT R14, R15, 0x7, RZ, 0xc0, !PT ;  /* 0x000000070f0e7812 */ /* 0x002fc800078ec0ff */
        /* <DEDUP_REMOVED lines=12> */
.L_x_1438:
[----:B------:R-:W-:Y:S05]  /*1630*/  BSYNC.RECONVERGENT B1 ;  /* 0x0000000000017941 */ /* 0x000fea0003800200 */
.L_x_1437:
[----:B------:R-:W-:Y:S05]  /*1640*/  @!P1 BRA `(.L_x_1412) ;  /* 0x0000000000449947 */ /* 0x000fea0003800000 */
[----:B------:R-:W-:Y:S02]  /*1650*/  ISETP.GE.U32.AND P0, PT, R14, 0x4, PT ;  /* 0x000000040e00780c */ /* 0x000fe40003f06070 */
[----:B------:R-:W-:-:S04]  /*1660*/  LOP3.LUT R15, R15, 0x3, RZ, 0xc0, !PT ;  /* 0x000000030f0f7812 */ /* 0x000fc800078ec0ff */
[----:B------:R-:W-:-:S07]  /*1670*/  ISETP.NE.AND P1, PT, R15, RZ, PT ;  /* 0x000000ff0f00720c */ /* 0x000fce0003f25270 */
[C---:B-1----:R-:W-:Y:S02]  /*1680*/  @P0 LEA R12, R6.reuse, R25, 0x1 ;  /* 0x00000019060c0211 */ /* 0x042fe400078e08ff */
[----:B------:R-:W-:-:S03]  /*1690*/  @P0 IADD3 R6, PT, PT, R6, 0x4, RZ ;  /* 0x0000000406060810 */ /* 0x000fc60007ffe0ff */
[----:B------:R1:W-:Y:S04]  /*16a0*/  @P0 STS.U16 [R12], RZ ;  /* 0x000000ff0c000388 */ /* 0x0003e80000000400 */
[----:B------:R1:W-:Y:S04]  /*16b0*/  @P0 STS.U16 [R12+0x2], RZ ;  /* 0x000002ff0c000388 */ /* 0x0003e80000000400 */
[----:B------:R1:W-:Y:S04]  /*16c0*/  @P0 STS.U16 [R12+0x4], RZ ;  /* 0x000004ff0c000388 */ /* 0x0003e80000000400 */
[----:B------:R1:W-:Y:S01]  /*16d0*/  @P0 STS.U16 [R12+0x6], RZ ;  /* 0x000006ff0c000388 */ /* 0x0003e20000000400 */
[----:B------:R-:W-:Y:S05]  /*16e0*/  @!P1 BRA `(.L_x_1412) ;  /* 0x00000000001c9947 */ /* 0x000fea0003800000 */
[----:B-1----:R-:W-:-:S07]  /*16f0*/  HFMA2 R12, -RZ, RZ, 0, 0 ;  /* 0x00000000ff0c7431 */ /* 0x002fce00000001ff */
.L_x_1439:
[----:B------:R-:W-:Y:S02]  /*1700*/  LEA R14, R6, R25, 0x1 ;  /* 0x00000019060e7211 */ /* 0x000fe400078e08ff */
[----:B------:R-:W-:Y:S02]  /*1710*/  IADD3 R12, PT, PT, R12, 0x1, RZ ;  /* 0x000000010c0c7810 */ /* 0x000fe40007ffe0ff */
[----:B------:R-:W-:Y:S01]  /*1720*/  IADD3 R6, PT, PT, R6, 0x1, RZ ;  /* 0x0000000106067810 */ /* 0x000fe20007ffe0ff */
[----:B------:R1:W-:Y:S01]  /*1730*/  STS.U16 [R14], RZ ;  /* 0x000000ff0e007388 */ /* 0x0003e20000000400 */
[----:B------:R-:W-:-:S13]  /*1740*/  ISETP.NE.AND P0, PT, R12, R15, PT ;  /* 0x0000000f0c00720c */ /* 0x000fda0003f05270 */
[----:B-1----:R-:W-:Y:S05]  /*1750*/  @P0 BRA `(.L_x_1439) ;  /* 0xfffffffc00e80947 */ /* 0x002fea000383ffff */
.L_x_1412:
[----:B------:R-:W-:Y:S05]  /*1760*/  BSYNC.RECONVERGENT B0 ;  /* 0x0000000000007941 */ /* 0x000fea0003800200 */
.L_x_1411:
[----:B------:R-:W-:Y:S01]  /*1770*/  ISETP.NE.AND P0, PT, R5, RZ, PT ;  /* 0x000000ff0500720c */ /* 0x000fe20003f05270 */
[----:B------:R-:W-:-:S12]  /*1780*/  BSSY.RECONVERGENT B0, `(.L_x_1440) ;  /* 0x0000138000007945 */ /* 0x000fd80003800200 */
[----:B------:R-:W-:Y:S05]  /*1790*/  @P0 BRA `(.L_x_1441) ;  /* 0x0000001000d80947 */ /* 0x000fea0003800000 */
[----:B-1----:R-:W1:Y:S01]  /*17a0*/  LDC R14, c[0x0][0x380] ;  /* 0x0000e000ff0e7b82 */ /* 0x002e620000000800 */
[----:B------:R-:W-:Y:S02]  /*17b0*/  I2FP.F32.U32 R6, R0 ;  /* 0x0000000000067245 */ /* 0x000fe40000201000 */
[----:B------:R-:W-:Y:S02]  /*17c0*/  MOV R5, 0x3f800000 ;  /* 0x3f80000000057802 */ /* 0x000fe40000000f00 */
[----:B-1----:R-:W-:Y:S01]  /*17d0*/  FSETP.GE.FTZ.AND P0, PT, R14, 1, PT ;  /* 0x3f8000000e00780b */ /* 0x002fe20003f16000 */
[----:B------:R-:W-:-:S12]  /*17e0*/  FFMA.FTZ R11, -R11, R14, R6 ;  /* 0x0000000e0b0b7223 */ /* 0x000fd80000010106 */
        /* <DEDUP_REMOVED lines=13> */
[----:B------:R-:W-:Y:S02]  /*18c0*/  MOV R6, 0x18f0 ;  /* 0x000018f000067802 */ /* 0x000fe40000000f00 */
[----:B------:R-:W-:-:S07]  /*18d0*/  IADD3 R23, PT, PT, R5, -0x100000, RZ ;  /* 0xfff0000005177810 */ /* 0x000fce0007ffe0ff */
[----:B------:R-:W-:Y:S05]  /*18e0*/  CALL.REL.NOINC `($__internal_16_$__cuda_sm20_dblrcp_rn_slowpath_v3) ;  /* 0x0000004c002c7944 */ /* 0x000fea0003c00000 */
.L_x_1443:
[----:B------:R-:W-:Y:S01]  /*18f0*/  UMOV UR4, 0xf0000000 ;  /* 0xf000000000047882 */ /* 0x000fe20000000000 */
[----:B------:R-:W-:Y:S01]  /*1900*/  UMOV UR5, 0x380fffff ;  /* 0x380fffff00057882 */ /* 0x000fe20000000000 */
[----:B------:R-:W0:Y:S01]  /*1910*/  F2F.F32.F64 R5, R20 ;  /* 0x0000001400057310 */ /* 0x000e220000301000 */
[----:B------:R-:W-:-:S14]  /*1920*/  DSETP.GEU.AND P0, PT, |R20|, UR4, PT ;  /* 0x0000000414007e2a */ /* 0x000fdc000bf0e200 */
[----:B0-----:R-:W-:-:S07]  /*1930*/  @!P0 FMUL R5, R5, 1.175494350822287508e-38 ;  /* 0x0080000005058820 */ /* 0x001fce0000400000 */
.L_x_1442:
[----:B------:R-:W-:Y:S01]  /*1940*/  ISETP.GE.AND P0, PT, R4, 0x1, PT ;  /* 0x000000010400780c */ /* 0x000fe20003f06270 */
[----:B------:R-:W-:Y:S01]  /*1950*/  BSSY.RECONVERGENT B1, `(.L_x_1444) ;  /* 0x0000076000017945 */ /* 0x000fe20003800200 */
[----:B------:R-:W-:-:S11]  /*1960*/  MOV R6, RZ ;  /* 0x000000ff00067202 */ /* 0x000fd60000000f00 */
[----:B------:R-:W-:Y:S05]  /*1970*/  @!P0 BRA `(.L_x_1445) ;  /* 0x0000000400cc8947 */ /* 0x000fea0003800000 */
[----:B------:R-:W-:Y:S01]  /*1980*/  IADD3 R6, PT, PT, R0, -R19, RZ ;  /* 0x8000001300067210 */ /* 0x000fe20007ffe0ff */
[----:B------:R-:W-:Y:S01]  /*1990*/  BSSY.RECONVERGENT B2, `(.L_x_1446) ;  /* 0x0000041000027945 */ /* 0x000fe20003800200 */
[----:B0-23--:R-:W-:Y:S01]  /*19a0*/  LOP3.LUT R22, R4, 0x3, RZ, 0xc0, !PT ;  /* 0x0000000304167812 */ /* 0x00dfe200078ec0ff */
[----:B------:R-:W-:Y:S01]  /*19b0*/  HFMA2 R15, -RZ, RZ, 0, 0 ;  /* 0x00000000ff0f7431 */ /* 0x000fe200000001ff */
[----:B------:R-:W-:Y:S02]  /*19c0*/  ISETP.GT.U32.AND P2, PT, R6, -0x4, PT ;  /* 0xfffffffc0600780c */ /* 0x000fe40003f44070 */
[----:B------:R-:W-:Y:S02]  /*19d0*/  ISETP.NE.AND P1, PT, R22, RZ, PT ;  /* 0x000000ff1600720c */ /* 0x000fe40003f25270 */
[----:B------:R-:W-:-:S09]  /*19e0*/  MOV R6, RZ ;  /* 0x000000ff00067202 */ /* 0x000fd20000000f00 */
[----:B------:R-:W-:Y:S05]  /*19f0*/  @P2 BRA `(.L_x_1447) ;  /* 0x0000000000e82947 */ /* 0x000fea0003800000 */
[----:B------:R-:W-:Y:S02]  /*1a00*/  LOP3.LUT R15, R4, 0x7ffffffc, RZ, 0xc0, !PT ;  /* 0x7ffffffc040f7812 */ /* 0x000fe400078ec0ff */
[----:B------:R-:W-:Y:S02]  /*1a10*/  MOV R6, RZ ;  /* 0x000000ff00067202 */ /* 0x000fe40000000f00 */
[----:B------:R-:W-:-:S07]  /*1a20*/  MOV R12, RZ ;  /* 0x000000ff000c7202 */ /* 0x000fce0000000f00 */
.L_x_1448:
[C---:B0-----:R-:W-:Y:S02]  /*1a30*/  IADD3 R16, PT, PT, R12.reuse, 0x1, RZ ;  /* 0x000000010c107810 */ /* 0x041fe40007ffe0ff */
[C---:B----4-:R-:W-:Y:S02]  /*1a40*/  IADD3 R17, PT, PT, R12.reuse, 0x2, RZ ;  /* 0x000000020c117810 */ /* 0x050fe40007ffe0ff */
        /* <DEDUP_REMOVED lines=53> */
.L_x_1447:
[----:B------:R-:W-:Y:S05]  /*1da0*/  BSYNC.RECONVERGENT B2 ;  /* 0x0000000000027941 */ /* 0x000fea0003800200 */
.L_x_1446:
[----:B------:R-:W-:Y:S05]  /*1db0*/  @!P1 BRA `(.L_x_1445) ;  /* 0x0000000000bc9947 */ /* 0x000fea0003800000 */
[----:B------:R-:W-:Y:S01]  /*1dc0*/  ISETP.NE.AND P1, PT, R22, 0x1, PT ;  /* 0x000000011600780c */ /* 0x000fe20003f25270 */
[----:B------:R-:W-:Y:S01]  /*1dd0*/  BSSY.RECONVERGENT B2, `(.L_x_1449) ;  /* 0x000001f000027945 */ /* 0x000fe20003800200 */
[----:B------:R-:W-:-:S04]  /*1de0*/  LOP3.LUT R12, R4, 0x1, RZ, 0xc0, !PT ;  /* 0x00000001040c7812 */ /* 0x000fc800078ec0ff */
[----:B------:R-:W-:-:S07]  /*1df0*/  ISETP.NE.U32.AND P3, PT, R12, 0x1, PT ;  /* 0x000000010c00780c */ /* 0x000fce0003f65070 */
[----:B------:R-:W-:Y:S06]  /*1e00*/  @!P1 BRA `(.L_x_1450) ;  /* 0x00000000006c9947 */ /* 0x000fec0003800000 */
[----:B0-----:R-:W-:Y:S02]  /*1e10*/  IADD3 R14, PT, PT, R15, 0x1, RZ ;  /* 0x000000010f0e7810 */ /* 0x001fe40007ffe0ff */
        /* <DEDUP_REMOVED lines=15> */
[----:B------:R-:W-:Y:S02]  /*1f10*/  FSETP.GEU.FTZ.AND P2, PT, R14, 1, PT ;  /* 0x3f8000000e00780b */ /* 0x000fe40003f5e000 */
[----:B------:R-:W-:Y:S02]  /*1f20*/  LEA R14, R15, R2, 0x1 ;  /* 0x000000020f0e7211 */ /* 0x000fe400078e08ff */
[----:B----4-:R-:W-:Y:S02]  /*1f30*/  FSEL R17, R12, RZ, !P1 ;  /* 0x000000ff0c117208 */ /* 0x010fe40004800000 */
[----:B------:R-:W-:Y:S02]  /*1f40*/  FSEL R21, R16, RZ, !P2 ;  /* 0x000000ff10157208 */ /* 0x000fe40005000000 */
[----:B------:R-:W-:Y:S01]  /*1f50*/  F2FP.F16.F32.PACK_AB R12, RZ, R17 ;  /* 0x00000011ff0c723e */ /* 0x000fe200000000ff */
[----:B------:R-:W-:Y:S01]  /*1f60*/  FADD.FTZ R6, R6, R17 ;  /* 0x0000001106067221 */ /* 0x000fe20000010000 */
[----:B------:R-:W-:-:S02]  /*1f70*/  F2FP.F16.F32.PACK_AB R16, RZ, R21 ;  /* 0x00000015ff10723e */ /* 0x000fc400000000ff */
[----:B------:R-:W-:Y:S01]  /*1f80*/  IADD3 R15, PT, PT, R15, 0x2, RZ ;  /* 0x000000020f0f7810 */ /* 0x000fe20007ffe0ff */
[----:B------:R1:W-:Y:S01]  /*1f90*/  STS.U16 [R14], R12 ;  /* 0x0000000c0e007388 */ /* 0x0003e20000000400 */
[----:B------:R-:W-:-:S03]  /*1fa0*/  FADD.FTZ R6, R6, R21 ;  /* 0x0000001506067221 */ /* 0x000fc60000010000 */
[----:B------:R1:W-:Y:S04]  /*1fb0*/  STS.U16 [R14+0x2], R16 ;  /* 0x000002100e007388 */ /* 0x0003e80000000400 */
.L_x_1450:
[----:B------:R-:W-:Y:S05]  /*1fc0*/  BSYNC.RECONVERGENT B2 ;  /* 0x0000000000027941 */ /* 0x000fea0003800200 */
.L_x_1449:
        /* <DEDUP_REMOVED lines=14> */
.L_x_1445:
[----:B------:R-:W-:Y:S05]  /*20b0*/  BSYNC.RECONVERGENT B1 ;  /* 0x0000000000017941 */ /* 0x000fea0003800200 */
.L_x_1444:
[----:B------:R-:W-:Y:S01]  /*20c0*/  BSSY.RECONVERGENT B2, `(.L_x_1451) ;  /* 0x000005b000027945 */ /* 0x000fe20003800200 */
[----:B-1----:R-:W-:-:S03]  /*20d0*/  MOV R5, RZ ;  /* 0x000000ff00057202 */ /* 0x002fc60000000f00 */
        /* <DEDUP_REMOVED lines=12> */
[----:B0-----:R-:W0:Y:S01]  /*21a0*/  LDS.U16 R14, [R2] ;  /* 0x00000000020e7984 */ /* 0x001e220000000400 */
[----:B------:R-:W-:-:S03]  /*21b0*/  F2FP.F16.F32.PACK_AB R12, RZ, R6 ;  /* 0x00000006ff0c723e */ /* 0x000fc600000000ff */
[----:B------:R-:W1:Y:S02]  /*21c0*/  LDS.U16 R15, [R2+0x2] ;  /* 0x00000200020f7984 */ /* 0x000e640000000400 */
[----:B------:R-:W-:Y:S02]  /*21d0*/  HADD2.F32 R12, -RZ, R12.H0_H0 ;  /* 0x2000000cff0c7230 */ /* 0x000fe40000004100 */
[----:B------:R-:W5:Y:S04]  /*21e0*/  LDS.U16 R16, [R2+0x4] ;  /* 0x0000040002107984 */ /* 0x000f680000000400 */
[----:B--234-:R-:W2:Y:S01]  /*21f0*/  LDS.U16 R17, [R2+0x6] ;  /* 0x0000060002117984 */ /* 0x01cea20000000400 */
[----:B------:R-:W3:Y:S01]  /*2200*/  MUFU.RCP R12, R12 ;  /* 0x0000000c000c7308 */ /* 0x000ee20000001000 */
[----:B0-----:R-:W-:-:S02]  /*2210*/  HADD2.F32 R14, -RZ, R14.H0_H0 ;  /* 0x2000000eff0e7230 */ /* 0x001fc40000004100 */
[----:B-1----:R-:W-:-:S03]  /*2220*/  HADD2.F32 R15, -RZ, R15.H0_H0 ;  /* 0x2000000fff0f7230 */ /* 0x002fc60000004100 */
[-C--:B---3--:R-:W-:Y:S01]  /*2230*/  FMUL.FTZ R14, R14, R12.reuse ;  /* 0x0000000c0e0e7220 */ /* 0x088fe20000410000 */
[----:B-----5:R-:W-:Y:S02]  /*2240*/  HADD2.F32 R16, -RZ, R16.H0_H0 ;  /* 0x20000010ff107230 */ /* 0x020fe40000004100 */
[----:B------:R-:W-:Y:S02]  /*2250*/  FMUL.FTZ R15, R15, R12 ;  /* 0x0000000c0f0f7220 */ /* 0x000fe40000410000 */
[----:B------:R-:W-:Y:S01]  /*2260*/  F2FP.F16.F32.PACK_AB R14, RZ, R14 ;  /* 0x0000000eff0e723e */ /* 0x000fe200000000ff */
[----:B--2---:R-:W-:Y:S02]  /*2270*/  HADD2.F32 R17, -RZ, R17.H0_H0 ;  /* 0x20000011ff117230 */ /* 0x004fe40000004100 */
[-C--:B------:R-:W-:Y:S01]  /*2280*/  FMUL.FTZ R16, R16, R12.reuse ;  /* 0x0000000c10107220 */ /* 0x080fe20000410000 */
        /* <DEDUP_REMOVED lines=8> */
.L_x_1456:
[----:B------:R-:W-:Y:S05]  /*2310*/  BSYNC.RECONVERGENT B3 ;  /* 0x0000000000037941 */ /* 0x000fea0003800200 */
.L_x_1455:
[----:B------:R-:W-:Y:S05]  /*2320*/  @!P1 BRA `(.L_x_1454) ;  /* 0x00000000007c9947 */ /* 0x000fea0003800000 */
[----:B------:R-:W-:-:S07]  /*2330*/  MOV R12, 0x4 ;  /* 0x00000004000c7802 */ /* 0x000fce0000000f00 */
.L_x_1459:
[----:B------:R-:W-:Y:S04]  /*2340*/  BSSY.RECONVERGENT B3, `(.L_x_1457) ;  /* 0x000001a000037945 */ /* 0x000fe80003800200 */
[----:B0-----:R-:W-:Y:S05]  /*2350*/  @!P0 BRA `(.L_x_1458) ;  /* 0x0000000000608947 */ /* 0x001fea0003800000 */
[----:B01----:R-:W-:Y:S02]  /*2360*/  LEA R14, R12, R2, 0x1 ;  /* 0x000000020c0e7211 */ /* 0x003fe400078e08ff */
[----:B--23--:R-:W-:-:S03]  /*2370*/  F2FP.F16.F32.PACK_AB R21, RZ, R6 ;  /* 0x00000006ff15723e */ /* 0x00cfc600000000ff */
[----:B------:R-:W0:Y:S02]  /*2380*/  LDS.U16 R15, [R14] ;  /* 0x000000000e0f7984 */ /* 0x000e240000000400 */
[----:B------:R-:W-:Y:S02]  /*2390*/  HADD2.F32 R21, -RZ, R21.H0_H0 ;  /* 0x20000015ff157230 */ /* 0x000fe40000004100 */
[----:B------:R-:W1:Y:S04]  /*23a0*/  LDS.U16 R16, [R14+0x2] ;  /* 0x000002000e107984 */ /* 0x000e680000000400 */
[----:B----4-:R-:W2:Y:S01]  /*23b0*/  LDS.U16 R17, [R14+0x4] ;  /* 0x000004000e117984 */ /* 0x010ea20000000400 */
        /* <DEDUP_REMOVED lines=18> */
.L_x_1458:
[----:B------:R-:W-:Y:S05]  /*24e0*/  BSYNC.RECONVERGENT B3 ;  /* 0x0000000000037941 */ /* 0x000fea0003800200 */
.L_x_1457:
[----:B------:R-:W-:-:S04]  /*24f0*/  IADD3 R12, PT, PT, R12, 0x4, RZ ;  /* 0x000000040c0c7810 */ /* 0x000fc80007ffe0ff */
[----:B------:R-:W-:-:S13]  /*2500*/  ISETP.NE.AND P1, PT, R12, R5, PT ;  /* 0x000000050c00720c */ /* 0x000fda0003f25270 */
[----:B------:R-:W-:Y:S05]  /*2510*/  @P1 BRA `(.L_x_1459) ;  /* 0xfffffffc00881947 */ /* 0x000fea000383ffff */
.L_x_1454:
[----:B------:R-:W-:Y:S05]  /*2520*/  BSYNC.RECONVERGENT B1 ;  /* 0x0000000000017941 */ /* 0x000fea0003800200 */
.L_x_1453:
[----:B------:R-:W-:-:S13]  /*2530*/  ISETP.NE.AND P0, PT, R11, RZ, PT ;  /* 0x000000ff0b00720c */ /* 0x000fda0003f05270 */
[----:B------:R-:W-:Y:S05]  /*2540*/  @!P0 BRA `(.L_x_1452) ;  /* 0x0000000000488947 */ /* 0x000fea0003800000 */
[----:B------:R-:W-:Y:S01]  /*2550*/  HFMA2 R12, -RZ, RZ, 0, 0 ;  /* 0x00000000ff0c7431 */ /* 0x000fe200000001ff */
[----:B------:R-:W-:-:S13]  /*2560*/  FSETP.NEU.FTZ.AND P1, PT, R6, RZ, PT ;  /* 0x000000ff0600720b */ /* 0x000fda0003f3d000 */
.L_x_1462:
[----:B------:R-:W-:Y:S01]  /*2570*/  IADD3 R12, PT, PT, R12, 0x1, RZ ;  /* 0x000000010c0c7810 */ /* 0x000fe20007ffe0ff */
[----:B------:R-:W-:Y:S03]  /*2580*/  BSSY.RECONVERGENT B1, `(.L_x_1460) ;  /* 0x000000c000017945 */ /* 0x000fe60003800200 */
[----:B------:R-:W-:Y:S01]  /*2590*/  ISETP.NE.AND P0, PT, R12, R11, PT ;  /* 0x0000000b0c00720c */ /* 0x000fe20003f05270 */
[----:B------:R-:W-:-:S12]  /*25a0*/  @!P1 BRA `(.L_x_1461) ;  /* 0x0000000000249947 */ /* 0x000fd80003800000 */
[----:B01----:R-:W-:Y:S02]  /*25b0*/  LEA R14, R5, R2, 0x1 ;  /* 0x00000002050e7211 */ /* 0x003fe400078e08ff */
        /* <DEDUP_REMOVED lines=8> */
.L_x_1461:
[----:B------:R-:W-:Y:S05]  /*2640*/  BSYNC.RECONVERGENT B1 ;  /* 0x0000000000017941 */ /* 0x000fea0003800200 */
.L_x_1460:
[----:B------:R-:W-:Y:S01]  /*2650*/  IADD3 R5, PT, PT, R5, 0x1, RZ ;  /* 0x0000000105057810 */ /* 0x000fe20007ffe0ff */
[----:B------:R-:W-:Y:S06]  /*2660*/  @P0 BRA `(.L_x_1462) ;  /* 0xfffffffc00c00947 */ /* 0x000fec000383ffff */
.L_x_1452:
[----:B------:R-:W-:Y:S05]  /*2670*/  BSYNC.RECONVERGENT B2 ;  /* 0x0000000000027941 */ /* 0x000fea0003800200 */
.L_x_1451:
        /* <DEDUP_REMOVED lines=8> */
[----:B-----5:R-:W-:-:S04]  /*2700*/  LEA R6, R6, 0x1, 0x1 ;  /* 0x0000000106067811 */ /* 0x020fc800078e08ff */
[----:B------:R-:W-:-:S04]  /*2710*/  IADD3 R12, PT, PT, -R5, R6, RZ ;  /* 0x00000006050c7210 */ /* 0x000fc80007ffe1ff */
[----:B01----:R-:W-:-:S04]  /*2720*/  LOP3.LUT R14, R12, 0xf, RZ, 0xc0, !PT ;  /* 0x0000000f0c0e7812 */ /* 0x003fc800078ec0ff */
[----:B------:R-:W-:Y:S01]  /*2730*/  ISETP.NE.AND P1, PT, R14, RZ, PT ;  /* 0x000000ff0e00720c */ /* 0x000fe20003f25270 */
[----:B------:R-:W-:-:S12]  /*2740*/  @!P0 BRA `(.L_x_1464) ;  /* 0x00000000005c8947 */ /* 0x000fd80003800000 */
[----:B------:R-:W-:Y:S02]  /*2750*/  LOP3.LUT R13, R12, 0xfffffff0, RZ, 0xc0, !PT ;  /* 0xfffffff00c0d7812 */ /* 0x000fe400078ec0ff */
[----:B------:R-:W-:-:S07]  /*2760*/  MOV R6, RZ ;  /* 0x000000ff00067202 */ /* 0x000fce0000000f00 */
.L_x_1465:
[C---:B0-----:R-:W-:Y:S02]  /*2770*/  LEA R11, R5.reuse, R2, 0x1 ;  /* 0x00000002050b7211 */ /* 0x041fe400078e08ff */
        /* <DEDUP_REMOVED lines=20> */
.L_x_1464:
[----:B------:R-:W-:Y:S05]  /*28c0*/  BSYNC.RECONVERGENT B1 ;  /* 0x0000000000017941 */ /* 0x000fea0003800200 */
.L_x_1463:
        /* <DEDUP_REMOVED lines=16> */
.L_x_1467:
[----:B------:R-:W-:Y:S05]  /*29d0*/  BSYNC.RECONVERGENT B1 ;  /* 0x0000000000017941 */ /* 0x000fea0003800200 */
.L_x_1466:
[----:B------:R-:W-:Y:S05]  /*29e0*/  @!P1 BRA `(.L_x_1441) ;  /* 0x0000000000449947 */ /* 0x000fea0003800000 */
[----:B------:R-:W-:Y:S02]  /*29f0*/  ISETP.GE.U32.AND P0, PT, R11, 0x4, PT ;  /* 0x000000040b00780c */ /* 0x000fe40003f06070 */
[----:B------:R-:W-:-:S04]  /*2a00*/  LOP3.LUT R11, R12, 0x3, RZ, 0xc0, !PT ;  /* 0x000000030c0b7812 */ /* 0x000fc800078ec0ff */
[----:B------:R-:W-:-:S07]  /*2a10*/  ISETP.NE.AND P1, PT, R11, RZ, PT ;  /* 0x000000ff0b00720c */ /* 0x000fce0003f25270 */
[C---:B0-----:R-:W-:Y:S02]  /*2a20*/  @P0 LEA R6, R5.reuse, R2, 0x1 ;  /* 0x0000000205060211 */ /* 0x041fe400078e08ff */
[----:B------:R-:W-:-:S03]  /*2a30*/  @P0 IADD3 R5, PT, PT, R5, 0x4, RZ ;  /* 0x0000000405050810 */ /* 0x000fc60007ffe0ff */
[----:B------:R0:W-:Y:S04]  /*2a40*/  @P0 STS.U16 [R6], RZ ;  /* 0x000000ff06000388 */ /* 0x0001e80000000400 */
[----:B------:R0:W-:Y:S04]  /*2a50*/  @P0 STS.U16 [R6+0x2], RZ ;  /* 0x000002ff06000388 */ /* 0x0001e80000000400 */
[----:B------:R0:W-:Y:S04]  /*2a60*/  @P0 STS.U16 [R6+0x4], RZ ;  /* 0x000004ff06000388 */ /* 0x0001e80000000400 */
[----:B------:R0:W-:Y:S01]  /*2a70*/  @P0 STS.U16 [R6+0x6], RZ ;  /* 0x000006ff06000388 */ /* 0x0001e20000000400 */
[----:B------:R-:W-:Y:S05]  /*2a80*/  @!P1 BRA `(.L_x_1441) ;  /* 0x00000000001c9947 */ /* 0x000fea0003800000 */
[----:B0-----:R-:W-:-:S07]  /*2a90*/  HFMA2 R6, -RZ, RZ, 0, 0 ;  /* 0x00000000ff067431 */ /* 0x001fce00000001ff */
.L_x_1468:
[C---:B------:R-:W-:Y:S02]  /*2aa0*/  LEA R12, R5.reuse, R2, 0x1 ;  /* 0x00000002050c7211 */ /* 0x040fe400078e08ff */
[----:B------:R-:W-:Y:S02]  /*2ab0*/  IADD3 R6, PT, PT, R6, 0x1, RZ ;  /* 0x0000000106067810 */ /* 0x000fe40007ffe0ff */
[----:B------:R-:W-:Y:S01]  /*2ac0*/  IADD3 R5, PT, PT, R5, 0x1, RZ ;  /* 0x0000000105057810 */ /* 0x000fe20007ffe0ff */
[----:B------:R0:W-:Y:S01]  /*2ad0*/  STS.U16 [R12], RZ ;  /* 0x000000ff0c007388 */ /* 0x0001e20000000400 */
[----:B------:R-:W-:-:S13]  /*2ae0*/  ISETP.NE.AND P0, PT, R6, R11, PT ;  /* 0x0000000b0600720c */ /* 0x000fda0003f05270 */
[----:B0-----:R-:W-:Y:S05]  /*2af0*/  @P0 BRA `(.L_x_1468) ;  /* 0xfffffffc00e80947 */ /* 0x001fea000383ffff */
.L_x_1441:
[----:B------:R-:W-:Y:S05]  /*2b00*/  BSYNC.RECONVERGENT B0 ;  /* 0x0000000000007941 */ /* 0x000fea0003800200 */
.L_x_1440:
        /* <DEDUP_REMOVED lines=11> */
[----:B------:R-:W-:Y:S02]  /*2bc0*/  LOP3.LUT R6, RZ, R0, RZ, 0x33, !PT ;  /* 0x00000000ff067212 */ /* 0x000fe400078e33ff */
[----:B-1----:R-:W-:Y:S01]  /*2bd0*/  IADD3 R14, PT, PT, R24, R5, RZ ;  /* 0x00000005180e7210 */ /* 0x002fe20007ffe0ff */
[----:B------:R-:W3:Y:S01]  /*2be0*/  LDCU.64 UR10, c[0x0][0x3c8] ;  /* 0x00007900ff0a77ac */ /* 0x000ee20008000a00 */
[----:B------:R-:W-:Y:S02]  /*2bf0*/  SHF.R.S32.HI R5, RZ, 0x1f, R18 ;  /* 0x0000001fff057819 */ /* 0x000fe40000011412 */
[----:B------:R-:W-:Y:S01]  /*2c00*/  IADD3 R15, PT, PT, R19, R6, RZ ;  /* 0x00000006130f7210 */ /* 0x000fe20007ffe0ff */
[----:B------:R-:W-:Y:S01]  /*2c10*/  UMOV UR5, 0x400 ;  /* 0x0000040000057882 */ /* 0x000fe20000000000 */
[----:B------:R-:W-:Y:S01]  /*2c20*/  LOP3.LUT R6, R14, 0x7, RZ, 0xc0, !PT ;  /* 0x000000070e067812 */ /* 0x000fe200078ec0ff */
[----:B------:R-:W1:Y:S01]  /*2c30*/  LDCU UR7, c[0x0][0x378] ;  /* 0x00006f00ff0777ac */ /* 0x000e620008000800 */
[----:B------:R-:W-:-:S02]  /*2c40*/  IADD3 R24, PT, PT, R24, -0x2, -R7 ;  /* 0xfffffffe18187810 */ /* 0x000fc40007ffe807 */
[----:B------:R-:W-:Y:S01]  /*2c50*/  LOP3.LUT R16, R14, 0xfffffff0, RZ, 0xc0, !PT ;  /* 0xfffffff00e107812 */ /* 0x000fe200078ec0ff */
[----:B0-----:R-:W-:Y:S01]  /*2c60*/  IMAD.WIDE.U32 R12, R10, UR12, RZ ;  /* 0x0000000c0a0c7c25 */ /* 0x001fe2000f8e00ff */
[----:B------:R-:W-:-:S03]  /*2c70*/  ISETP.GE.U32.AND P0, PT, R24, 0xf, PT ;  /* 0x0000000f1800780c */ /* 0x000fc60003f06070 */
[----:B------:R-:W-:Y:S01]  /*2c80*/  IMAD R11, R10, UR13, R13 ;  /* 0x0000000d0a0b7c24 */ /* 0x000fe2000f8e020d */
[----:B------:R-:W-:Y:S01]  /*2c90*/  IADD3 R10, PT, PT, R19, -0x2, -R0 ;  /* 0xfffffffe130a7810 */ /* 0x000fe20007ffe800 */
[----:B--2---:R-:W-:Y:S01]  /*2ca0*/  IMAD R5, R5, UR14, RZ ;  /* 0x0000000e05057c24 */ /* 0x004fe2000f8e02ff */
[----:B-----5:R-:W-:Y:S01]  /*2cb0*/  ULEA UR5, UR6, UR5, 0x18 ;  /* 0x0000000506057291 */ /* 0x020fe2000f8ec0ff */
[C---:B---34-:R-:W-:Y:S01]  /*2cc0*/  IMAD.WIDE.U32 R20, R7.reuse, UR10, RZ ;  /* 0x0000000a07147c25 */ /* 0x058fe2000f8e00ff */
        /* <DEDUP_REMOVED lines=18> */
[----:B-1----:R-:W-:-:S07]  /*2df0*/  IADD3 R25, PT, PT, R19, R25, RZ ;  /* 0x0000001913197210 */ /* 0x002fce0007ffe0ff */
.L_x_1491:
        /* <DEDUP_REMOVED lines=34> */
.L_x_1481:
        /* <DEDUP_REMOVED lines=48> */
.L_x_1476:
        /* <DEDUP_REMOVED lines=184> */
.L_x_1475:
[----:B------:R-:W-:-:S07]  /*3ea0*/  IADD3 R28, PT, PT, R28, 0x1, RZ ;  /* 0x000000011c1c7810 */ /* 0x000fce0007ffe0ff */
.L_x_1474:
[----:B------:R-:W-:Y:S05]  /*3eb0*/  BSYNC.RECONVERGENT B2 ;  /* 0x0000000000027941 */ /* 0x000fea0003800200 */
.L_x_1473:
        /* <DEDUP_REMOVED lines=96> */
.L_x_1478:
[----:B------:R-:W-:Y:S05]  /*44c0*/  BSYNC.RECONVERGENT B2 ;  /* 0x0000000000027941 */ /* 0x000fea0003800200 */
.L_x_1477:
        /* <DEDUP_REMOVED lines=51> */
.L_x_1480:
[----:B------:R-:W-:Y:S05]  /*4800*/  BSYNC.RECONVERGENT B2 ;  /* 0x0000000000027941 */ /* 0x000fea0003800200 */
.L_x_1479:
        /* <DEDUP_REMOVED lines=40> */
.L_x_1472:
[----:B------:R-:W-:Y:S05]  /*4a90*/  BSYNC.RECONVERGENT B0 ;  /* 0x0000000000007941 */ /* 0x000fea0003800200 */
.L_x_1471:
[----:B------:R-:W-:Y:S02]  /*4aa0*/  F2FP.F16.F32.PACK_AB R26, RZ, R26 ;  /* 0x0000001aff1a723e */ /* 0x000fe400000000ff */
[C---:B------:R-:W-:Y:S02]  /*4ab0*/  LEA R16, R27.reuse, R8, 0x1 ;  /* 0x000000081b107211 */ /* 0x040fe400078e08ff */
[----:B------:R-:W-:-:S03]  /*4ac0*/  IADD3 R27, PT, PT, R27, 0x1, RZ ;  /* 0x000000011b1b7810 */ /* 0x000fc60007ffe0ff */
[----:B------:R0:W-:Y:S01]  /*4ad0*/  STS.U16 [R16], R26 ;  /* 0x0000001a10007388 */ /* 0x0001e20000000400 */
[----:B------:R-:W-:-:S13]  /*4ae0*/  ISETP.NE.AND P4, PT, R27, R4, PT ;  /* 0x000000041b00720c */ /* 0x000fda0003f85270 */
[----:B0-----:R-:W-:Y:S05]  /*4af0*/  @P4 BRA `(.L_x_1481) ;  /* 0xffffffe400484947 */ /* 0x001fea000383ffff */
.L_x_1470:
[----:B------:R-:W-:Y:S05]  /*4b00*/  BSYNC.RECONVERGENT B1 ;  /* 0x0000000000017941 */ /* 0x000fea0003800200 */
.L_x_1469:
        /* <DEDUP_REMOVED lines=18> */
.L_x_1486:
        /* <DEDUP_REMOVED lines=183> */
.L_x_1485:
[----:B------:R-:W-:Y:S05]  /*57a0*/  BSYNC.RECONVERGENT B1 ;  /* 0x0000000000017941 */ /* 0x000fea0003800200 */
.L_x_1484:
        /* <DEDUP_REMOVED lines=98> */
.L_x_1488:
[----:B------:R-:W-:Y:S05]  /*5dd0*/  BSYNC.RECONVERGENT B1 ;  /* 0x0000000000017941 */ /* 0x000fea0003800200 */
.L_x_1487:
        /* <DEDUP_REMOVED lines=53> */
.L_x_1490:
[----:B------:R-:W-:Y:S05]  /*6130*/  BSYNC.RECONVERGENT B1 ;  /* 0x0000000000017941 */ /* 0x000fea0003800200 */
.L_x_1489:
        /* <DEDUP_REMOVED lines=40> */
.L_x_1483:
[----:B------:R-:W-:Y:S05]  /*63c0*/  BSYNC.RECONVERGENT B0 ;  /* 0x0000000000007941 */ /* 0x000fea0003800200 */
.L_x_1482:
        /* <DEDUP_REMOVED lines=29> */
        .weak           $__internal_16_$__cuda_sm20_dblrcp_rn_slowpath_v3
        .type           $__internal_16_$__cuda_sm20_dblrcp_rn_slowpath_v3,@function
        .size           $__internal_16_$__cuda_sm20_dblrcp_rn_slowpath_v3,(.L_x_1972 - $__internal_16_$__cuda_sm20_dblrcp_rn_slowpath_v3)
$__internal_16_$__cuda_sm20_dblrcp_rn_slowpath_v3:
        /* <DEDUP_REMOVED lines=25> */
.L_x_1495:
        /* <DEDUP_REMOVED lines=10> */
.L_x_1493:
[----:B------:R-:W-:Y:S02]  /*67d0*/  LOP3.LUT R21, R15, 0x80000, RZ, 0xfc, !PT ;  /* 0x000800000f157812 */ /* 0x000fe400078efcff */
[----:B------:R-:W-:-:S07]  /*67e0*/  MOV R20, R14 ;  /* 0x0000000e00147202 */ /* 0x000fce0000000f00 */
.L_x_1494:
[----:B------:R-:W-:Y:S05]  /*67f0*/  BSYNC.RECONVERGENT B1 ;  /* 0x0000000000017941 */ /* 0x000fea0003800200 */
.L_x_1492:
[----:B------:R-:W-:Y:S01]  /*6800*/  HFMA2 R15, -RZ, RZ, 0, 0 ;  /* 0x00000000ff0f7431 */ /* 0x000fe200000001ff */
[----:B------:R-:W-:-:S04]  /*6810*/  MOV R14, R6 ;  /* 0x00000006000e7202 */ /* 0x000fc80000000f00 */
[----:B------:R-:W-:Y:S05]  /*6820*/  RET.REL.NODEC R14 `(_ZN2at6native54_GLOBAL__N__aa9a477a_21_UpSampleBilinear2d_cu_607db5e327upsample_gen2d_aa_out_frameIN3c104HalfEfNS0_18upsample_antialias21BilinearFilterFunctorEEEvT0_S7_NS_27GenericPackedTensorAccessorIKT_Lm4ENS_16DefaultPtrTraitsElEENS8_IS9_Lm4ESB_lEERKT1_) ;  /* 0xffffff940ef47950 */ /* 0x000fea0003c3ffff */
.L_x_1496:
        /* <DEDUP_REMOVED lines=13> */
.L_x_1972:


//--------------------- .text._ZN2at6native54_GLOBAL__N__aa9a477a_21_UpSampleBilinear2d_cu_607db5e327upsample_gen2d_aa_out_frameIffNS0_18upsample_antialias21BilinearFilterFunctorEEEvT0_S5_NS_27GenericPackedTensorAccessorIKT_Lm4ENS_16DefaultPtrTraitsElEENS6_IS7_Lm4ES9_lEERKT1_ --------------------------
	.section	.text._ZN2at6native54_GLOBAL__N__aa9a477a_21_UpSampleBilinear2d_cu_607db5e327upsample_gen2d_aa_out_frameIffNS0_18upsample_antialias21BilinearFilterFunctorEEEvT0_S5_NS_27GenericPackedTensorAccessorIKT_Lm4ENS_16DefaultPtrTraitsElEENS6_IS7_Lm4ES9_lEERKT1_,"ax",@progbits
	.align	128
.text._ZN2at6native54_GLOBAL__N__aa9a477a_21_UpSampleBilinear2d_cu_607db5e327upsample_gen2d_aa_out_frameIffNS0_18upsample_antialias21BilinearFilterFunctorEEEvT0_S5_NS_27GenericPackedTensorAccessorIKT_Lm4ENS_16DefaultPtrTraitsElEENS6_IS7_Lm4ES9_lEERKT1_:
        .type           _ZN2at6native54_GLOBAL__N__aa9a477a_21_UpSampleBilinear2d_cu_607db5e327upsample_gen2d_aa_out_frameIffNS0_18upsample_antialias21BilinearFilterFunctorEEEvT0_S5_NS_27GenericPackedTensorAccessorIKT_Lm4ENS_16DefaultPtrTraitsElEENS6_IS7_Lm4ES9_lEERKT1_,@function
        .size           _ZN2at6native54_GLOBAL__N__aa9a477a_21_UpSampleBilinear2d_cu_607db5e327upsample_gen2d_aa_out_frameIffNS0_18upsample_antialias21BilinearFilterFunctorEEEvT0_S5_NS_27GenericPackedTensorAccessorIKT_Lm4ENS_16DefaultPtrTraitsElEENS6_IS7_Lm4ES9_lEERKT1_,(.L_x_1974 - _ZN2at6native54_GLOBAL__N__aa9a477a_21_UpSampleBilinear2d_cu_607db5e327upsample_gen2d_aa_out_frameIffNS0_18upsample_antialias21BilinearFilterFunctorEEEvT0_S5_NS_27GenericPackedTensorAccessorIKT_Lm4ENS_16DefaultPtrTraitsElEENS6_IS7_Lm4ES9_lEERKT1_)
        .other          _ZN2at6native54_GLOBAL__N__aa9a477a_21_UpSampleBilinear2d_cu_607db5e327upsample_gen2d_aa_out_frameIffNS0_18upsample_antialias21BilinearFilterFunctorEEEvT0_S5_NS_27GenericPackedTensorAccessorIKT_Lm4ENS_16DefaultPtrTraitsElEENS6_IS7_Lm4ES9_lEERKT1_,@"STO_CUDA_ENTRY STV_DEFAULT"
_ZN2at6native54_GLOBAL__N__aa9a477a_21_UpSampleBilinear2d_cu_607db5e327upsample_gen2d_aa_out_frameIffNS0_18upsample_antialias21BilinearFilterFunctorEEEvT0_S5_NS_27GenericPackedTensorAccessorIKT_Lm4ENS_16DefaultPtrTraitsElEENS6_IS7_Lm4ES9_lEERKT1_:
        /* <DEDUP_REMOVED lines=83> */
[----:B------:R-:W-:Y:S05]  /*0530*/  CALL.REL.NOINC `($__internal_17_$__cuda_sm20_dblrcp_rn_slowpath_v3) ;  /* 0x0000003800e07944 */ /* 0x000fea0003c00000 */
[----:B------:R-:W-:Y:S01]  /*0540*/  MOV R14, R20 ;  /* 0x00000014000e7202 */ /* 0x000fe20000000f00 */
[----:B------:R-:W-:-:S07]  /*0550*/  IMAD.MOV.U32 R15, RZ, RZ, R21 ;  /* 0x000000ffff0f7224 */ /* 0x000fce00078e0015 */
.L_x_1500:
[----:B------:R-:W-:Y:S01]  /*0560*/  UMOV UR4, 0xf0000000 ;  /* 0xf000000000047882 */ /* 0x000fe20000000000 */
[----:B------:R-:W-:Y:S01]  /*0570*/  UMOV UR5, 0x380fffff ;  /* 0x380fffff00057882 */ /* 0x000fe20000000000 */
[----:B------:R-:W0:Y:S01]  /*0580*/  F2F.F32.F64 R6, R14 ;  /* 0x0000000e00067310 */ /* 0x000e220000301000 */
[----:B------:R-:W-:-:S14]  /*0590*/  DSETP.GEU.AND P0, PT, |R14|, UR4, PT ;  /* 0x000000040e007e2a */ /* 0x000fdc000bf0e200 */
[----:B0-----:R-:W-:-:S07]  /*05a0*/  @!P0 FMUL R6, R6, 1.175494350822287508e-38 ;  /* 0x0080000006068820 */ /* 0x001fce0000400000 */
.L_x_1499:
        /* <DEDUP_REMOVED lines=15> */
.L_x_1505:
        /* <DEDUP_REMOVED lines=8> */
[----:B------:R-:W-:Y:S01]  /*0720*/  FADD.FTZ R17, R26, R17 ;  /* 0x000000111a117221 */ /* 0x000fe20000010000 */
[----:B------:R-:W-:-:S02]  /*0730*/  IMAD R22, R16, 0x4, R25 ;  /* 0x0000000410167824 */ /* 0x000fc400078e0219 */
        /* <DEDUP_REMOVED lines=9> */
[----:B------:R-:W-:Y:S01]  /*07d0*/  IADD3 R16, PT, PT, R16, 0x4, RZ ;  /* 0x0000000410107810 */ /* 0x000fe20007ffe0ff */
        /* <DEDUP_REMOVED lines=31> */
.L_x_1504:
[----:B------:R-:W-:Y:S05]  /*09d0*/  BSYNC.RECONVERGENT B2 ;  /* 0x0000000000027941 */ /* 0x000fea0003800200 */
.L_x_1503:
[----:B------:R-:W-:Y:S05]  /*09e0*/  @!P1 BRA `(.L_x_1502) ;  /* 0x0000000000b09947 */ /* 0x000fea0003800000 */
[----:B------:R-:W-:Y:S01]  /*09f0*/  ISETP.NE.AND P1, PT, R21, 0x1, PT ;  /* 0x000000011500780c */ /* 0x000fe20003f25270 */
[----:B------:R-:W-:Y:S01]  /*0a00*/  BSSY.RECONVERGENT B2, `(.L_x_1506) ;  /* 0x000001d000027945 */ /* 0x000fe20003800200 */
[----:B0-----:R-:W-:-:S04]  /*0a10*/  LOP3.LUT R15, R3, 0x1, RZ, 0xc0, !PT ;  /* 0x00000001030f7812 */ /* 0x001fc800078ec0ff */
[----:B------:R-:W-:-:S07]  /*0a20*/  ISETP.NE.U32.AND P3, PT, R15, 0x1, PT ;  /* 0x000000010f00780c */ /* 0x000fce0003f65070 */
[----:B------:R-:W-:Y:S06]  /*0a30*/  @!P1 BRA `(.L_x_1507) ;  /* 0x0000000000649947 */ /* 0x000fec0003800000 */
[----:B------:R-:W-:Y:S01]  /*0a40*/  VIADD R16, R20, 0x1 ;  /* 0x0000000114107836 */ /* 0x000fe20000000000 */
[----:B------:R-:W-:-:S04]  /*0a50*/  I2FP.F32.U32 R15, R20 ;  /* 0x00000014000f7245 */ /* 0x000fc80000201000 */
[----:B------:R-:W-:Y:S01]  /*0a60*/  I2FP.F32.U32 R17, R16 ;  /* 0x0000001000117245 */ /* 0x000fe20000201000 */
[----:B------:R-:W-:Y:S01]  /*0a70*/  FADD.FTZ R15, R26, R15 ;  /* 0x0000000f1a0f7221 */ /* 0x000fe20000010000 */
[C---:B------:R-:W-:Y:S01]  /*0a80*/  LEA R16, R20.reuse, R25, 0x2 ;  /* 0x0000001914107211 */ /* 0x040fe200078e10ff */
[----:B------:R-:W-:Y:S02]  /*0a90*/  VIADD R20, R20, 0x2 ;  /* 0x0000000214147836 */ /* 0x000fe40000000000 */
        /* <DEDUP_REMOVED lines=19> */
.L_x_1507:
[----:B------:R-:W-:Y:S05]  /*0bd0*/  BSYNC.RECONVERGENT B2 ;  /* 0x0000000000027941 */ /* 0x000fea0003800200 */
.L_x_1506:
[----:B------:R-:W-:Y:S05]  /*0be0*/  @P3 BRA `(.L_x_1502) ;  /* 0x0000000000303947 */ /* 0x000fea0003800000 */
[----:B0-----:R-:W-:Y:S02]  /*0bf0*/  I2FP.F32.U32 R15, R20 ;  /* 0x00000014000f7245 */ /* 0x001fe40000201000 */
        /* <DEDUP_REMOVED lines=11> */
.L_x_1502:
[----:B------:R-:W-:Y:S05]  /*0cb0*/  BSYNC.RECONVERGENT B1 ;  /* 0x0000000000017941 */ /* 0x000fea0003800200 */
.L_x_1501:
[----:B------:R-:W-:Y:S01]  /*0cc0*/  BSSY.RECONVERGENT B2, `(.L_x_1508) ;  /* 0x0000040000027945 */ /* 0x000fe20003800200 */
[----:B------:R-:W-:-:S03]  /*0cd0*/  IMAD.MOV.U32 R6, RZ, RZ, RZ ;  /* 0x000000ffff067224 */ /* 0x000fc600078e00ff */
[----:B------:R-:W-:Y:S05]  /*0ce0*/  @!P0 BRA `(.L_x_1509) ;  /* 0x0000000000f48947 */ /* 0x000fea0003800000 */
[----:B------:R-:W-:Y:S01]  /*0cf0*/  IADD3 R6, PT, PT, R7, -R24, RZ ;  /* 0x8000001807067210 */ /* 0x000fe20007ffe0ff */
[----:B------:R-:W-:Y:S01]  /*0d00*/  BSSY.RECONVERGENT B1, `(.L_x_1510) ;  /* 0x000002e000017945 */ /* 0x000fe20003800200 */
[----:B01----:R-:W-:Y:S02]  /*0d10*/  LOP3.LUT R15, R3, 0x3, RZ, 0xc0, !PT ;  /* 0x00000003030f7812 */ /* 0x003fe400078ec0ff */
        /* <DEDUP_REMOVED lines=8> */
[----:B------:R-:W0:Y:S01]  /*0da0*/  LDS R16, [R25] ;  /* 0x0000000019107984 */ /* 0x000e220000000800 */
[----:B------:R-:W0:Y:S03]  /*0db0*/  MUFU.RCP R26, R14 ;  /* 0x0000000e001a7308 */ /* 0x000e260000001000 */
        /* <DEDUP_REMOVED lines=11> */
.L_x_1513:
[----:B------:R-:W-:Y:S05]  /*0e70*/  BSYNC.RECONVERGENT B3 ;  /* 0x0000000000037941 */ /* 0x000fea0003800200 */
.L_x_1512:
[----:B------:R-:W-:Y:S05]  /*0e80*/  @!P1 BRA `(.L_x_1511) ;  /* 0x0000000000549947 */ /* 0x000fea0003800000 */
[----:B------:R-:W-:-:S07]  /*0e90*/  MOV R28, 0x4 ;  /* 0x00000004001c7802 */ /* 0x000fce0000000f00 */
.L_x_1516:
[----:B------:R-:W-:Y:S04]  /*0ea0*/  BSSY.RECONVERGENT B3, `(.L_x_1514) ;  /* 0x0000010000037945 */ /* 0x000fe80003800200 */
[----:B-1----:R-:W-:Y:S05]  /*0eb0*/  @!P0 BRA `(.L_x_1515) ;  /* 0x0000000000388947 */ /* 0x002fea0003800000 */
[----:B0-----:R-:W-:Y:S01]  /*0ec0*/  IMAD R16, R28, 0x4, R25 ;  /* 0x000000041c107824 */ /* 0x001fe200078e0219 */
[----:B------:R-:W0:Y:S04]  /*0ed0*/  MUFU.RCP R27, R14 ;  /* 0x0000000e001b7308 */ /* 0x000e280000001000 */
[----:B------:R-:W0:Y:S04]  /*0ee0*/  LDS R17, [R16] ;  /* 0x0000000010117984 */ /* 0x000e280000000800 */
[----:B------:R-:W1:Y:S04]  /*0ef0*/  LDS R20, [R16+0x4] ;  /* 0x0000040010147984 */ /* 0x000e680000000800 */
        /* <DEDUP_REMOVED lines=10> */
.L_x_1515:
[----:B------:R-:W-:Y:S05]  /*0fa0*/  BSYNC.RECONVERGENT B3 ;  /* 0x0000000000037941 */ /* 0x000fea0003800200 */
.L_x_1514:
[----:B------:R-:W-:-:S04]  /*0fb0*/  IADD3 R28, PT, PT, R28, 0x4, RZ ;  /* 0x000000041c1c7810 */ /* 0x000fc80007ffe0ff */
[----:B------:R-:W-:-:S13]  /*0fc0*/  ISETP.NE.AND P1, PT, R28, R6, PT ;  /* 0x000000061c00720c */ /* 0x000fda0003f25270 */
[----:B------:R-:W-:Y:S05]  /*0fd0*/  @P1 BRA `(.L_x_1516) ;  /* 0xfffffffc00b01947 */ /* 0x000fea000383ffff */
.L_x_1511:
[----:B------:R-:W-:Y:S05]  /*0fe0*/  BSYNC.RECONVERGENT B1 ;  /* 0x0000000000017941 */ /* 0x000fea0003800200 */
.L_x_1510:
[----:B------:R-:W-:-:S13]  /*0ff0*/  ISETP.NE.AND P0, PT, R15, RZ, PT ;  /* 0x000000ff0f00720c */ /* 0x000fda0003f05270 */
[----:B------:R-:W-:Y:S05]  /*1000*/  @!P0 BRA `(.L_x_1509) ;  /* 0x00000000002c8947 */ /* 0x000fea0003800000 */
[----:B------:R-:W-:Y:S01]  /*1010*/  FSETP.NEU.FTZ.AND P1, PT, R14, RZ, PT ;  /* 0x000000ff0e00720b */ /* 0x000fe20003f3d000 */
[----:B01----:R-:W-:-:S12]  /*1020*/  IMAD.MOV.U32 R16, RZ, RZ, RZ ;  /* 0x000000ffff107224 */ /* 0x003fd800078e00ff */
[----:B------:R0:W1:Y:S02]  /*1030*/  @P1 MUFU.RCP R20, R14 ;  /* 0x0000000e00141308 */ /* 0x0000640000001000 */
.L_x_1517:
[----:B0-2---:R-:W-:Y:S01]  /*1040*/  @P1 LEA R14, R6, R25, 0x2 ;  /* 0x00000019060e1211 */ /* 0x005fe200078e10ff */
[----:B------:R-:W-:Y:S01]  /*1050*/  VIADD R16, R16, 0x1 ;  /* 0x0000000110107836 */ /* 0x000fe20000000000 */
[----:B------:R-:W-:-:S03]  /*1060*/  IADD3 R6, PT, PT, R6, 0x1, RZ ;  /* 0x0000000106067810 */ /* 0x000fc60007ffe0ff */
[----:B------:R-:W1:Y:S01]  /*1070*/  @P1 LDS R17, [R14] ;  /* 0x000000000e111984 */ /* 0x000e620000000800 */
[----:B------:R-:W-:Y:S01]  /*1080*/  ISETP.NE.AND P0, PT, R16, R15, PT ;  /* 0x0000000f1000720c */ /* 0x000fe20003f05270 */
[----:B-1----:R-:W-:-:S05]  /*1090*/  @P1 FMUL.FTZ R17, R17, R20 ;  /* 0x0000001411111220 */ /* 0x002fca0000410000 */
[----:B------:R2:W-:Y:S07]  /*10a0*/  @P1 STS [R14], R17 ;  /* 0x000000110e001388 */ /* 0x0005ee0000000800 */
[----:B------:R-:W-:Y:S05]  /*10b0*/  @P0 BRA `(.L_x_1517) ;  /* 0xfffffffc00e00947 */ /* 0x000fea000383ffff */
.L_x_1509:
[----:B------:R-:W-:Y:S05]  /*10c0*/  BSYNC.RECONVERGENT B2 ;  /* 0x0000000000027941 */ /* 0x000fea0003800200 */
.L_x_1508:
[----:B------:R-:W-:-:S13]  /*10d0*/  ISETP.GE.AND P0, PT, R12, R6, PT ;  /* 0x000000060c00720c */ /* 0x000fda0003f06270 */
[----:B------:R-:W-:Y:S05]  /*10e0*/  @!P0 BRA `(.L_x_1498) ;  /* 0x0000000400188947 */ /* 0x000fea0003800000 */
[----:B--2---:R-:W2:Y:S01]  /*10f0*/  LDC R14, c[0x0][0x384] ;  /* 0x0000e100ff0e7b82 */ /* 0x004ea20000000800 */
[----:B------:R-:W-:Y:S01]  /*1100*/  IADD3 R12, PT, PT, R12, -R6, RZ ;  /* 0x800000060c0c7210 */ /* 0x000fe20007ffe0ff */
[----:B------:R-:W-:Y:S03]  /*1110*/  BSSY.RECONVERGENT B1, `(.L_x_1518) ;  /* 0x0000020000017945 */ /* 0x000fe60003800200 */
[----:B------:R-:W-:Y:S02]  /*1120*/  ISETP.GE.U32.AND P0, PT, R12, 0xf, PT ;  /* 0x0000000f0c00780c */ /* 0x000fe40003f06070 */
[----:B--2---:R-:W-:-:S06]  /*1130*/  FMNMX.FTZ R14, R14, 1, !PT ;  /* 0x3f8000000e0e7809 */ /* 0x004fcc0007810000 */
[----:B------:R-:W0:Y:S02]  /*1140*/  F2I.FTZ.CEIL.NTZ R14, R14 ;  /* 0x0000000e000e7305 */ /* 0x000e24000021b100 */
[----:B01----:R-:W-:-:S05]  /*1150*/  LEA R15, R14, 0x1, 0x1 ;  /* 0x000000010e0f7811 */ /* 0x003fca00078e08ff */
[----:B------:R-:W-:-:S05]  /*1160*/  IMAD.IADD R15, R15, 0x1, -R6 ;  /* 0x000000010f0f7824 */ /* 0x000fca00078e0a06 */
[----:B------:R-:W-:-:S04]  /*1170*/  LOP3.LUT R16, R15, 0xf, RZ, 0xc0, !PT ;  /* 0x0000000f0f107812 */ /* 0x000fc800078ec0ff */
[----:B------:R-:W-:Y:S01]  /*1180*/  ISETP.NE.AND P1, PT, R16, RZ, PT ;  /* 0x000000ff1000720c */ /* 0x000fe20003f25270 */
[----:B------:R-:W-:-:S12]  /*1190*/  @!P0 BRA `(.L_x_1519) ;  /* 0x00000000005c8947 */ /* 0x000fd80003800000 */
[----:B------:R-:W-:Y:S01]  /*11a0*/  LOP3.LUT R17, R15, 0xfffffff0, RZ, 0xc0, !PT ;  /* 0xfffffff00f117812 */ /* 0x000fe200078ec0ff */
[----:B------:R-:W-:-:S07]  /*11b0*/  IMAD.MOV.U32 R12, RZ, RZ, RZ ;  /* 0x000000ffff0c7224 */ /* 0x000fce00078e00ff */
.L_x_1520:
        /* <DEDUP_REMOVED lines=21> */
.L_x_1519:
[----:B------:R-:W-:Y:S05]  /*1310*/  BSYNC.RECONVERGENT B1 ;  /* 0x0000000000017941 */ /* 0x000fea0003800200 */
.L_x_1518:
        /* <DEDUP_REMOVED lines=16> */
.L_x_1522:
[----:B------:R-:W-:Y:S05]  /*1420*/  BSYNC.RECONVERGENT B1 ;  /* 0x0000000000017941 */ /* 0x000fea0003800200 */
.L_x_1521:
        /* <DEDUP_REMOVED lines=11> */
[----:B---3--:R-:W-:-:S07]  /*14e0*/  IMAD.MOV.U32 R12, RZ, RZ, RZ ;  /* 0x000000ffff0c7224 */ /* 0x008fce00078e00ff */
.L_x_1523:
[----:B------:R-:W-:Y:S01]  /*14f0*/  LEA R14, R6, R25, 0x2 ;  /* 0x00000019060e7211 */ /* 0x000fe200078e10ff */
[----:B------:R-:W-:Y:S01]  /*1500*/  VIADD R12, R12, 0x1 ;  /* 0x000000010c0c7836 */ /* 0x000fe20000000000 */
[----:B------:R-:W-:-:S03]  /*1510*/  IADD3 R6, PT, PT, R6, 0x1, RZ ;  /* 0x0000000106067810 */ /* 0x000fc60007ffe0ff */
[----:B------:R4:W-:Y:S01]  /*1520*/  STS [R14], RZ ;  /* 0x000000ff0e007388 */ /* 0x0009e20000000800 */
[----:B------:R-:W-:-:S13]  /*1530*/  ISETP.NE.AND P0, PT, R12, R15, PT ;  /* 0x0000000f0c00720c */ /* 0x000fda0003f05270 */
[----:B----4-:R-:W-:Y:S05]  /*1540*/  @P0 BRA `(.L_x_1523) ;  /* 0xfffffffc00e80947 */ /* 0x010fea000383ffff */
.L_x_1498:
[----:B------:R-:W-:Y:S05]  /*1550*/  BSYNC.RECONVERGENT B0 ;  /* 0x0000000000007941 */ /* 0x000fea0003800200 */
.L_x_1497:
        /* <DEDUP_REMOVED lines=10> */
[----:B-1----:R-:W0:Y:S08]  /*1600*/  F2F.F64.F32 R14, R14 ;  /* 0x0000000e000e7310 */ /* 0x002e300000201800 */
        /* <DEDUP_REMOVED lines=12> */
[----:B---3--:R-:W-:Y:S05]  /*16d0*/  CALL.REL.NOINC `($__internal_17_$__cuda_sm20_dblrcp_rn_slowpath_v3) ;  /* 0x0000002800787944 */ /* 0x008fea0003c00000 */
.L_x_1527:
[----:B------:R-:W-:Y:S01]  /*16e0*/  UMOV UR4, 0xf0000000 ;  /* 0xf000000000047882 */ /* 0x000fe20000000000 */
[----:B------:R-:W-:Y:S01]  /*16f0*/  UMOV UR5, 0x380fffff ;  /* 0x380fffff00057882 */ /* 0x000fe20000000000 */
[----:B------:R-:W0:Y:S01]  /*1700*/  F2F.F32.F64 R5, R20 ;  /* 0x0000001400057310 */ /* 0x000e220000301000 */
[----:B------:R-:W-:-:S14]  /*1710*/  DSETP.GEU.AND P0, PT, |R20|, UR4, PT ;  /* 0x0000000414007e2a */ /* 0x000fdc000bf0e200 */
[----:B0-----:R-:W-:-:S07]  /*1720*/  @!P0 FMUL R5, R5, 1.175494350822287508e-38 ;  /* 0x0080000005058820 */ /* 0x001fce0000400000 */
.L_x_1526:
[----:B------:R-:W-:Y:S01]  /*1730*/  ISETP.GE.AND P0, PT, R4, 0x1, PT ;  /* 0x000000010400780c */ /* 0x000fe20003f06270 */
[----:B------:R-:W-:Y:S01]  /*1740*/  BSSY.RECONVERGENT B1, `(.L_x_1528) ;  /* 0x000006f000017945 */ /* 0x000fe20003800200 */
[----:B------:R-:W-:-:S11]  /*1750*/  MOV R6, RZ ;  /* 0x000000ff00067202 */ /* 0x000fd60000000f00 */
[----:B------:R-:W-:Y:S05]  /*1760*/  @!P0 BRA `(.L_x_1529) ;  /* 0x0000000400b08947 */ /* 0x000fea0003800000 */
[----:B------:R-:W-:Y:S01]  /*1770*/  IMAD.IADD R6, R0, 0x1, -R19 ;  /* 0x0000000100067824 */ /* 0x000fe200078e0a13 */
[----:B------:R-:W-:Y:S01]  /*1780*/  LOP3.LUT R22, R4, 0x3, RZ, 0xc0, !PT ;  /* 0x0000000304167812 */ /* 0x000fe200078ec0ff */
[----:B------:R-:W-:Y:S01]  /*1790*/  BSSY.RECONVERGENT B2, `(.L_x_1530) ;  /* 0x000003c000027945 */ /* 0x000fe20003800200 */
[----:B-1----:R-:W-:Y:S02]  /*17a0*/  IMAD.MOV.U32 R15, RZ, RZ, RZ ;  /* 0x000000ffff0f7224 */ /* 0x002fe400078e00ff */
[----:B------:R-:W-:Y:S02]  /*17b0*/  ISETP.GT.U32.AND P2, PT, R6, -0x4, PT ;  /* 0xfffffffc0600780c */ /* 0x000fe40003f44070 */
[----:B------:R-:W-:Y:S02]  /*17c0*/  ISETP.NE.AND P1, PT, R22, RZ, PT ;  /* 0x000000ff1600720c */ /* 0x000fe40003f25270 */
[----:B------:R-:W-:-:S09]  /*17d0*/  MOV R6, RZ ;  /* 0x000000ff00067202 */ /* 0x000fd20000000f00 */
[----:B------:R-:W-:Y:S05]  /*17e0*/  @P2 BRA `(.L_x_1531) ;  /* 0x0000000000d82947 */ /* 0x000fea0003800000 */
[----:B------:R-:W-:Y:S01]  /*17f0*/  HFMA2 R6, -RZ, RZ, 0, 0 ;  /* 0x00000000ff067431 */ /* 0x000fe200000001ff */
[----:B------:R-:W-:Y:S01]  /*1800*/  LOP3.LUT R15, R4, 0x7ffffffc, RZ, 0xc0, !PT ;  /* 0x7ffffffc040f7812 */ /* 0x000fe200078ec0ff */
[----:B---3--:R-:W-:-:S07]  /*1810*/  IMAD.MOV.U32 R12, RZ, RZ, RZ ;  /* 0x000000ffff0c7224 */ /* 0x008fce00078e00ff */
.L_x_1532:
[C---:B0-----:R-:W-:Y:S01]  /*1820*/  IADD3 R21, PT, PT, R12.reuse, 0x3, RZ ;  /* 0x000000030c157810 */ /* 0x041fe20007ffe0ff */
[C---:B------:R-:W-:Y:S01]  /*1830*/  VIADD R17, R12.reuse, 0x2 ;  /* 0x000000020c117836 */ /* 0x040fe20000000000 */
        /* <DEDUP_REMOVED lines=29> */
[C---:B------:R-:W-:Y:S01]  /*1a10*/  FADD.FTZ R23, -R17.reuse, 1 ;  /* 0x3f80000011177421 */ /* 0x040fe20000010100 */
[----:B------:R-:W-:Y:S01]  /*1a20*/  FADD.FTZ R26, -R26, 1 ;  /* 0x3f8000001a1a7421 */ /* 0x000fe20000010100 */
[----:B------:R-:W-:Y:S01]  /*1a30*/  FSETP.GEU.FTZ.AND P3, PT, R16, 1, PT ;  /* 0x3f8000001000780b */ /* 0x000fe20003f7e000 */
[----:B------:R-:W-:Y:S01]  /*1a40*/  IMAD R16, R12, 0x4, R2 ;  /* 0x000000040c107824 */ /* 0x000fe200078e0202 */
[----:B------:R-:W-:-:S02]  /*1a50*/  FSETP.GEU.FTZ.AND P4, PT, R17, 1, PT ;  /* 0x3f8000001100780b */ /* 0x000fc40003f9e000 */
[----:B------:R-:W-:Y:S02]  /*1a60*/  FSEL R17, R14, RZ, !P2 ;  /* 0x000000ff0e117208 */ /* 0x000fe40005000000 */
        /* <DEDUP_REMOVED lines=14> */
.L_x_1531:
[----:B------:R-:W-:Y:S05]  /*1b50*/  BSYNC.RECONVERGENT B2 ;  /* 0x0000000000027941 */ /* 0x000fea0003800200 */
.L_x_1530:
[----:B------:R-:W-:Y:S05]  /*1b60*/  @!P1 BRA `(.L_x_1529) ;  /* 0x0000000000b09947 */ /* 0x000fea0003800000 */
[----:B------:R-:W-:Y:S01]  /*1b70*/  ISETP.NE.AND P1, PT, R22, 0x1, PT ;  /* 0x000000011600780c */ /* 0x000fe20003f25270 */
[----:B------:R-:W-:Y:S01]  /*1b80*/  BSSY.RECONVERGENT B2, `(.L_x_1533) ;  /* 0x000001d000027945 */ /* 0x000fe20003800200 */
[----:B---3--:R-:W-:-:S04]  /*1b90*/  LOP3.LUT R12, R4, 0x1, RZ, 0xc0, !PT ;  /* 0x00000001040c7812 */ /* 0x008fc800078ec0ff */
        /* <DEDUP_REMOVED lines=17> */
[C---:B0-----:R-:W-:Y:S01]  /*1cb0*/  FADD.FTZ R16, -R14.reuse, 1 ;  /* 0x3f8000000e107421 */ /* 0x041fe20000010100 */
        /* <DEDUP_REMOVED lines=9> */
.L_x_1534:
[----:B------:R-:W-:Y:S05]  /*1d50*/  BSYNC.RECONVERGENT B2 ;  /* 0x0000000000027941 */ /* 0x000fea0003800200 */
.L_x_1533:
[----:B------:R-:W-:Y:S05]  /*1d60*/  @P3 BRA `(.L_x_1529) ;  /* 0x0000000000303947 */ /* 0x000fea0003800000 */
[----:B------:R-:W-:-:S05]  /*1d70*/  I2FP.F32.U32 R12, R15 ;  /* 0x0000000f000c7245 */ /* 0x000fca0000201000 */
[----:B------:R-:W-:-:S04]  /*1d80*/  FADD.FTZ R12, R11, R12 ;  /* 0x0000000c0b0c7221 */ /* 0x000fc80000010000 */
[----:B------:R-:W-:-:S04]  /*1d90*/  FADD.FTZ R12, R12, 0.5 ;  /* 0x3f0000000c0c7421 */ /* 0x000fc80000010000 */
[----:B------:R-:W-:Y:S01]  /*1da0*/  FMUL.FTZ R5, R12, R5 ;  /* 0x000000050c057220 */ /* 0x000fe20000410000 */
[----:B------:R-:W-:-:S04]  /*1db0*/  LEA R12, R15, R2, 0x2 ;  /* 0x000000020f0c7211 */ /* 0x000fc800078e10ff */
[----:B------:R-:W-:-:S13]  /*1dc0*/  FSETP.GEU.FTZ.AND P1, PT, R5, RZ, PT ;  /* 0x000000ff0500720b */ /* 0x000fda0003f3e000 */
[----:B------:R-:W-:-:S04]  /*1dd0*/  @!P1 FADD.FTZ R5, -R5, -RZ ;  /* 0x800000ff05059221 */ /* 0x000fc80000010100 */
[C---:B------:R-:W-:Y:S01]  /*1de0*/  FADD.FTZ R11, -R5.reuse, 1 ;  /* 0x3f800000050b7421 */ /* 0x040fe20000010100 */
[----:B------:R-:W-:-:S04]  /*1df0*/  FSETP.GEU.FTZ.AND P1, PT, R5, 1, PT ;  /* 0x3f8000000500780b */ /* 0x000fc80003f3e000 */
[----:B------:R-:W-:-:S05]  /*1e00*/  FSEL R11, R11, RZ, !P1 ;  /* 0x000000ff0b0b7208 */ /* 0x000fca0004800000 */
[----:B------:R2:W-:Y:S01]  /*1e10*/  STS [R12], R11 ;  /* 0x0000000b0c007388 */ /* 0x0005e20000000800 */
[----:B------:R-:W-:-:S07]  /*1e20*/  FADD.FTZ R6, R6, R11 ;  /* 0x0000000b06067221 */ /* 0x000fce0000010000 */
.L_x_1529:
[----:B------:R-:W-:Y:S05]  /*1e30*/  BSYNC.RECONVERGENT B1 ;  /* 0x0000000000017941 */ /* 0x000fea0003800200 */
.L_x_1528:
[----:B------:R-:W-:Y:S01]  /*1e40*/  BSSY.RECONVERGENT B2, `(.L_x_1535) ;  /* 0x0000040000027945 */ /* 0x000fe20003800200 */
[----:B------:R-:W-:-:S03]  /*1e50*/  IMAD.MOV.U32 R5, RZ, RZ, RZ ;  /* 0x000000ffff057224 */ /* 0x000fc600078e00ff */
[----:B------:R-:W-:Y:S05]  /*1e60*/  @!P0 BRA `(.L_x_1536) ;  /* 0x0000000000f48947 */ /* 0x000fea0003800000 */
[----:B------:R-:W-:Y:S01]  /*1e70*/  IADD3 R5, PT, PT, R0, -R19, RZ ;  /* 0x8000001300057210 */ /* 0x000fe20007ffe0ff */
[----:B------:R-:W-:Y:S01]  /*1e80*/  BSSY.RECONVERGENT B1, `(.L_x_1537) ;  /* 0x000002e000017945 */ /* 0x000fe20003800200 */
[----:B--2---:R-:W-:Y:S02]  /*1e90*/  LOP3.LUT R11, R4, 0x3, RZ, 0xc0, !PT ;  /* 0x00000003040b7812 */ /* 0x004fe400078ec0ff */
        /* <DEDUP_REMOVED lines=8> */
[----:B---3--:R-:W2:Y:S01]  /*1f20*/  LDS R12, [R2] ;  /* 0x00000000020c7984 */ /* 0x008ea20000000800 */
[----:B01----:R-:W2:Y:S03]  /*1f30*/  MUFU.RCP R23, R6 ;  /* 0x0000000600177308 */ /* 0x003ea60000001000 */
[----:B------:R-:W0:Y:S04]  /*1f40*/  LDS R14, [R2+0x4] ;  /* 0x00000400020e7984 */ /* 0x000e280000000800 */
[----:B------:R-:W1:Y:S04]  /*1f50*/  LDS R16, [R2+0x8] ;  /* 0x0000080002107984 */ /* 0x000e680000000800 */
[----:B------:R-:W3:Y:S01]  /*1f60*/  LDS R20, [R2+0xc] ;  /* 0x00000c0002147984 */ /* 0x000ee20000000800 */
[-C--:B--2---:R-:W-:Y:S01]  /*1f70*/  FMUL.FTZ R15, R12, R23.reuse ;  /* 0x000000170c0f7220 */ /* 0x084fe20000410000 */
[----:B0-----:R-:W-:-:S04]  /*1f80*/  FMUL.FTZ R17, R14, R23 ;  /* 0x000000170e117220 */ /* 0x001fc80000410000 */
[----:B------:R2:W-:Y:S01]  /*1f90*/  STS [R2], R15 ;  /* 0x0000000f02007388 */ /* 0x0005e20000000800 */
[----:B-1----:R-:W-:-:S03]  /*1fa0*/  FMUL.FTZ R21, R16, R23 ;  /* 0x0000001710157220 */ /* 0x002fc60000410000 */
[----:B------:R2:W-:Y:S01]  /*1fb0*/  STS [R2+0x4], R17 ;  /* 0x0000041102007388 */ /* 0x0005e20000000800 */
[----:B---3--:R-:W-:-:S03]  /*1fc0*/  FMUL.FTZ R23, R20, R23 ;  /* 0x0000001714177220 */ /* 0x008fc60000410000 */
[----:B------:R2:W-:Y:S04]  /*1fd0*/  STS [R2+0x8], R21 ;  /* 0x0000081502007388 */ /* 0x0005e80000000800 */
[----:B------:R2:W-:Y:S02]  /*1fe0*/  STS [R2+0xc], R23 ;  /* 0x00000c1702007388 */ /* 0x0005e40000000800 */
.L_x_1540:
[----:B------:R-:W-:Y:S05]  /*1ff0*/  BSYNC.RECONVERGENT B3 ;  /* 0x0000000000037941 */ /* 0x000fea0003800200 */
.L_x_1539:
[----:B------:R-:W-:Y:S05]  /*2000*/  @!P1 BRA `(.L_x_1538) ;  /* 0x0000000000549947 */ /* 0x000fea0003800000 */
[----:B0-----:R-:W-:-:S07]  /*2010*/  MOV R25, 0x4 ;  /* 0x0000000400197802 */ /* 0x001fce0000000f00 */
.L_x_1543:
[----:B------:R-:W-:Y:S04]  /*2020*/  BSSY.RECONVERGENT B3, `(.L_x_1541) ;  /* 0x0000010000037945 */ /* 0x000fe80003800200 */
[----:B0-----:R-:W-:Y:S05]  /*2030*/  @!P0 BRA `(.L_x_1542) ;  /* 0x0000000000388947 */ /* 0x001fea0003800000 */
[----:B---3--:R-:W-:Y:S01]  /*2040*/  IMAD R12, R25, 0x4, R2 ;  /* 0x00000004190c7824 */ /* 0x008fe200078e0202 */
[----:B-12---:R-:W0:Y:S04]  /*2050*/  MUFU.RCP R23, R6 ;  /* 0x0000000600177308 */ /* 0x006e280000001000 */
        /* <DEDUP_REMOVED lines=12> */
.L_x_1542:
[----:B------:R-:W-:Y:S05]  /*2120*/  BSYNC.RECONVERGENT B3 ;  /* 0x0000000000037941 */ /* 0x000fea0003800200 */
.L_x_1541:
[----:B------:R-:W-:-:S04]  /*2130*/  IADD3 R25, PT, PT, R25, 0x4, RZ ;  /* 0x0000000419197810 */ /* 0x000fc80007ffe0ff */
[----:B------:R-:W-:-:S13]  /*2140*/  ISETP.NE.AND P1, PT, R25, R5, PT ;  /* 0x000000051900720c */ /* 0x000fda0003f25270 */
[----:B------:R-:W-:Y:S05]  /*2150*/  @P1 BRA `(.L_x_1543) ;  /* 0xfffffffc00b01947 */ /* 0x000fea000383ffff */
.L_x_1538:
[----:B------:R-:W-:Y:S05]  /*2160*/  BSYNC.RECONVERGENT B1 ;  /* 0x0000000000017941 */ /* 0x000fea0003800200 */
.L_x_1537:
[----:B------:R-:W-:-:S13]  /*2170*/  ISETP.NE.AND P0, PT, R11, RZ, PT ;  /* 0x000000ff0b00720c */ /* 0x000fda0003f05270 */
[----:B------:R-:W-:Y:S05]  /*2180*/  @!P0 BRA `(.L_x_1536) ;  /* 0x00000000002c8947 */ /* 0x000fea0003800000 */
[----:B------:R-:W-:Y:S01]  /*2190*/  FSETP.NEU.FTZ.AND P1, PT, R6, RZ, PT ;  /* 0x000000ff0600720b */ /* 0x000fe20003f3d000 */
[----:B0--3--:R-:W-:-:S12]  /*21a0*/  IMAD.MOV.U32 R12, RZ, RZ, RZ ;  /* 0x000000ffff0c7224 */ /* 0x009fd800078e00ff */
[----:B-12---:R0:W1:Y:S02]  /*21b0*/  @P1 MUFU.RCP R17, R6 ;  /* 0x0000000600111308 */ /* 0x0060640000001000 */
.L_x_1544:
[C---:B0---4-:R-:W-:Y:S01]  /*21c0*/  @P1 LEA R6, R5.reuse, R2, 0x2 ;  /* 0x0000000205061211 */ /* 0x051fe200078e10ff */
[----:B------:R-:W-:Y:S01]  /*21d0*/  VIADD R12, R12, 0x1 ;  /* 0x000000010c0c7836 */ /* 0x000fe20000000000 */
[----:B------:R-:W-:-:S03]  /*21e0*/  IADD3 R5, PT, PT, R5, 0x1, RZ ;  /* 0x0000000105057810 */ /* 0x000fc60007ffe0ff */
[----:B------:R-:W1:Y:S01]  /*21f0*/  @P1 LDS R14, [R6] ;  /* 0x00000000060e1984 */ /* 0x000e620000000800 */
[----:B------:R-:W-:Y:S01]  /*2200*/  ISETP.NE.AND P0, PT, R12, R11, PT ;  /* 0x0000000b0c00720c */ /* 0x000fe20003f05270 */
[----:B-1----:R-:W-:-:S05]  /*2210*/  @P1 FMUL.FTZ R15, R14, R17 ;  /* 0x000000110e0f1220 */ /* 0x002fca0000410000 */
[----:B------:R4:W-:Y:S07]  /*2220*/  @P1 STS [R6], R15 ;  /* 0x0000000f06001388 */ /* 0x0009ee0000000800 */
[----:B------:R-:W-:Y:S05]  /*2230*/  @P0 BRA `(.L_x_1544) ;  /* 0xfffffffc00e00947 */ /* 0x000fea000383ffff */
.L_x_1536:
[----:B------:R-:W-:Y:S05]  /*2240*/  BSYNC.RECONVERGENT B2 ;  /* 0x0000000000027941 */ /* 0x000fea0003800200 */
.L_x_1535:
[----:B------:R-:W-:-:S13]  /*2250*/  ISETP.GE.AND P0, PT, R13, R5, PT ;  /* 0x000000050d00720c */ /* 0x000fda0003f06270 */
[----:B------:R-:W-:Y:S05]  /*2260*/  @!P0 BRA `(.L_x_1525) ;  /* 0x0000000400188947 */ /* 0x000fea0003800000 */
[----:B----4-:R-:W2:Y:S01]  /*2270*/  LDC R6, c[0x0][0x380] ;  /* 0x0000e000ff067b82 */ /* 0x010ea20000000800 */
[----:B------:R-:W-:Y:S01]  /*2280*/  IADD3 R13, PT, PT, R13, -R5, RZ ;  /* 0x800000050d0d7210 */ /* 0x000fe20007ffe0ff */
[----:B------:R-:W-:Y:S03]  /*2290*/  BSSY.RECONVERGENT B1, `(.L_x_1545) ;  /* 0x0000020000017945 */ /* 0x000fe60003800200 */
[----:B------:R-:W-:Y:S02]  /*22a0*/  ISETP.GE.U32.AND P0, PT, R13, 0xf, PT ;  /* 0x0000000f0d00780c */ /* 0x000fe40003f06070 */
[----:B--2---:R-:W-:-:S04]  /*22b0*/  FMNMX.FTZ R11, R6, 1, !PT ;  /* 0x3f800000060b7809 */ /* 0x004fc80007810000 */
[----:B------:R-:W2:Y:S02]  /*22c0*/  F2I.FTZ.CEIL.NTZ R6, R11 ;  /* 0x0000000b00067305 */ /* 0x000ea4000021b100 */
[----:B--2---:R-:W-:-:S05]  /*22d0*/  LEA R6, R6, 0x1, 0x1 ;  /* 0x0000000106067811 */ /* 0x004fca00078e08ff */
[----:B0--3--:R-:W-:-:S05]  /*22e0*/  IMAD.IADD R12, R6, 0x1, -R5 ;  /* 0x00000001060c7824 */ /* 0x009fca00078e0a05 */
[----:B-1----:R-:W-:-:S04]  /*22f0*/  LOP3.LUT R14, R12, 0xf, RZ, 0xc0, !PT ;  /* 0x0000000f0c0e7812 */ /* 0x002fc800078ec0ff */
[----:B------:R-:W-:Y:S01]  /*2300*/  ISETP.NE.AND P1, PT, R14, RZ, PT ;  /* 0x000000ff0e00720c */ /* 0x000fe20003f25270 */
[----:B------:R-:W-:-:S12]  /*2310*/  @!P0 BRA `(.L_x_1546) ;  /* 0x00000000005c8947 */ /* 0x000fd80003800000 */
[----:B------:R-:W-:Y:S01]  /*2320*/  LOP3.LUT R13, R12, 0xfffffff0, RZ, 0xc0, !PT ;  /* 0xfffffff00c0d7812 */ /* 0x000fe200078ec0ff */
[----:B------:R-:W-:-:S07]  /*2330*/  IMAD.MOV.U32 R6, RZ, RZ, RZ ;  /* 0x000000ffff067224 */ /* 0x000fce00078e00ff */
.L_x_1547:
        /* <DEDUP_REMOVED lines=21> */
.L_x_1546:
[----:B------:R-:W-:Y:S05]  /*2490*/  BSYNC.RECONVERGENT B1 ;  /* 0x0000000000017941 */ /* 0x000fea0003800200 */
.L_x_1545:
        /* <DEDUP_REMOVED lines=16> */
.L_x_1549:
[----:B------:R-:W-:Y:S05]  /*25a0*/  BSYNC.RECONVERGENT B1 ;  /* 0x0000000000017941 */ /* 0x000fea0003800200 */
.L_x_1548:
        /* <DEDUP_REMOVED lines=12> */
.L_x_1550:
[C---:B------:R-:W-:Y:S01]  /*2670*/  LEA R12, R5.reuse, R2, 0x2 ;  /* 0x00000002050c7211 */ /* 0x040fe200078e10ff */
[----:B------:R-:W-:Y:S01]  /*2680*/  VIADD R6, R6, 0x1 ;  /* 0x0000000106067836 */ /* 0x000fe20000000000 */
[----:B------:R-:W-:-:S03]  /*2690*/  IADD3 R5, PT, PT, R5, 0x1, RZ ;  /* 0x0000000105057810 */ /* 0x000fc60007ffe0ff */
[----:B------:R0:W-:Y:S01]  /*26a0*/  STS [R12], RZ ;  /* 0x000000ff0c007388 */ /* 0x0001e20000000800 */
[----:B------:R-:W-:-:S13]  /*26b0*/  ISETP.NE.AND P0, PT, R6, R11, PT ;  /* 0x0000000b0600720c */ /* 0x000fda0003f05270 */
[----:B0-----:R-:W-:Y:S05]  /*26c0*/  @P0 BRA `(.L_x_1550) ;  /* 0xfffffffc00e80947 */ /* 0x001fea000383ffff */
.L_x_1525:
[----:B------:R-:W-:Y:S05]  /*26d0*/  BSYNC.RECONVERGENT B0 ;  /* 0x0000000000007941 */ /* 0x000fea0003800200 */
.L_x_1524:
[----:B------:R-:W5:Y:S01]  /*26e0*/  LDC R5, c[0x0][0x398] ;  /* 0x0000e600ff057b82 */ /* 0x000f620000000800 */
[----:B------:R-:W5:Y:S07]  /*26f0*/  LDCU UR5, c[0x0][0x390] ;  /* 0x00007200ff0577ac */ /* 0x000f6e0008000800 */
[----:B------:R-:W0:Y:S01]  /*2700*/  S2UR UR4, SR_CTAID.Z ;  /* 0x00000000000479c3 */ /* 0x000e220000002700 */
[----:B-----5:R-:W-:-:S07]  /*2710*/  IMAD R5, R5, UR5, RZ ;  /* 0x0000000505057c24 */ /* 0x020fce000f8e02ff */
[----:B------:R-:W-:Y:S01]  /*2720*/  BAR.SYNC.DEFER_BLOCKING 0x0 ;  /* 0x0000000000007b1d */ /* 0x000fe20000010000 */
[----:B0-----:R-:W-:-:S13]  /*2730*/  ISETP.LE.AND P0, PT, R5, UR4, PT ;  /* 0x0000000405007c0c */ /* 0x001fda000bf03270 */
[----:B------:R-:W-:Y:S05]  /*2740*/  @P0 EXIT ;  /* 0x000000000000094d */ /* 0x000fea0003800000 */
[----:B------:R-:W3:Y:S01]  /*2750*/  LDCU.64 UR12, c[0x0][0x408] ;  /* 0x00008100ff0c77ac */ /* 0x000ee20008000a00 */
[----:B------:R-:W0:Y:S01]  /*2760*/  S2UR UR6, SR_CgaCtaId ;  /* 0x00000000000679c3 */ /* 0x000e220000008800 */
[----:B------:R-:W-:Y:S01]  /*2770*/  LOP3.LUT R5, RZ, R7, RZ, 0x33, !PT ;  /* 0x00000007ff057212 */ /* 0x000fe200078e33ff */
[----:B------:R-:W5:Y:S01]  /*2780*/  LDCU.64 UR14, c[0x0][0x410] ;  /* 0x00008200ff0e77ac */ /* 0x000f620008000a00 */
[----:B----4-:R-:W-:-:S03]  /*2790*/  LOP3.LUT R6, RZ, R0, RZ, 0x33, !PT ;  /* 0x00000000ff067212 */ /* 0x010fc600078e33ff */
[----:B-12---:R-:W-:Y:S01]  /*27a0*/  IMAD.IADD R14, R24, 0x1, R5 ;  /* 0x00000001180e7824 */ /* 0x006fe200078e0205 */
[----:B------:R-:W1:Y:S01]  /*27b0*/  LDCU.64 UR10, c[0x0][0x3c8] ;  /* 0x00007900ff0a77ac */ /* 0x000e620008000a00 */
[----:B------:R-:W-:Y:S02]  /*27c0*/  SHF.R.S32.HI R5, RZ, 0x1f, R18 ;  /* 0x0000001fff057819 */ /* 0x000fe40000011412 */
[----:B------:R-:W-:Y:S01]  /*27d0*/  IADD3 R15, PT, PT, R19, R6, RZ ;  /* 0x00000006130f7210 */ /* 0x000fe20007ffe0ff */
[----:B------:R-:W-:Y:S01]  /*27e0*/  UMOV UR5, 0x400 ;  /* 0x0000040000057882 */ /* 0x000fe20000000000 */
[----:B------:R-:W-:Y:S01]  /*27f0*/  LOP3.LUT R6, R14, 0x7, RZ, 0xc0, !PT ;  /* 0x000000070e067812 */ /* 0x000fe200078ec0ff */
[----:B------:R-:W2:Y:S01]  /*2800*/  LDCU UR7, c[0x0][0x378] ;  /* 0x00006f00ff0777ac */ /* 0x000ea20008000800 */
[----:B------:R-:W-:Y:S02]  /*2810*/  IADD3 R24, PT, PT, R24, -0x2, -R7 ;  /* 0xfffffffe18187810 */ /* 0x000fe40007ffe807 */
[----:B------:R-:W-:Y:S01]  /*2820*/  LOP3.LUT R16, R14, 0xfffffff0, RZ, 0xc0, !PT ;  /* 0xfffffff00e107812 */ /* 0x000fe200078ec0ff */
[----:B---3--:R-:W-:Y:S01]  /*2830*/  IMAD.WIDE.U32 R12, R10, UR12, RZ ;  /* 0x0000000c0a0c7c25 */ /* 0x008fe2000f8e00ff */
[----:B------:R-:W-:-:S03]  /*2840*/  ISETP.GE.U32.AND P0, PT, R24, 0xf, PT ;  /* 0x0000000f1800780c */ /* 0x000fc60003f06070 */
[----:B------:R-:W-:Y:S01]  /*2850*/  IMAD R11, R10, UR13, R13 ;  /* 0x0000000d0a0b7c24 */ /* 0x000fe2000f8e020d */
[----:B------:R-:W-:Y:S01]  /*2860*/  IADD3 R10, PT, PT, R19, -0x2, -R0 ;  /* 0xfffffffe130a7810 */ /* 0x000fe20007ffe800 */
[----:B-----5:R-:W-:Y:S01]  /*2870*/  IMAD R5, R5, UR14, RZ ;  /* 0x0000000e05057c24 */ /* 0x020fe2000f8e02ff */
[----:B0-----:R-:W-:Y:S01]  /*2880*/  ULEA UR5, UR6, UR5, 0x18 ;  /* 0x0000000506057291 */ /* 0x001fe2000f8ec0ff */
[----:B-1----:R-:W-:Y:S01]  /*2890*/  IMAD.WIDE.U32 R20, R7, UR10, RZ ;  /* 0x0000000a07147c25 */ /* 0x002fe2000f8e00ff */
        /* <DEDUP_REMOVED lines=18> */
[----:B--2---:R-:W-:-:S07]  /*29c0*/  IADD3 R15, PT, PT, -R16, RZ, RZ ;  /* 0x000000ff100f7210 */ /* 0x004fce0007ffe1ff */
.L_x_1574:
        /* <DEDUP_REMOVED lines=12> */
[----:B------:R-:W-:-:S03]  /*2a90*/  LOP3.LUT R16, R27, UR4, RZ, 0x3c, !PT ;  /* 0x000000041b107c12 */ /* 0x000fc6000f8e3cff */
[----:B------:R-:W-:Y:S01]  /*2aa0*/  IMAD.MOV.U32 R23, RZ, RZ, R24 ;  /* 0x000000ffff177224 */ /* 0x000fe200078e0018 */
[----:B------:R-:W-:-:S03]  /*2ab0*/  ISETP.GE.AND P5, PT, R16, RZ, PT ;  /* 0x000000ff1000720c */ /* 0x000fc60003fa6270 */
[----:B------:R-:W-:-:S05]  /*2ac0*/  IMAD.HI.U32 R24, R17, R23, RZ ;  /* 0x0000001711187227 */ /* 0x000fca00078e00ff */
[----:B------:R-:W-:-:S05]  /*2ad0*/  IADD3 R17, PT, PT, -R24, RZ, RZ ;  /* 0x000000ff18117210 */ /* 0x000fca0007ffe1ff */
[----:B------:R-:W-:-:S05]  /*2ae0*/  IMAD R17, R26, R17, R23 ;  /* 0x000000111a117224 */ /* 0x000fca00078e0217 */
[----:B------:R-:W-:-:S13]  /*2af0*/  ISETP.GT.U32.AND P6, PT, R26, R17, PT ;  /* 0x000000111a00720c */ /* 0x000fda0003fc4070 */
[----:B------:R-:W-:Y:S01]  /*2b00*/  @!P6 IMAD.IADD R17, R17, 0x1, -R26 ;  /* 0x000000011111e824 */ /* 0x000fe200078e0a1a */
[----:B------:R-:W-:Y:S02]  /*2b10*/  @!P6 IADD3 R24, PT, PT, R24, 0x1, RZ ;  /* 0x000000011818e810 */ /* 0x000fe40007ffe0ff */
[----:B------:R-:W-:Y:S02]  /*2b20*/  ISETP.NE.AND P6, PT, R27, RZ, PT ;  /* 0x000000ff1b00720c */ /* 0x000fe40003fc5270 */
[----:B------:R-:W-:-:S13]  /*2b30*/  ISETP.GE.U32.AND P4, PT, R17, R26, PT ;  /* 0x0000001a1100720c */ /* 0x000fda0003f86070 */
[----:B------:R-:W-:Y:S01]  /*2b40*/  @P4 VIADD R24, R24, 0x1 ;  /* 0x0000000118184836 */ /* 0x000fe20000000000 */
[----:B------:R-:W-:-:S04]  /*2b50*/  ISETP.GE.AND P4, PT, R4, 0x1, PT ;  /* 0x000000010400780c */ /* 0x000fc80003f86270 */
[----:B------:R-:W-:Y:S02]  /*2b60*/  @!P5 IADD3 R24, PT, PT, -R24, RZ, RZ ;  /* 0x000000ff1818d210 */ /* 0x000fe40007ffe1ff */
[----:B------:R-:W-:-:S05]  /*2b70*/  @!P6 LOP3.LUT R24, RZ, R27, RZ, 0x33, !PT ;  /* 0x0000001bff18e212 */ /* 0x000fca00078e33ff */
[----:B------:R-:W-:-:S04]  /*2b80*/  IMAD.MOV R16, RZ, RZ, -R24 ;  /* 0x000000ffff107224 */ /* 0x000fc800078e0a18 */
[----:B------:R-:W-:Y:S01]  /*2b90*/  IMAD R27, R27, R16, UR4 ;  /* 0x000000041b1b7e24 */ /* 0x000fe2000f8e0210 */
[----:B------:R-:W-:Y:S06]  /*2ba0*/  @!P4 BRA `(.L_x_1552) ;  /* 0x0000000800a8c947 */ /* 0x000fec0003800000 */
[----:B------:R-:W-:Y:S02]  /*2bb0*/  SHF.R.S32.HI R26, RZ, 0x1f, R27 ;  /* 0x0000001fff1a7819 */ /* 0x000fe4000001141b */
[----:B------:R-:W-:-:S07]  /*2bc0*/  MOV R29, RZ ;  /* 0x000000ff001d7202 */ /* 0x000fce0000000f00 */
.L_x_1563:
[----:B------:R-:W0:Y:S01]  /*2bd0*/  LDCU.128 UR12, c[0x0][0x3b0] ;  /* 0x00007600ff0c77ac */ /* 0x000e220008000c00 */
[----:B------:R-:W-:Y:S02]  /*2be0*/  SHF.R.S32.HI R16, RZ, 0x1f, R24 ;  /* 0x0000001fff107819 */ /* 0x000fe40000011418 */
[----:B------:R-:W-:Y:S01]  /*2bf0*/  MOV R17, R7 ;  /* 0x0000000700117202 */ /* 0x000fe20000000f00 */
[----:B------:R-:W1:Y:S02]  /*2c00*/  LDCU.64 UR10, c[0x0][0x3c0] ;  /* 0x00007800ff0a77ac */ /* 0x000e640008000a00 */
[----:B0-----:R-:W-:Y:S02]  /*2c10*/  IMAD R31, R16, UR12, RZ ;  /* 0x0000000c101f7c24 */ /* 0x001fe4000f8e02ff */
[----:B------:R-:W-:Y:S02]  /*2c20*/  IMAD.MOV.U32 R16, RZ, RZ, R20 ;  /* 0x000000ffff107224 */ /* 0x000fe400078e0014 */
[----:B------:R-:W-:-:S02]  /*2c30*/  IMAD R31, R24, UR13, R31 ;  /* 0x0000000d181f7c24 */ /* 0x000fc4000f8e021f */
[----:B------:R-:W-:Y:S02]  /*2c40*/  IMAD.WIDE.U32 R22, R24, UR12, R16 ;  /* 0x0000000c18167c25 */ /* 0x000fe4000f8e0010 */
[----:B------:R-:W0:Y:S02]  /*2c50*/  LDC.64 R16, c[0x0][0x388] ;  /* 0x0000e200ff107b82 */ /* 0x000e240000000a00 */
[----:B------:R-:W-:Y:S02]  /*2c60*/  IMAD.IADD R23, R23, 0x1, R31 ;  /* 0x0000000117177824 */ /* 0x000fe400078e021f */
[----:B------:R-:W-:Y:S02]  /*2c70*/  IMAD R28, R26, UR14, RZ ;  /* 0x0000000e1a1c7c24 */ /* 0x000fe4000f8e02ff */
[----:B------:R-:W-:-:S04]  /*2c80*/  IMAD.WIDE.U32 R22, R27, UR14, R22 ;  /* 0x0000000e1b167c25 */ /* 0x000fc8000f8e0016 */
[----:B------:R-:W-:-:S05]  /*2c90*/  IMAD R31, R27, UR15, R28 ;  /* 0x0000000f1b1f7c24 */ /* 0x000fca000f8e021c */
[----:B------:R-:W-:Y:S01]  /*2ca0*/  IADD3 R23, PT, PT, R23, R31, RZ ;  /* 0x0000001f17177210 */ /* 0x000fe20007ffe0ff */
[----:B------:R-:W-:-:S04]  /*2cb0*/  IMAD.IADD R31, R0, 0x1, R29 ;  /* 0x00000001001f7824 */ /* 0x000fc800078e021d */
[----:B-1----:R-:W-:-:S04]  /*2cc0*/  IMAD.WIDE.U32 R22, R31, UR10, R22 ;  /* 0x0000000a1f167c25 */ /* 0x002fc8000f8e0016 */
[----:B------:R-:W-:Y:S01]  /*2cd0*/  IMAD R31, R31, UR11, R23 ;  /* 0x0000000b1f1f7c24 */ /* 0x000fe2000f8e0217 */
[----:B------:R-:W-:-:S04]  /*2ce0*/  SHF.L.U32 R33, R22, 0x2, RZ ;  /* 0x0000000216217819 */ /* 0x000fc800000006ff */
[----:B------:R-:W-:Y:S02]  /*2cf0*/  SHF.L.U64.HI R34, R22, 0x2, R31 ;  /* 0x0000000216227819 */ /* 0x000fe4000001021f */
[----:B0-----:R-:W-:Y:S01]  /*2d00*/  IADD3 R22, P4, PT, R33, R16, RZ ;  /* 0x0000001021167210 */ /* 0x001fe20007f9e0ff */
[----:B------:R-:W0:Y:S04]  /*2d10*/  LDS R31, [R9] ;  /* 0x00000000091f7984 */ /* 0x000e280000000800 */
[----:B------:R-:W-:-:S05]  /*2d20*/  IMAD.X R23, R34, 0x1, R17, P4 ;  /* 0x0000000122177824 */ /* 0x000fca00020e0611 */
        /* <DEDUP_REMOVED lines=11> */
[----:B------:R-:W-:Y:S01]  /*2de0*/  MOV R32, RZ ;  /* 0x000000ff00207202 */ /* 0x000fe20000000f00 */
[----:B------:R-:W-:Y:S01]  /*2df0*/  IMAD.MOV.U32 R31, RZ, RZ, R15 ;  /* 0x000000ffff1f7224 */ /* 0x000fe200078e000f */
[----:B------:R-:W-:-:S08]  /*2e00*/  IADD3.X R17, PT, PT, R34, R17, RZ, P4, P5 ;  /* 0x0000001122117210 */ /* 0x000fd000027ea4ff */
.L_x_1558:
        /* <DEDUP_REMOVED lines=43> */
[----:B------:R-:W-:-:S04]  /*30c0*/  IADD3 R31, PT, PT, R31, 0x10, RZ ;  /* 0x000000101f1f7810 */ /* 0x000fc80007ffe0ff */
[----:B------:R-:W-:Y:S02]  /*30d0*/  ISETP.NE.AND P4, PT, R31, RZ, PT ;  /* 0x000000ff1f00720c */ /* 0x000fe40003f85270 */
[----:B0-----:R-:W-:Y:S02]  /*30e0*/  IADD3 R16, P5, PT, R16, 0x40, RZ ;  /* 0x0000004010107810 */ /* 0x001fe40007fbe0ff */
[----:B------:R-:W-:-:S03]  /*30f0*/  IADD3 R32, PT, PT, R32, 0x10, RZ ;  /* 0x0000001020207810 */ /* 0x000fc60007ffe0ff */
[----:B------:R-:W-:Y:S02]  /*3100*/  IMAD.X R17, RZ, RZ, R17, P5 ;  /* 0x000000ffff117224 */ /* 0x000fe400028e0611 */
[----:B---3--:R-:W-:Y:S02]  /*3110*/  FFMA.FTZ R34, R36, R34, R35 ;  /* 0x0000002224227223 */ /* 0x008fe40000010023 */
[----:B------:R-:W4:Y:S02]  /*3120*/  LDS R35, [R30+0x1c] ;  /* 0x00001c001e237984 */ /* 0x000f240000000800 */
[----:B----4-:R-:W-:Y:S02]  /*3130*/  FFMA.FTZ R33, R35, R33, R34 ;  /* 0x0000002123217223 */ /* 0x010fe40000010022 */
[----:B------:R0:W5:Y:S02]  /*3140*/  LDS R34, [R30+0x20] ;  /* 0x000020001e227984 */ /* 0x0001640000000800 */
[----:B0-----:R-:W-:-:S02]  /*3150*/  VIADD R30, R30, 0x40 ;  /* 0x000000401e1e7836 */ /* 0x001fc40000000000 */
[----:B-----5:R-:W-:Y:S01]  /*3160*/  FFMA.FTZ R28, R34, R28, R33 ;  /* 0x0000001c221c7223 */ /* 0x020fe20000010021 */
[----:B------:R-:W-:Y:S06]  /*3170*/  @P4 BRA `(.L_x_1558) ;  /* 0xfffffffc00244947 */ /* 0x000fec000383ffff */
[----:B------:R-:W-:Y:S05]  /*3180*/  BSYNC.RECONVERGENT B3 ;  /* 0x0000000000037941 */ /* 0x000fea0003800200 */
.L_x_1557:
[----:B------:R-:W-:-:S07]  /*3190*/  IADD3 R32, PT, PT, R32, 0x1, RZ ;  /* 0x0000000120207810 */ /* 0x000fce0007ffe0ff */
.L_x_1556:
[----:B------:R-:W-:Y:S05]  /*31a0*/  BSYNC.RECONVERGENT B2 ;  /* 0x0000000000027941 */ /* 0x000fea0003800200 */
.L_x_1555:
[----:B------:R-:W-:-:S13]  /*31b0*/  ISETP.NE.AND P4, PT, R5, RZ, PT ;  /* 0x000000ff0500720c */ /* 0x000fda0003f85270 */
[----:B------:R-:W-:Y:S05]  /*31c0*/  @!P4 BRA `(.L_x_1554) ;  /* 0x000000040008c947 */ /* 0x000fea0003800000 */
[----:B------:R-:W-:Y:S01]  /*31d0*/  BSSY.RECONVERGENT B2, `(.L_x_1559) ;  /* 0x000001e000027945 */ /* 0x000fe20003800200 */
[----:B------:R-:W-:-:S03]  /*31e0*/  ISETP.NE.AND P4, PT, R6, RZ, PT ;  /* 0x000000ff0600720c */ /* 0x000fc60003f85270 */
[----:B------:R-:W-:Y:S10]  /*31f0*/  @!P2 BRA `(.L_x_1560) ;  /* 0x00000000006ca947 */ /* 0x000ff40003800000 */
[----:B------:R-:W-:-:S05]  /*3200*/  IMAD.WIDE.U32 R16, R32, 0x4, R22 ;  /* 0x0000000420107825 */ /* 0x000fca00078e0016 */
[----:B------:R-:W2:Y:S01]  /*3210*/  LDG.E R34, desc[UR8][R16.64] ;  /* 0x0000000810227981 */ /* 0x000ea2000c1e1900 */
[----:B------:R-:W-:-:S03]  /*3220*/  IMAD R30, R32, 0x4, R9 ;  /* 0x00000004201e7824 */ /* 0x000fc600078e0209 */
        /* <DEDUP_REMOVED lines=18> */
[----:B------:R-:W-:Y:S01]  /*3350*/  IADD3 R32, PT, PT, R32, 0x8, RZ ;  /* 0x0000000820207810 */ /* 0x000fe20007ffe0ff */
[----:B--2---:R-:W-:Y:S02]  /*3360*/  FFMA.FTZ R31, R33, R31, R34 ;  /* 0x0000001f211f7223 */ /* 0x004fe40000010022 */
[----:B------:R-:W4:Y:S04]  /*3370*/  LDS R34, [R30+0x18] ;  /* 0x000018001e227984 */ /* 0x000f280000000800 */
[----:B------:R-:W3:Y:S01]  /*3380*/  LDS R33, [R30+0x1c] ;  /* 0x00001c001e217984 */ /* 0x000ee20000000800 */
[----:B----4-:R-:W-:-:S04]  /*3390*/  FFMA.FTZ R28, R34, R28, R31 ;  /* 0x0000001c221c7223 */ /* 0x010fc8000001001f */
[----:B---3--:R-:W-:-:S07]  /*33a0*/  FFMA.FTZ R28, R33, R35, R28 ;  /* 0x00000023211c7223 */ /* 0x008fce000001001c */
.L_x_1560:
[----:B------:R-:W-:Y:S05]  /*33b0*/  BSYNC.RECONVERGENT B2 ;  /* 0x0000000000027941 */ /* 0x000fea0003800200 */
.L_x_1559:
        /* <DEDUP_REMOVED lines=19> */
.L_x_1562:
[----:B------:R-:W-:Y:S05]  /*34f0*/  BSYNC.RECONVERGENT B2 ;  /* 0x0000000000027941 */ /* 0x000fea0003800200 */
.L_x_1561:
        /* <DEDUP_REMOVED lines=15> */
.L_x_1554:
[----:B------:R-:W-:Y:S05]  /*35f0*/  BSYNC.RECONVERGENT B0 ;  /* 0x0000000000007941 */ /* 0x000fea0003800200 */
.L_x_1553:
[C---:B------:R-:W-:Y:S02]  /*3600*/  LEA R17, R29.reuse, R8, 0x2 ;  /* 0x000000081d117211 */ /* 0x040fe400078e10ff */
[----:B------:R-:W-:-:S03]  /*3610*/  IADD3 R29, PT, PT, R29, 0x1, RZ ;  /* 0x000000011d1d7810 */ /* 0x000fc60007ffe0ff */
[----:B------:R0:W-:Y:S01]  /*3620*/  STS [R17], R28 ;  /* 0x0000001c11007388 */ /* 0x0001e20000000800 */
[----:B------:R-:W-:-:S13]  /*3630*/  ISETP.NE.AND P4, PT, R29, R4, PT ;  /* 0x000000041d00720c */ /* 0x000fda0003f85270 */
[----:B0-----:R-:W-:Y:S05]  /*3640*/  @P4 BRA `(.L_x_1563) ;  /* 0xfffffff400604947 */ /* 0x001fea000383ffff */
.L_x_1552:
[----:B------:R-:W-:Y:S05]  /*3650*/  BSYNC.RECONVERGENT B1 ;  /* 0x0000000000017941 */ /* 0x000fea0003800200 */
.L_x_1551:
        /* <DEDUP_REMOVED lines=11> */
.L_x_1569:
        /* <DEDUP_REMOVED lines=55> */
.L_x_1568:
[----:B------:R-:W-:-:S07]  /*3a80*/  IMAD.MOV.U32 R17, RZ, RZ, R23 ;  /* 0x000000ffff117224 */ /* 0x000fce00078e0017 */
.L_x_1567:
[----:B------:R-:W-:Y:S05]  /*3a90*/  BSYNC.RECONVERGENT B1 ;  /* 0x0000000000017941 */ /* 0x000fea0003800200 */
.L_x_1566:
        /* <DEDUP_REMOVED lines=34> */
.L_x_1571:
[----:B------:R-:W-:Y:S05]  /*3cc0*/  BSYNC.RECONVERGENT B1 ;  /* 0x0000000000017941 */ /* 0x000fea0003800200 */
.L_x_1570:
        /* <DEDUP_REMOVED lines=21> */
.L_x_1573:
[----:B------:R-:W-:Y:S05]  /*3e20*/  BSYNC.RECONVERGENT B1 ;  /* 0x0000000000017941 */ /* 0x000fea0003800200 */
.L_x_1572:
        /* <DEDUP_REMOVED lines=15> */
.L_x_1565:
[----:B------:R-:W-:Y:S05]  /*3f20*/  BSYNC.RECONVERGENT B0 ;  /* 0x0000000000007941 */ /* 0x000fea0003800200 */
.L_x_1564:
        /* <DEDUP_REMOVED lines=25> */
        .weak           $__internal_17_$__cuda_sm20_dblrcp_rn_slowpath_v3
        .type           $__internal_17_$__cuda_sm20_dblrcp_rn_slowpath_v3,@function
        .size           $__internal_17_$__cuda_sm20_dblrcp_rn_slowpath_v3,(.L_x_1974 - $__internal_17_$__cuda_sm20_dblrcp_rn_slowpath_v3)
$__internal_17_$__cuda_sm20_dblrcp_rn_slowpath_v3:
        /* <DEDUP_REMOVED lines=25> */
.L_x_1578:
        /* <DEDUP_REMOVED lines=10> */
.L_x_1576:
[----:B------:R-:W-:Y:S01]  /*42f0*/  LOP3.LUT R21, R15, 0x80000, RZ, 0xfc, !PT ;  /* 0x000800000f157812 */ /* 0x000fe200078efcff */
[----:B------:R-:W-:-:S07]  /*4300*/  IMAD.MOV.U32 R20, RZ, RZ, R14 ;  /* 0x000000ffff147224 */ /* 0x000fce00078e000e */
.L_x_1577:
[----:B------:R-:W-:Y:S05]  /*4310*/  BSYNC.RECONVERGENT B1 ;  /* 0x0000000000017941 */ /* 0x000fea0003800200 */
.L_x_1575:
[----:B------:R-:W-:Y:S01]  /*4320*/  HFMA2 R15, -RZ, RZ, 0, 0 ;  /* 0x00000000ff0f7431 */ /* 0x000fe200000001ff */
[----:B------:R-:W-:-:S04]  /*4330*/  MOV R14, R6 ;  /* 0x00000006000e7202 */ /* 0x000fc80000000f00 */
[----:B------:R-:W-:Y:S05]  /*4340*/  RET.REL.NODEC R14 `(_ZN2at6native54_GLOBAL__N__aa9a477a_21_UpSampleBilinear2d_cu_607db5e327upsample_gen2d_aa_out_frameIffNS0_18upsample_antialias21BilinearFilterFunctorEEEvT0_S5_NS_27GenericPackedTensorAccessorIKT_Lm4ENS_16DefaultPtrTraitsElEENS6_IS7_Lm4ES9_lEERKT1_) ;  /* 0xffffffbc0e2c7950 */ /* 0x000fea0003c3ffff */
.L_x_1579:
        /* <DEDUP_REMOVED lines=11> */
.L_x_1974:


//--------------------- .text._ZN2at6native54_GLOBAL__N__aa9a477a_21_UpSampleBilinear2d_cu_607db5e327upsample_gen2d_aa_out_frameIddNS0_18upsample_antialias21BilinearFilterFunctorEEEvT0_S5_NS_27GenericPackedTensorAccessorIKT_Lm4ENS_16DefaultPtrTraitsElEENS6_IS7_Lm4ES9_lEERKT1_ --------------------------
	.section	.text._ZN2at6native54_GLOBAL__N__aa9a477a_21_UpSampleBilinear2d_cu_607db5e327upsample_gen2d_aa_out_frameIddNS0_18upsample_antialias21BilinearFilterFunctorEEEvT0_S5_NS_27GenericPackedTensorAccessorIKT_Lm4ENS_16DefaultPtrTraitsElEENS6_IS7_Lm4ES9_lEERKT1_,"ax",@progbits
	.align	128
.text._ZN2at6native54_GLOBAL__N__aa9a477a_21_UpSampleBilinear2d_cu_607db5e327upsample_gen2d_aa_out_frameIddNS0_18upsample_antialias21BilinearFilterFunctorEEEvT0_S5_NS_27GenericPackedTensorAccessorIKT_Lm4ENS_16DefaultPtrTraitsElEENS6_IS7_Lm4ES9_lEERKT1_:
        .type           _ZN2at6native54_GLOBAL__N__aa9a477a_21_UpSampleBilinear2d_cu_607db5e327upsample_gen2d_aa_out_frameIddNS0_18upsample_antialias21BilinearFilterFunctorEEEvT0_S5_NS_27GenericPackedTensorAccessorIKT_Lm4ENS_16DefaultPtrTraitsElEENS6_IS7_Lm4ES9_lEERKT1_,@function
        .size           _ZN2at6native54_GLOBAL__N__aa9a477a_21_UpSampleBilinear2d_cu_607db5e327upsample_gen2d_aa_out_frameIddNS0_18upsample_antialias21BilinearFilterFunctorEEEvT0_S5_NS_27GenericPackedTensorAccessorIKT_Lm4ENS_16DefaultPtrTraitsElEENS6_IS7_Lm4ES9_lEERKT1_,(.L_x_1976 - _ZN2at6native54_GLOBAL__N__aa9a477a_21_UpSampleBilinear2d_cu_607db5e327upsample_gen2d_aa_out_frameIddNS0_18upsample_antialias21BilinearFilterFunctorEEEvT0_S5_NS_27GenericPackedTensorAccessorIKT_Lm4ENS_16DefaultPtrTraitsElEENS6_IS7_Lm4ES9_lEERKT1_)
        .other          _ZN2at6native54_GLOBAL__N__aa9a477a_21_UpSampleBilinear2d_cu_607db5e327upsample_gen2d_aa_out_frameIddNS0_18upsample_antialias21BilinearFilterFunctorEEEvT0_S5_NS_27GenericPackedTensorAccessorIKT_Lm4ENS_16DefaultPtrTraitsElEENS6_IS7_Lm4ES9_lEERKT1_,@"STO_CUDA_ENTRY STV_DEFAULT"
_ZN2at6native54_GLOBAL__N__aa9a477a_21_UpSampleBilinear2d_cu_607db5e327upsample_gen2d_aa_out_frameIddNS0_18upsample_antialias21BilinearFilterFunctorEEEvT0_S5_NS_27GenericPackedTensorAccessorIKT_Lm4ENS_16DefaultPtrTraitsElEENS6_IS7_Lm4ES9_lEERKT1_:
        /* <DEDUP_REMOVED lines=16> */
[----:B------:R-:W-:Y:S01]  /*0100*/  IMAD.MOV.U32 R6, RZ, RZ, 0x80000 ;  /* 0x00080000ff067424 */ /* 0x000fe200078e00ff */
[----:B------:R-:W-:Y:S01]  /*0110*/  UMOV UR4, 0xf0000000 ;  /* 0xf000000000047882 */ /* 0x000fe20000000000 */
[----:B------:R-:W-:Y:S01]  /*0120*/  UMOV UR5, 0x380fffff ;  /* 0x380fffff00057882 */ /* 0x000fe20000000000 */
[----:B------:R-:W2:Y:S01]  /*0130*/  LDCU UR7, c[0x0][0x3a8] ;  /* 0x00007500ff0777ac */ /* 0x000ea20008000800 */
[----:B------:R-:W-:Y:S01]  /*0140*/  IMAD.IADD R2, R36, 0x1, R2 ;  /* 0x0000000124027824 */ /* 0x000fe200078e0202 */
[----:B------:R-:W-:Y:S01]  /*0150*/  BSSY.RECONVERGENT B0, `(.L_x_1580) ;  /* 0x00001b6000007945 */ /* 0x000fe20003800200 */
[----:B------:R-:W3:Y:S01]  /*0160*/  LDC.64 R38, c[0x0][0x388] ;  /* 0x0000e200ff267b82 */ /* 0x000ee20000000a00 */
[----:B------:R-:W4:Y:S01]  /*0170*/  I2F.F64 R22, R33 ;  /* 0x0000002100167312 */ /* 0x000f220000201c00 */
[----:B------:R-:W5:Y:S01]  /*0180*/  LDCU UR6, c[0x0][0x3b0] ;  /* 0x00007600ff0677ac */ /* 0x000f620008000800 */
[----:B-1----:R-:W-:-:S02]  /*0190*/  DADD R14, R14, 0.5 ;  /* 0x3fe000000e0e7429 */ /* 0x002fc40000000000 */
[----:B0-----:R-:W-:Y:S01]  /*01a0*/  DSETP.MAX.AND P0, P1, R8, 1, PT ;  /* 0x3ff000000800742a */ /* 0x001fe2000390f000 */
[----:B------:R-:W-:Y:S01]  /*01b0*/  IMAD.MOV.U32 R4, RZ, RZ, R9 ;  /* 0x000000ffff047224 */ /* 0x000fe200078e0009 */
[----:B----4-:R-:W-:-:S04]  /*01c0*/  DADD R22, R22, 0.5 ;  /* 0x3fe0000016167429 */ /* 0x010fc80000000000 */
[----:B------:R-:W-:Y:S01]  /*01d0*/  FSEL R5, R4, 1.875, P0 ;  /* 0x3ff0000004057808 */ /* 0x000fe20000000000 */
[----:B------:R-:W-:-:S05]  /*01e0*/  IMAD.MOV.U32 R4, RZ, RZ, R8 ;  /* 0x000000ffff047224 */ /* 0x000fca00078e0008 */
[----:B------:R-:W-:Y:S02]  /*01f0*/  SEL R4, R4, RZ, P0 ;  /* 0x000000ff04047207 */ /* 0x000fe40000000000 */
[----:B------:R-:W-:Y:S01]  /*0200*/  @P1 LOP3.LUT R5, R6, 0x3ff00000, RZ, 0xfc, !PT ;  /* 0x3ff0000006051812 */ /* 0x000fe200078efcff */
[----:B---3--:R-:W-:-:S05]  /*0210*/  DSETP.MAX.AND P0, P1, R38, 1, PT ;  /* 0x3ff000002600742a */ /* 0x008fca000390f000 */
[CCC-:B------:R-:W-:Y:S02]  /*0220*/  DFMA R6, R14.reuse, R8.reuse, -R4.reuse ;  /* 0x000000080e06722b */ /* 0x1c0fe40000000804 */
[----:B------:R-:W-:-:S06]  /*0230*/  DFMA R8, R14, R8, R4 ;  /* 0x000000080e08722b */ /* 0x000fcc0000000004 */
[----:B------:R-:W-:Y:S01]  /*0240*/  DADD R12, R6, 0.5 ;  /* 0x3fe00000060c7429 */ /* 0x000fe20000000000 */
[----:B------:R-:W-:Y:S01]  /*0250*/  IMAD.MOV.U32 R6, RZ, RZ, R39 ;  /* 0x000000ffff067224 */ /* 0x000fe200078e0027 */
[----:B------:R-:W-:Y:S01]  /*0260*/  DADD R10, R8, 0.5 ;  /* 0x3fe00000080a7429 */ /* 0x000fe20000000000 */
[----:B------:R-:W-:-:S03]  /*0270*/  IMAD.MOV.U32 R8, RZ, RZ, 0x80000 ;  /* 0x00080000ff087424 */ /* 0x000fc600078e00ff */
[----:B------:R-:W-:Y:S01]  /*0280*/  FSEL R7, R6, 1.875, P0 ;  /* 0x3ff0000006077808 */ /* 0x000fe20000000000 */
[----:B------:R-:W-:Y:S01]  /*0290*/  IMAD.MOV.U32 R6, RZ, RZ, R38 ;  /* 0x000000ffff067224 */ /* 0x000fe200078e0026 */
[----:B------:R0:W-:Y:S01]  /*02a0*/  F2I.F64.TRUNC R17, R10 ;  /* 0x0000000a00117311 */ /* 0x0001e2000030d100 */
[----:B------:R-:W-:-:S03]  /*02b0*/  @P1 LOP3.LUT R7, R8, 0x3ff00000, RZ, 0xfc, !PT ;  /* 0x3ff0000008071812 */ /* 0x000fc600078efcff */
[----:B------:R-:W-:Y:S01]  /*02c0*/  SEL R6, R6, RZ, P0 ;  /* 0x000000ff06067207 */ /* 0x000fe20000000000 */
[----:B------:R-:W-:-:S03]  /*02d0*/  DSETP.GEU.AND P0, PT, |R4|, UR4, PT ;  /* 0x0000000404007e2a */ /* 0x000fc6000bf0e200 */
[----:B------:R1:W3:Y:S02]  /*02e0*/  F2F.F32.F64 R16, R6 ;  /* 0x0000000600107310 */ /* 0x0002e40000301000 */
[----:B------:R-:W-:Y:S01]  /*02f0*/  DSETP.GEU.AND P1, PT, |R6|, UR4, PT ;  /* 0x0000000406007e2a */ /* 0x000fe2000bf2e200 */
[----:B------:R-:W4:Y:S01]  /*0300*/  S2UR UR5, SR_CgaCtaId ;  /* 0x00000000000579c3 */ /* 0x000f220000008800 */
[CCC-:B------:R-:W-:Y:S01]  /*0310*/  DFMA R8, R22.reuse, R38.reuse, -R6.reuse ;  /* 0x000000261608722b */ /* 0x1c0fe20000000806 */
[----:B------:R-:W-:Y:S01]  /*0320*/  UMOV UR4, 0x400 ;  /* 0x0000040000047882 */ /* 0x000fe20000000000 */
[----:B0-----:R-:W-:Y:S02]  /*0330*/  DFMA R10, R22, R38, R6 ;  /* 0x00000026160a722b */ /* 0x001fe40000000006 */
[----:B------:R-:W0:Y:S01]  /*0340*/  F2I.F64.TRUNC R12, R12 ;  /* 0x0000000c000c7311 */ /* 0x000e22000030d100 */
[----:B-1----:R-:W-:-:S03]  /*0350*/  IMAD R7, R0, R3, R2 ;  /* 0x0000000300077224 */ /* 0x002fc600078e0202 */
[----:B------:R-:W-:-:S04]  /*0360*/  DADD R8, R8, 0.5 ;  /* 0x3fe0000008087429 */ /* 0x000fc80000000000 */
[----:B------:R1:W5:Y:S01]  /*0370*/  F2F.F32.F64 R13, R4 ;  /* 0x00000004000d7310 */ /* 0x0003620000301000 */
[----:B---3--:R-:W-:Y:S01]  /*0380*/  @!P1 FMUL R16, R16, 1.175494350822287508e-38 ;  /* 0x0080000010109820 */ /* 0x008fe20000400000 */
[----:B0-----:R-:W-:-:S06]  /*0390*/  VIMNMX R12, PT, PT, RZ, R12, !PT ;  /* 0x0000000cff0c7248 */ /* 0x001fcc0007fe0100 */
[----:B------:R-:W0:Y:S01]  /*03a0*/  F2I.FTZ.CEIL.NTZ R16, R16 ;  /* 0x0000001000107305 */ /* 0x000e22000021b100 */
[----:B-1----:R-:W-:Y:S01]  /*03b0*/  DADD R4, R10, 0.5 ;  /* 0x3fe000000a047429 */ /* 0x002fe20000000000 */
[----:B----4-:R-:W-:Y:S01]  /*03c0*/  ULEA UR4, UR5, UR4, 0x18 ;  /* 0x0000000405047291 */ /* 0x010fe2000f8ec0ff */
[----:B--2---:R-:W-:Y:S01]  /*03d0*/  VIMNMX R11, PT, PT, R17, UR7, PT ;  /* 0x00000007110b7c48 */ /* 0x004fe2000bfe0100 */
[----:B-----5:R-:W-:-:S04]  /*03e0*/  @!P0 FMUL R13, R13, 1.175494350822287508e-38 ;  /* 0x008000000d0d8820 */ /* 0x020fc80000400000 */
[----:B------:R-:W1:Y:S01]  /*03f0*/  F2I.F64.TRUNC R8, R8 ;  /* 0x0000000800087311 */ /* 0x000e62000030d100 */
[----:B------:R-:W-:Y:S01]  /*0400*/  ISETP.NE.AND P0, PT, R3, RZ, PT ;  /* 0x000000ff0300720c */ /* 0x000fe20003f05270 */
[----:B------:R-:W-:-:S06]  /*0410*/  IMAD.IADD R6, R11, 0x1, -R12 ;  /* 0x000000010b067824 */ /* 0x000fcc00078e0a0c */
[----:B------:R0:W2:Y:S01]  /*0420*/  F2I.FTZ.CEIL.NTZ R32, R13 ;  /* 0x0000000d00207305 */ /* 0x0000a2000021b100 */
[----:B-1----:R-:W-:-:S07]  /*0430*/  VIMNMX R10, PT, PT, RZ, R8, !PT ;  /* 0x00000008ff0a7248 */ /* 0x002fce0007fe0100 */
[----:B------:R1:W3:Y:S01]  /*0440*/  F2I.F64.TRUNC R4, R4 ;  /* 0x0000000400047311 */ /* 0x0002e2000030d100 */
[----:B0-----:R-:W-:-:S04]  /*0450*/  IMAD.SHL.U32 R13, R16, 0x2, RZ ;  /* 0x00000002100d7824 */ /* 0x001fc800078e00ff */
[C---:B------:R-:W-:Y:S02]  /*0460*/  IMAD R0, R13.reuse, R0, R0 ;  /* 0x000000000d007224 */ /* 0x040fe400078e0200 */
[----:B--2---:R-:W-:Y:S02]  /*0470*/  IMAD.SHL.U32 R32, R32, 0x2, RZ ;  /* 0x0000000220207824 */ /* 0x004fe400078e00ff */
[----:B------:R-:W-:Y:S02]  /*0480*/  IMAD R8, R13, R36, R36 ;  /* 0x000000240d087224 */ /* 0x000fe400078e0224 */
[C---:B------:R-:W-:Y:S02]  /*0490*/  IMAD R3, R32.reuse, R3, R3 ;  /* 0x0000000320037224 */ /* 0x040fe400078e0203 */
[----:B------:R-:W-:Y:S01]  /*04a0*/  IMAD R7, R32, R7, R7 ;  /* 0x0000000720077224 */ /* 0x000fe200078e0207 */
[----:B-1----:R-:W-:Y:S01]  /*04b0*/  LEA R5, R8, UR4, 0x3 ;  /* 0x0000000408057c11 */ /* 0x002fe2000f8e18ff */
[----:B------:R-:W-:Y:S01]  /*04c0*/  IMAD.IADD R3, R0, 0x1, R3 ;  /* 0x0000000100037824 */ /* 0x000fe200078e0203 */
[----:B---3--:R-:W-:Y:S01]  /*04d0*/  VIMNMX R9, PT, PT, R4, UR6, PT ;  /* 0x0000000604097c48 */ /* 0x008fe2000bfe0100 */
[----:B------:R-:W-:-:S03]  /*04e0*/  IMAD.IADD R7, R0, 0x1, R7 ;  /* 0x0000000100077824 */ /* 0x000fc600078e0207 */
[----:B------:R-:W-:Y:S01]  /*04f0*/  LEA R3, R3, UR4, 0x3 ;  /* 0x0000000403037c11 */ /* 0x000fe2000f8e18ff */
[----:B------:R-:W-:Y:S01]  /*0500*/  IMAD.IADD R4, R9, 0x1, -R10 ;  /* 0x0000000109047824 */ /* 0x000fe200078e0a0a */
[----:B------:R-:W-:Y:S06]  /*0510*/  @P0 BRA `(.L_x_1581) ;  /* 0x0000001400e40947 */ /* 0x000fec0003800000 */
[----:B------:R-:W0:Y:S01]  /*0520*/  LDC R0, c[0x0][0x38c] ;  /* 0x0000e300ff007b82 */ /* 0x000e220000000800 */
[----:B------:R-:W1:Y:S01]  /*0530*/  I2F.F64.U32 R24, R10 ;  /* 0x0000000a00187312 */ /* 0x000e620000201800 */
[----:B------:R-:W-:-:S07]  /*0540*/  DSETP.GE.AND P1, PT, R38, 1, PT ;  /* 0x3ff000002600742a */ /* 0x000fce0003f26000 */
        /* <DEDUP_REMOVED lines=16> */
[----:B------:R-:W-:Y:S05]  /*0650*/  CALL.REL.NOINC `($__internal_18_$__cuda_sm20_dblrcp_rn_slowpath_v3) ;  /* 0x0000004800007944 */ /* 0x000fea0003c00000 */
.L_x_1582:
        /* <DEDUP_REMOVED lines=10> */
[----:B------:R-:W-:Y:S01]  /*0700*/  ISETP.GT.U32.AND P2, PT, R2, -0x4, PT ;  /* 0xfffffffc0200780c */ /* 0x000fe20003f44070 */
[----:B------:R-:W-:Y:S01]  /*0710*/  IMAD.MOV.U32 R2, RZ, RZ, RZ ;  /* 0x000000ffff027224 */ /* 0x000fe200078e00ff */
[----:B------:R-:W-:-:S11]  /*0720*/  ISETP.NE.AND P1, PT, R0, RZ, PT ;  /* 0x000000ff0000720c */ /* 0x000fd60003f25270 */
[----:B------:R-:W-:Y:S05]  /*0730*/  @P2 BRA `(.L_x_1586) ;  /* 0x0000000400082947 */ /* 0x000fea0003800000 */
[----:B------:R-:W-:Y:S01]  /*0740*/  LOP3.LUT R2, R4, 0x7ffffffc, RZ, 0xc0, !PT ;  /* 0x7ffffffc04027812 */ /* 0x000fe200078ec0ff */
[----:B------:R-:W-:Y:S01]  /*0750*/  IMAD.MOV.U32 R35, RZ, RZ, RZ ;  /* 0x000000ffff237224 */ /* 0x000fe200078e00ff */
[----:B------:R-:W-:-:S07]  /*0760*/  CS2R R16, SRZ ;  /* 0x0000000000107805 */ /* 0x000fce000001ff00 */
.L_x_1587:
[C---:B0-----:R-:W-:Y:S01]  /*0770*/  VIADD R20, R35.reuse, 0x1 ;  /* 0x0000000123147836 */ /* 0x041fe20000000000 */
[----:B------:R-:W0:Y:S01]  /*0780*/  I2F.F64.U32 R30, R35 ;  /* 0x00000023001e7312 */ /* 0x000e220000201800 */
[C---:B------:R-:W-:Y:S02]  /*0790*/  VIADD R21, R35.reuse, 0x2 ;  /* 0x0000000223157836 */ /* 0x040fe40000000000 */
[----:B------:R-:W-:-:S05]  /*07a0*/  VIADD R22, R35, 0x3 ;  /* 0x0000000323167836 */ /* 0x000fca0000000000 */
[----:B------:R-:W1:Y:S01]  /*07b0*/  I2F.F64.U32 R28, R20 ;  /* 0x00000014001c7312 */ /* 0x000e620000201800 */
[----:B0-----:R-:W-:-:S07]  /*07c0*/  DADD R30, R38, R30 ;  /* 0x00000000261e7229 */ /* 0x001fce000000001e */
[----:B------:R-:W0:Y:S01]  /*07d0*/  I2F.F64.U32 R24, R21 ;  /* 0x0000001500187312 */ /* 0x000e220000201800 */
[----:B-1----:R-:W-:-:S07]  /*07e0*/  DADD R28, R38, R28 ;  /* 0x00000000261c7229 */ /* 0x002fce000000001c */
[----:B------:R-:W1:Y:S01]  /*07f0*/  I2F.F64.U32 R26, R22 ;  /* 0x00000016001a7312 */ /* 0x000e620000201800 */
[----:B------:R-:W-:Y:S02]  /*0800*/  DADD R30, R30, 0.5 ;  /* 0x3fe000001e1e7429 */ /* 0x000fe40000000000 */
[----:B------:R-:W-:Y:S02]  /*0810*/  DADD R28, R28, 0.5 ;  /* 0x3fe000001c1c7429 */ /* 0x000fe40000000000 */
[----:B0-----:R-:W-:-:S04]  /*0820*/  DADD R24, R38, R24 ;  /* 0x0000000026187229 */ /* 0x001fc80000000018 */
[----:B------:R-:W-:Y:S02]  /*0830*/  DMUL R30, R18, R30 ;  /* 0x0000001e121e7228 */ /* 0x000fe40000000000 */
[----:B-1----:R-:W-:Y:S02]  /*0840*/  DADD R26, R38, R26 ;  /* 0x00000000261a7229 */ /* 0x002fe4000000001a */
[----:B------:R-:W-:Y:S02]  /*0850*/  DMUL R28, R18, R28 ;  /* 0x0000001c121c7228 */ /* 0x000fe40000000000 */
[----:B------:R-:W-:Y:S02]  /*0860*/  DADD R24, R24, 0.5 ;  /* 0x3fe0000018187429 */ /* 0x000fe40000000000 */
[----:B------:R-:W-:Y:S02]  /*0870*/  DADD R20, -RZ, -R30 ;  /* 0x00000000ff147229 */ /* 0x000fe4000000091e */
[----:B------:R-:W-:-:S02]  /*0880*/  DADD R26, R26, 0.5 ;  /* 0x3fe000001a1a7429 */ /* 0x000fc40000000000 */
[----:B------:R-:W-:Y:S02]  /*0890*/  DADD R22, -RZ, -R28 ;  /* 0x00000000ff167229 */ /* 0x000fe4000000091c */
[----:B------:R-:W-:Y:S02]  /*08a0*/  DMUL R24, R18, R24 ;  /* 0x0000001812187228 */ /* 0x000fe40000000000 */
[----:B------:R-:W-:Y:S02]  /*08b0*/  DSETP.GEU.AND P2, PT, R30, RZ, PT ;  /* 0x000000ff1e00722a */ /* 0x000fe40003f4e000 */
[----:B------:R-:W-:Y:S02]  /*08c0*/  DMUL R26, R18, R26 ;  /* 0x0000001a121a7228 */ /* 0x000fe40000000000 */
[----:B------:R-:W-:Y:S02]  /*08d0*/  DSETP.GEU.AND P3, PT, R28, RZ, PT ;  /* 0x000000ff1c00722a */ /* 0x000fe40003f6e000 */
[----:B------:R-:W-:-:S02]  /*08e0*/  FSEL R30, R20, R30, !P2 ;  /* 0x0000001e141e7208 */ /* 0x000fc40005000000 */
[----:B------:R-:W-:Y:S01]  /*08f0*/  FSEL R31, R21, R31, !P2 ;  /* 0x0000001f151f7208 */ /* 0x000fe20005000000 */
[----:B------:R-:W-:Y:S01]  /*0900*/  DADD R20, -RZ, -R24 ;  /* 0x00000000ff147229 */ /* 0x000fe20000000918 */
[----:B------:R-:W-:Y:S01]  /*0910*/  FSEL R28, R22, R28, !P3 ;  /* 0x0000001c161c7208 */ /* 0x000fe20005800000 */
[----:B------:R-:W-:Y:S01]  /*0920*/  DSETP.GEU.AND P2, PT, R24, RZ, PT ;  /* 0x000000ff1800722a */ /* 0x000fe20003f4e000 */
[----:B------:R-:W-:Y:S01]  /*0930*/  FSEL R29, R23, R29, !P3 ;  /* 0x0000001d171d7208 */ /* 0x000fe20005800000 */
[----:B------:R-:W-:Y:S02]  /*0940*/  DADD R22, -RZ, -R26 ;  /* 0x00000000ff167229 */ /* 0x000fe4000000091a */
[----:B------:R-:W-:-:S04]  /*0950*/  DSETP.GEU.AND P3, PT, R26, RZ, PT ;  /* 0x000000ff1a00722a */ /* 0x000fc80003f6e000 */
[----:B------:R-:W-:Y:S02]  /*0960*/  FSEL R20, R20, R24, !P2 ;  /* 0x0000001814147208 */ /* 0x000fe40005000000 */
[----:B------:R-:W-:Y:S01]  /*0970*/  FSEL R21, R21, R25, !P2 ;  /* 0x0000001915157208 */ /* 0x000fe20005000000 */
[C---:B------:R-:W-:Y:S01]  /*0980*/  DADD R24, -R30.reuse, 1 ;  /* 0x3ff000001e187429 */ /* 0x040fe20000000100 */
[----:B------:R-:W-:Y:S01]  /*0990*/  FSEL R22, R22, R26, !P3 ;  /* 0x0000001a16167208 */ /* 0x000fe20005800000 */
[----:B------:R-:W-:Y:S01]  /*09a0*/  DSETP.GEU.AND P2, PT, R30, 1, PT ;  /* 0x3ff000001e00742a */ /* 0x000fe20003f4e000 */
[----:B------:R-:W-:Y:S01]  /*09b0*/  FSEL R23, R23, R27, !P3 ;  /* 0x0000001b17177208 */ /* 0x000fe20005800000 */
[C---:B------:R-:W-:Y:S01]  /*09c0*/  DADD R26, -R28.reuse, 1 ;  /* 0x3ff000001c1a7429 */ /* 0x040fe20000000100 */
[C---:B------:R-:W-:Y:S01]  /*09d0*/  IMAD R31, R35.reuse, 0x8, R5 ;  /* 0x00000008231f7824 */ /* 0x040fe200078e0205 */
[----:B------:R-:W-:Y:S01]  /*09e0*/  DSETP.GEU.AND P3, PT, R28, 1, PT ;  /* 0x3ff000001c00742a */ /* 0x000fe20003f6e000 */
[----:B------:R-:W-:Y:S01]  /*09f0*/  VIADD R35, R35, 0x4 ;  /* 0x0000000423237836 */ /* 0x000fe20000000000 */
[----:B------:R-:W-:-:S02]  /*0a00*/  DSETP.GEU.AND P4, PT, R20, 1, PT ;  /* 0x3ff000001400742a */ /* 0x000fc40003f8e000 */
[----:B------:R-:W-:Y:S01]  /*0a10*/  DADD R28, -R20, 1 ;  /* 0x3ff00000141c7429 */ /* 0x000fe20000000100 */
[----:B------:R-:W-:Y:S01]  /*0a20*/  FSEL R24, R24, RZ, !P2 ;  /* 0x000000ff18187208 */ /* 0x000fe20005000000 */
[C---:B------:R-:W-:Y:S01]  /*0a30*/  DADD R20, -R22.reuse, 1 ;  /* 0x3ff0000016147429 */ /* 0x040fe20000000100 */
[----:B------:R-:W-:Y:S01]  /*0a40*/  FSEL R25, R25, RZ, !P2 ;  /* 0x000000ff19197208 */ /* 0x000fe20005000000 */
[----:B------:R-:W-:Y:S01]  /*0a50*/  DSETP.GEU.AND P2, PT, R22, 1, PT ;  /* 0x3ff000001600742a */ /* 0x000fe20003f4e000 */
[----:B------:R-:W-:Y:S02]  /*0a60*/  FSEL R22, R26, RZ, !P3 ;  /* 0x000000ff1a167208 */ /* 0x000fe40005800000 */
[----:B------:R-:W-:Y:S02]  /*0a70*/  FSEL R23, R27, RZ, !P3 ;  /* 0x000000ff1b177208 */ /* 0x000fe40005800000 */
[----:B------:R-:W-:Y:S01]  /*0a80*/  DADD R16, R24, R16 ;  /* 0x0000000018107229 */ /* 0x000fe20000000010 */
[----:B------:R-:W-:Y:S01]  /*0a90*/  FSEL R26, R28, RZ, !P4 ;  /* 0x000000ff1c1a7208 */ /* 0x000fe20006000000 */
[----:B------:R0:W-:Y:S01]  /*0aa0*/  STS.64 [R31], R24 ;  /* 0x000000181f007388 */ /* 0x0001e20000000a00 */
[----:B------:R-:W-:-:S02]  /*0ab0*/  FSEL R27, R29, RZ, !P4 ;  /* 0x000000ff1d1b7208 */ /* 0x000fc40006000000 */
        /* <DEDUP_REMOVED lines=10> */
.L_x_1586:
[----:B------:R-:W-:Y:S05]  /*0b60*/  BSYNC.RECONVERGENT B2 ;  /* 0x0000000000027941 */ /* 0x000fea0003800200 */
.L_x_1585:
        /* <DEDUP_REMOVED lines=27> */
[----:B------:R-:W-:Y:S01]  /*0d20*/  FSEL R21, R25, RZ, !P2 ;  /* 0x000000ff19157208 */ /* 0x000fe20005000000 */
[----:B------:R-:W-:Y:S01]  /*0d30*/  IMAD R25, R2, 0x8, R5 ;  /* 0x0000000802197824 */ /* 0x000fe200078e0205 */
[----:B------:R-:W-:Y:S01]  /*0d40*/  FSEL R20, R24, RZ, !P2 ;  /* 0x000000ff18147208 */ /* 0x000fe20005000000 */
[----:B------:R-:W-:Y:S01]  /*0d50*/  VIADD R2, R2, 0x2 ;  /* 0x0000000202027836 */ /* 0x000fe20000000000 */
[----:B------:R-:W-:Y:S02]  /*0d60*/  FSEL R22, R22, RZ, !P3 ;  /* 0x000000ff16167208 */ /* 0x000fe40005800000 */
[----:B------:R-:W-:Y:S01]  /*0d70*/  FSEL R23, R23, RZ, !P3 ;  /* 0x000000ff17177208 */ /* 0x000fe20005800000 */
[----:B------:R0:W-:Y:S01]  /*0d80*/  STS.64 [R25], R20 ;  /* 0x0000001419007388 */ /* 0x0001e20000000a00 */
[----:B------:R-:W-:-:S03]  /*0d90*/  DADD R16, R16, R20 ;  /* 0x0000000010107229 */ /* 0x000fc60000000014 */
[----:B------:R0:W-:Y:S05]  /*0da0*/  STS.64 [R25+0x8], R22 ;  /* 0x0000081619007388 */ /* 0x0001ea0000000a00 */
[----:B------:R-:W-:-:S11]  /*0db0*/  DADD R16, R16, R22 ;  /* 0x0000000010107229 */ /* 0x000fd60000000016 */
.L_x_1589:
[----:B------:R-:W-:Y:S05]  /*0dc0*/  BSYNC.RECONVERGENT B2 ;  /* 0x0000000000027941 */ /* 0x000fea0003800200 */
.L_x_1588:
[----:B------:R-:W-:Y:S05]  /*0dd0*/  @P1 BRA `(.L_x_1584) ;  /* 0x00000000003c1947 */ /* 0x000fea0003800000 */
[----:B0-----:R-:W0:Y:S02]  /*0de0*/  I2F.F64.U32 R20, R2 ;  /* 0x0000000200147312 */ /* 0x001e240000201800 */
[----:B0-----:R-:W-:-:S08]  /*0df0*/  DADD R20, R38, R20 ;  /* 0x0000000026147229 */ /* 0x001fd00000000014 */
        /* <DEDUP_REMOVED lines=8> */
[----:B------:R-:W-:Y:S01]  /*0e80*/  FSEL R19, R21, RZ, !P1 ;  /* 0x000000ff15137208 */ /* 0x000fe20004800000 */
[----:B------:R-:W-:Y:S01]  /*0e90*/  IMAD R21, R2, 0x8, R5 ;  /* 0x0000000802157824 */ /* 0x000fe200078e0205 */
[----:B------:R-:W-:-:S05]  /*0ea0*/  FSEL R18, R20, RZ, !P1 ;  /* 0x000000ff14127208 */ /* 0x000fca0004800000 */
[----:B------:R1:W-:Y:S01]  /*0eb0*/  STS.64 [R21], R18 ;  /* 0x0000001215007388 */ /* 0x0003e20000000a00 */
[----:B------:R-:W-:-:S11]  /*0ec0*/  DADD R16, R16, R18 ;  /* 0x0000000010107229 */ /* 0x000fd60000000012 */
.L_x_1584:
[----:B------:R-:W-:Y:S05]  /*0ed0*/  BSYNC.RECONVERGENT B1 ;  /* 0x0000000000017941 */ /* 0x000fea0003800200 */
.L_x_1583:
[----:B------:R-:W-:Y:S01]  /*0ee0*/  BSSY.RECONVERGENT B2, `(.L_x_1590) ;  /* 0x0000098000027945 */ /* 0x000fe20003800200 */
[----:B------:R-:W-:-:S03]  /*0ef0*/  IMAD.MOV.U32 R2, RZ, RZ, RZ ;  /* 0x000000ffff027224 */ /* 0x000fc600078e00ff */
[----:B------:R-:W-:Y:S05]  /*0f00*/  @!P0 BRA `(.L_x_1591) ;  /* 0x0000000800548947 */ /* 0x000fea0003800000 */
[----:B------:R-:W-:Y:S01]  /*0f10*/  IADD3 R0, PT, PT, R10, -R9, RZ ;  /* 0x800000090a007210 */ /* 0x000fe20007ffe0ff */
[----:B------:R-:W-:Y:S01]  /*0f20*/  BSSY.RECONVERGENT B3, `(.L_x_1592) ;  /* 0x000006f000037945 */ /* 0x000fe20003800200 */
[----:B------:R-:W-:Y:S02]  /*0f30*/  IMAD.MOV.U32 R2, RZ, RZ, RZ ;  /* 0x000000ffff027224 */ /* 0x000fe400078e00ff */
[----:B------:R-:W-:Y:S02]  /*0f40*/  ISETP.GT.U32.AND P0, PT, R0, -0x4, PT ;  /* 0xfffffffc0000780c */ /* 0x000fe40003f04070 */
[----:B------:R-:W-:-:S11]  /*0f50*/  LOP3.LUT R0, R4, 0x3, RZ, 0xc0, !PT ;  /* 0x0000000304007812 */ /* 0x000fd600078ec0ff */
[----:B------:R-:W-:Y:S05]  /*0f60*/  @P0 BRA `(.L_x_1593) ;  /* 0x0000000400a80947 */ /* 0x000fea0003800000 */
[----:B------:R-:W-:Y:S01]  /*0f70*/  LOP3.LUT R2, R4, 0x7ffffffc, RZ, 0xc0, !PT ;  /* 0x7ffffffc04027812 */ /* 0x000fe200078ec0ff */
[----:B------:R-:W-:-:S07]  /*0f80*/  IMAD.MOV.U32 R41, RZ, RZ, RZ ;  /* 0x000000ffff297224 */ /* 0x000fce00078e00ff */
.L_x_1604:
[----:B------:R-:W-:Y:S01]  /*0f90*/  DSETP.NEU.AND P0, PT, R16, RZ, PT ;  /* 0x000000ff1000722a */ /* 0x000fe20003f0d000 */
[----:B------:R-:W-:-:S13]  /*0fa0*/  BSSY.RECONVERGENT B4, `(.L_x_1594) ;  /* 0x0000063000047945 */ /* 0x000fda0003800200 */
[----:B--2---:R-:W-:Y:S05]  /*0fb0*/  @!P0 BRA `(.L_x_1595) ;  /* 0x0000000400848947 */ /* 0x004fea0003800000 */
[----:B01----:R-:W0:Y:S01]  /*0fc0*/  MUFU.RCP64H R21, R17 ;  /* 0x0000001100157308 */ /* 0x003e220000001800 */
        /* <DEDUP_REMOVED lines=19> */
[----:B------:R-:W-:Y:S05]  /*1100*/  CALL.REL.NOINC `($__internal_19_$__cuda_sm20_div_rn_f64_full) ;  /* 0x0000004000007944 */ /* 0x000fea0003c00000 */
.L_x_1597:
[----:B------:R-:W-:Y:S05]  /*1110*/  BSYNC.RECONVERGENT B5 ;  /* 0x0000000000057941 */ /* 0x000fea0003800200 */
.L_x_1596:
        /* <DEDUP_REMOVED lines=20> */
[----:B------:R-:W-:Y:S05]  /*1260*/  CALL.REL.NOINC `($__internal_19_$__cuda_sm20_div_rn_f64_full) ;  /* 0x0000003c00a87944 */ /* 0x000fea0003c00000 */
[----:B------:R-:W-:Y:S02]  /*1270*/  IMAD.MOV.U32 R18, RZ, RZ, R20 ;  /* 0x000000ffff127224 */ /* 0x000fe400078e0014 */
[----:B------:R-:W-:-:S07]  /*1280*/  IMAD.MOV.U32 R19, RZ, RZ, R21 ;  /* 0x000000ffff137224 */ /* 0x000fce00078e0015 */
.L_x_1599:
[----:B------:R-:W-:Y:S05]  /*1290*/  BSYNC.RECONVERGENT B5 ;  /* 0x0000000000057941 */ /* 0x000fea0003800200 */
.L_x_1598:
        /* <DEDUP_REMOVED lines=23> */
.L_x_1601:
[----:B------:R-:W-:Y:S05]  /*1410*/  BSYNC.RECONVERGENT B5 ;  /* 0x0000000000057941 */ /* 0x000fea0003800200 */
.L_x_1600:
        /* <DEDUP_REMOVED lines=22> */
[----:B------:R-:W-:Y:S05]  /*1580*/  CALL.REL.NOINC `($__internal_19_$__cuda_sm20_div_rn_f64_full) ;  /* 0x0000003800e07944 */ /* 0x000fea0003c00000 */
[----:B------:R-:W-:Y:S02]  /*1590*/  IMAD.MOV.U32 R18, RZ, RZ, R20 ;  /* 0x000000ffff127224 */ /* 0x000fe400078e0014 */
[----:B------:R-:W-:-:S07]  /*15a0*/  IMAD.MOV.U32 R19, RZ, RZ, R21 ;  /* 0x000000ffff137224 */ /* 0x000fce00078e0015 */
.L_x_1603:
[----:B------:R-:W-:Y:S05]  /*15b0*/  BSYNC.RECONVERGENT B5 ;  /* 0x0000000000057941 */ /* 0x000fea0003800200 */
.L_x_1602:
[----:B------:R2:W-:Y:S02]  /*15c0*/  STS.64 [R39+0x18], R18 ;  /* 0x0000181227007388 */ /* 0x0005e40000000a00 */
.L_x_1595:
[----:B------:R-:W-:Y:S05]  /*15d0*/  BSYNC.RECONVERGENT B4 ;  /* 0x0000000000047941 */ /* 0x000fea0003800200 */
.L_x_1594:
[----:B------:R-:W-:-:S05]  /*15e0*/  VIADD R41, R41, 0x4 ;  /* 0x0000000429297836 */ /* 0x000fca0000000000 */
[----:B------:R-:W-:-:S13]  /*15f0*/  ISETP.NE.AND P0, PT, R41, R2, PT ;  /* 0x000000022900720c */ /* 0x000fda0003f05270 */
[----:B------:R-:W-:Y:S05]  /*1600*/  @P0 BRA `(.L_x_1604) ;  /* 0xfffffff800600947 */ /* 0x000fea000383ffff */
.L_x_1593:
[----:B------:R-:W-:Y:S05]  /*1610*/  BSYNC.RECONVERGENT B3 ;  /* 0x0000000000037941 */ /* 0x000fea0003800200 */
.L_x_1592:
[----:B------:R-:W-:-:S13]  /*1620*/  ISETP.NE.AND P0, PT, R0, RZ, PT ;  /* 0x000000ff0000720c */ /* 0x000fda0003f05270 */
[----:B------:R-:W-:Y:S05]  /*1630*/  @!P0 BRA `(.L_x_1591) ;  /* 0x0000000000888947 */ /* 0x000fea0003800000 */
[----:B------:R-:W-:-:S07]  /*1640*/  IMAD.MOV.U32 R41, RZ, RZ, RZ ;  /* 0x000000ffff297224 */ /* 0x000fce00078e00ff */
.L_x_1609:
[----:B------:R-:W-:Y:S01]  /*1650*/  DSETP.NEU.AND P0, PT, R16, RZ, PT ;  /* 0x000000ff1000722a */ /* 0x000fe20003f0d000 */
[----:B------:R-:W-:Y:S01]  /*1660*/  VIADD R41, R41, 0x1 ;  /* 0x0000000129297836 */ /* 0x000fe20000000000 */
[----:B------:R-:W-:Y:S04]  /*1670*/  BSSY.RECONVERGENT B3, `(.L_x_1605) ;  /* 0x000001c000037945 */ /* 0x000fe80003800200 */
[----:B------:R-:W-:-:S08]  /*1680*/  ISETP.NE.AND P1, PT, R41, R0, PT ;  /* 0x000000002900720c */ /* 0x000fd00003f25270 */
[----:B---3--:R-:W-:Y:S05]  /*1690*/  @!P0 BRA `(.L_x_1606) ;  /* 0x0000000000648947 */ /* 0x008fea0003800000 */
[----:B-12---:R-:W1:Y:S01]  /*16a0*/  MUFU.RCP64H R19, R17 ;  /* 0x0000001100137308 */ /* 0x006e620000001800 */
[----:B------:R-:W-:Y:S01]  /*16b0*/  IMAD.MOV.U32 R18, RZ, RZ, 0x1 ;  /* 0x00000001ff127424 */ /* 0x000fe200078e00ff */
[----:B------:R-:W-:Y:S01]  /*16c0*/  LEA R39, R2, R5, 0x3 ;  /* 0x0000000502277211 */ /* 0x000fe200078e18ff */
[----:B------:R-:W-:Y:S04]  /*16d0*/  BSSY.RECONVERGENT B4, `(.L_x_1607) ;  /* 0x0000014000047945 */ /* 0x000fe80003800200 */
        /* <DEDUP_REMOVED lines=17> */
[----:B------:R-:W-:Y:S02]  /*17f0*/  IMAD.MOV.U32 R18, RZ, RZ, R20 ;  /* 0x000000ffff127224 */ /* 0x000fe400078e0014 */
[----:B------:R-:W-:-:S07]  /*1800*/  IMAD.MOV.U32 R19, RZ, RZ, R21 ;  /* 0x000000ffff137224 */ /* 0x000fce00078e0015 */
.L_x_1608:
[----:B------:R-:W-:Y:S05]  /*1810*/  BSYNC.RECONVERGENT B4 ;  /* 0x0000000000047941 */ /* 0x000fea0003800200 */
.L_x_1607:
[----:B------:R3:W-:Y:S02]  /*1820*/  STS.64 [R39], R18 ;  /* 0x0000001227007388 */ /* 0x0007e40000000a00 */
.L_x_1606:
[----:B------:R-:W-:Y:S05]  /*1830*/  BSYNC.RECONVERGENT B3 ;  /* 0x0000000000037941 */ /* 0x000fea0003800200 */
.L_x_1605:
[----:B------:R-:W-:Y:S01]  /*1840*/  VIADD R2, R2, 0x1 ;  /* 0x0000000102027836 */ /* 0x000fe20000000000 */
[----:B------:R-:W-:Y:S06]  /*1850*/  @P1 BRA `(.L_x_1609) ;  /* 0xfffffffc007c1947 */ /* 0x000fec000383ffff */
.L_x_1591:
[----:B------:R-:W-:Y:S05]  /*1860*/  BSYNC.RECONVERGENT B2 ;  /* 0x0000000000027941 */ /* 0x000fea0003800200 */
.L_x_1590:
[----:B------:R-:W-:-:S13]  /*1870*/  ISETP.GE.AND P0, PT, R13, R2, PT ;  /* 0x000000020d00720c */ /* 0x000fda0003f06270 */
[----:B------:R-:W-:Y:S05]  /*1880*/  @!P0 BRA `(.L_x_1581) ;  /* 0x0000000400088947 */ /* 0x000fea0003800000 */
[----:B------:R-:W-:Y:S01]  /*1890*/  IADD3 R16, PT, PT, -R2, 0x1, R13 ;  /* 0x0000000102107810 */ /* 0x000fe20007ffe10d */
[----:B------:R-:W-:Y:S01]  /*18a0*/  IMAD.IADD R13, R13, 0x1, -R2 ;  /* 0x000000010d0d7824 */ /* 0x000fe200078e0a02 */
[----:B------:R-:W-:Y:S02]  /*18b0*/  BSSY.RECONVERGENT B1, `(.L_x_1610) ;  /* 0x000001c000017945 */ /* 0x000fe40003800200 */
[----:B-123--:R-:W-:Y:S02]  /*18c0*/  LOP3.LUT R18, R16, 0xf, RZ, 0xc0, !PT ;  /* 0x0000000f10127812 */ /* 0x00efe400078ec0ff */
[----:B------:R-:W-:Y:S02]  /*18d0*/  ISETP.GE.U32.AND P0, PT, R13, 0xf, PT ;  /* 0x0000000f0d00780c */ /* 0x000fe40003f06070 */
[----:B------:R-:W-:-:S11]  /*18e0*/  ISETP.NE.AND P1, PT, R18, RZ, PT ;  /* 0x000000ff1200720c */ /* 0x000fd60003f25270 */
[----:B------:R-:W-:Y:S05]  /*18f0*/  @!P0 BRA `(.L_x_1611) ;  /* 0x00000000005c8947 */ /* 0x000fea0003800000 */
[----:B------:R-:W-:Y:S01]  /*1900*/  LOP3.LUT R17, R16, 0xfffffff0, RZ, 0xc0, !PT ;  /* 0xfffffff010117812 */ /* 0x000fe200078ec0ff */
[----:B------:R-:W-:-:S07]  /*1910*/  IMAD.MOV.U32 R0, RZ, RZ, RZ ;  /* 0x000000ffff007224 */ /* 0x000fce00078e00ff */
.L_x_1612:
[----:B-1----:R-:W-:Y:S02]  /*1920*/  IMAD R13, R2, 0x8, R5 ;  /* 0x00000008020d7824 */ /* 0x002fe400078e0205 */
        /* <DEDUP_REMOVED lines=20> */
.L_x_1611:
[----:B------:R-:W-:Y:S05]  /*1a70*/  BSYNC.RECONVERGENT B1 ;  /* 0x0000000000017941 */ /* 0x000fea0003800200 */
.L_x_1610:
        /* <DEDUP_REMOVED lines=16> */
.L_x_1614:
[----:B------:R-:W-:Y:S05]  /*1b80*/  BSYNC.RECONVERGENT B1 ;  /* 0x0000000000017941 */ /* 0x000fea0003800200 */
.L_x_1613:
        /* <DEDUP_REMOVED lines=12> */
.L_x_1615:
[----:B------:R-:W-:Y:S02]  /*1c50*/  IMAD R16, R2, 0x8, R5 ;  /* 0x0000000802107824 */ /* 0x000fe400078e0205 */
[----:B------:R-:W-:Y:S02]  /*1c60*/  VIADD R0, R0, 0x1 ;  /* 0x0000000100007836 */ /* 0x000fe40000000000 */
[----:B------:R-:W-:Y:S01]  /*1c70*/  VIADD R2, R2, 0x1 ;  /* 0x0000000102027836 */ /* 0x000fe20000000000 */
[----:B------:R1:W-:Y:S02]  /*1c80*/  STS.64 [R16], RZ ;  /* 0x000000ff10007388 */ /* 0x0003e40000000a00 */
[----:B------:R-:W-:-:S13]  /*1c90*/  ISETP.NE.AND P0, PT, R0, R13, PT ;  /* 0x0000000d0000720c */ /* 0x000fda0003f05270 */
[----:B-1----:R-:W-:Y:S05]  /*1ca0*/  @P0 BRA `(.L_x_1615) ;  /* 0xfffffffc00e80947 */ /* 0x002fea000383ffff */
.L_x_1581:
[----:B------:R-:W-:Y:S05]  /*1cb0*/  BSYNC.RECONVERGENT B0 ;  /* 0x0000000000007941 */ /* 0x000fea0003800200 */
.L_x_1580:
[----:B------:R-:W-:Y:S01]  /*1cc0*/  ISETP.NE.AND P0, PT, R36, RZ, PT ;  /* 0x000000ff2400720c */ /* 0x000fe20003f05270 */
[----:B------:R-:W-:-:S12]  /*1cd0*/  BSSY.RECONVERGENT B0, `(.L_x_1616) ;  /* 0x000017c000007945 */ /* 0x000fd80003800200 */
[----:B------:R-:W-:Y:S05]  /*1ce0*/  @P0 BRA `(.L_x_1617) ;  /* 0x0000001400e80947 */ /* 0x000fea0003800000 */
[----:B-1--4-:R-:W1:Y:S01]  /*1cf0*/  LDC R0, c[0x0][0x384] ;  /* 0x0000e100ff007b82 */ /* 0x012e620000000800 */
[----:B--23--:R-:W2:Y:S07]  /*1d00*/  I2F.F64.U32 R38, R12 ;  /* 0x0000000c00267312 */ /* 0x00ceae0000201800 */
[----:B0-----:R-:W2:Y:S01]  /*1d10*/  LDC.64 R22, c[0x0][0x380] ;  /* 0x0000e000ff167b82 */ /* 0x001ea20000000a00 */
[----:B-1----:R-:W0:Y:S01]  /*1d20*/  MUFU.RCP64H R17, R0 ;  /* 0x0000000000117308 */ /* 0x002e220000001800 */
[----:B------:R-:W-:-:S05]  /*1d30*/  VIADD R16, R0, 0x300402 ;  /* 0x0030040200107836 */ /* 0x000fca0000000000 */
[----:B------:R-:W-:Y:S01]  /*1d40*/  FSETP.GEU.AND P0, PT, |R16|, 5.8789094863358348022e-39, PT ;  /* 0x004004021000780b */ /* 0x000fe20003f0e200 */
[-C--:B--2---:R-:W-:Y:S02]  /*1d50*/  DFMA R38, -R14, R22.reuse, R38 ;  /* 0x000000160e26722b */ /* 0x084fe40000000126 */
[----:B------:R-:W-:Y:S02]  /*1d60*/  DSETP.GE.AND P1, PT, R22, 1, PT ;  /* 0x3ff000001600742a */ /* 0x000fe40003f26000 */
[----:B0-----:R-:W-:-:S08]  /*1d70*/  DFMA R18, R16, -R22, 1 ;  /* 0x3ff000001012742b */ /* 0x001fd00000000816 */
[----:B------:R-:W-:-:S08]  /*1d80*/  DFMA R18, R18, R18, R18 ;  /* 0x000000121212722b */ /* 0x000fd00000000012 */
[----:B------:R-:W-:-:S08]  /*1d90*/  DFMA R18, R16, R18, R16 ;  /* 0x000000121012722b */ /* 0x000fd00000000010 */
[----:B------:R-:W-:-:S08]  /*1da0*/  DFMA R20, R18, -R22, 1 ;  /* 0x3ff000001214742b */ /* 0x000fd00000000816 */
        /* <DEDUP_REMOVED lines=9> */
.L_x_1618:
        /* <DEDUP_REMOVED lines=17> */
.L_x_1623:
[----:B0-----:R-:W0:Y:S01]  /*1f50*/  I2F.F64.U32 R18, R5 ;  /* 0x0000000500127312 */ /* 0x001e220000201800 */
[C---:B------:R-:W-:Y:S01]  /*1f60*/  IADD3 R13, PT, PT, R5.reuse, 0x1, RZ ;  /* 0x00000001050d7810 */ /* 0x040fe20007ffe0ff */
[C---:B------:R-:W-:Y:S02]  /*1f70*/  VIADD R26, R5.reuse, 0x2 ;  /* 0x00000002051a7836 */ /* 0x040fe40000000000 */
[----:B------:R-:W-:-:S04]  /*1f80*/  VIADD R27, R5, 0x3 ;  /* 0x00000003051b7836 */ /* 0x000fc80000000000 */
[----:B------:R1:W2:Y:S01]  /*1f90*/  I2F.F64.U32 R20, R13 ;  /* 0x0000000d00147312 */ /* 0x0002a20000201800 */
[----:B0-----:R-:W-:-:S07]  /*1fa0*/  DADD R18, R38, R18 ;  /* 0x0000000026127229 */ /* 0x001fce0000000012 */
[----:B------:R-:W0:Y:S01]  /*1fb0*/  I2F.F64.U32 R22, R26 ;  /* 0x0000001a00167312 */ /* 0x000e220000201800 */
[C---:B-1----:R-:W-:Y:S02]  /*1fc0*/  IMAD R13, R5.reuse, 0x8, R3 ;  /* 0x00000008050d7824 */ /* 0x042fe400078e0203 */
[----:B------:R-:W-:Y:S01]  /*1fd0*/  VIADD R5, R5, 0x4 ;  /* 0x0000000405057836 */ /* 0x000fe20000000000 */
[----:B--2---:R-:W-:-:S04]  /*1fe0*/  DADD R20, R38, R20 ;  /* 0x0000000026147229 */ /* 0x004fc80000000014 */
        /* <DEDUP_REMOVED lines=21> */
[----:B------:R-:W-:Y:S01]  /*2140*/  FSEL R20, R28, R20, !P3 ;  /* 0x000000141c147208 */ /* 0x000fe20005800000 */
[----:B------:R-:W-:Y:S01]  /*2150*/  DADD R26, -R18, 1 ;  /* 0x3ff00000121a7429 */ /* 0x000fe20000000100 */
[----:B------:R-:W-:Y:S02]  /*2160*/  FSEL R21, R29, R21, !P3 ;  /* 0x000000151d157208 */ /* 0x000fe40005800000 */
[----:B------:R-:W-:Y:S02]  /*2170*/  FSEL R22, R30, R22, !P4 ;  /* 0x000000161e167208 */ /* 0x000fe40006000000 */
[----:B------:R-:W-:Y:S02]  /*2180*/  FSEL R23, R31, R23, !P4 ;  /* 0x000000171f177208 */ /* 0x000fe40006000000 */
[----:B------:R-:W-:Y:S01]  /*2190*/  FSEL R24, R36, R24, !P2 ;  /* 0x0000001824187208 */ /* 0x000fe20005000000 */
[----:B------:R-:W-:Y:S01]  /*21a0*/  DSETP.GEU.AND P3, PT, R20, 1, PT ;  /* 0x3ff000001400742a */ /* 0x000fe20003f6e000 */
[----:B------:R-:W-:Y:S01]  /*21b0*/  FSEL R25, R37, R25, !P2 ;  /* 0x0000001925197208 */ /* 0x000fe20005000000 */
[----:B------:R-:W-:-:S02]  /*21c0*/  DSETP.GEU.AND P2, PT, R18, 1, PT ;  /* 0x3ff000001200742a */ /* 0x000fc40003f4e000 */
[----:B------:R-:W-:Y:S02]  /*21d0*/  DADD R18, -R20, 1 ;  /* 0x3ff0000014127429 */ /* 0x000fe40000000100 */
[C---:B------:R-:W-:Y:S02]  /*21e0*/  DSETP.GEU.AND P4, PT, R22.reuse, 1, PT ;  /* 0x3ff000001600742a */ /* 0x040fe40003f8e000 */
[----:B------:R-:W-:Y:S01]  /*21f0*/  DADD R22, -R22, 1 ;  /* 0x3ff0000016167429 */ /* 0x000fe20000000100 */
[----:B------:R-:W-:Y:S01]  /*2200*/  FSEL R26, R26, RZ, !P2 ;  /* 0x000000ff1a1a7208 */ /* 0x000fe20005000000 */
[C---:B------:R-:W-:Y:S01]  /*2210*/  DADD R20, -R24.reuse, 1 ;  /* 0x3ff0000018147429 */ /* 0x040fe20000000100 */
[----:B------:R-:W-:Y:S01]  /*2220*/  FSEL R27, R27, RZ, !P2 ;  /* 0x000000ff1b1b7208 */ /* 0x000fe20005000000 */
[----:B------:R-:W-:Y:S02]  /*2230*/  DSETP.GEU.AND P2, PT, R24, 1, PT ;  /* 0x3ff000001800742a */ /* 0x000fe40003f4e000 */
        /* <DEDUP_REMOVED lines=16> */
.L_x_1622:
[----:B------:R-:W-:Y:S05]  /*2340*/  BSYNC.RECONVERGENT B2 ;  /* 0x0000000000027941 */ /* 0x000fea0003800200 */
.L_x_1621:
[----:B------:R-:W-:Y:S05]  /*2350*/  @!P1 BRA `(.L_x_1620) ;  /* 0x0000000000d49947 */ /* 0x000fea0003800000 */
[----:B------:R-:W-:Y:S01]  /*2360*/  ISETP.NE.AND P2, PT, R0, 0x1, PT ;  /* 0x000000010000780c */ /* 0x000fe20003f45270 */
[----:B------:R-:W-:Y:S01]  /*2370*/  BSSY.RECONVERGENT B2, `(.L_x_1624) ;  /* 0x0000023000027945 */ /* 0x000fe20003800200 */
[----:B------:R-:W-:-:S04]  /*2380*/  LOP3.LUT R5, R6, 0x1, RZ, 0xc0, !PT ;  /* 0x0000000106057812 */ /* 0x000fc800078ec0ff */
[----:B------:R-:W-:-:S07]  /*2390*/  ISETP.NE.U32.AND P1, PT, R5, 0x1, PT ;  /* 0x000000010500780c */ /* 0x000fce0003f25070 */
[----:B------:R-:W-:Y:S06]  /*23a0*/  @!P2 BRA `(.L_x_1625) ;  /* 0x00000000007ca947 */ /* 0x000fec0003800000 */
[C---:B------:R-:W-:Y:S01]  /*23b0*/  VIADD R0, R2.reuse, 0x1 ;  /* 0x0000000102007836 */ /* 0x040fe20000000000 */
[----:B0-----:R0:W1:Y:S01]  /*23c0*/  I2F.F64.U32 R18, R2 ;  /* 0x0000000200127312 */ /* 0x0010620000201800 */
[----:B------:R-:W-:-:S07]  /*23d0*/  IMAD R5, R2, 0x8, R3 ;  /* 0x0000000802057824 */ /* 0x000fce00078e0203 */
[----:B------:R-:W2:Y:S01]  /*23e0*/  I2F.F64.U32 R20, R0 ;  /* 0x0000000000147312 */ /* 0x000ea20000201800 */
[----:B0-----:R-:W-:Y:S01]  /*23f0*/  VIADD R2, R2, 0x2 ;  /* 0x0000000202027836 */ /* 0x001fe20000000000 */
[C---:B-1----:R-:W-:Y:S02]  /*2400*/  DADD R18, R38.reuse, R18 ;  /* 0x0000000026127229 */ /* 0x042fe40000000012 */
[----:B--2---:R-:W-:-:S06]  /*2410*/  DADD R20, R38, R20 ;  /* 0x0000000026147229 */ /* 0x004fcc0000000014 */
        /* <DEDUP_REMOVED lines=24> */
.L_x_1625:
[----:B------:R-:W-:Y:S05]  /*25a0*/  BSYNC.RECONVERGENT B2 ;  /* 0x0000000000027941 */ /* 0x000fea0003800200 */
.L_x_1624:
[----:B------:R-:W-:Y:S05]  /*25b0*/  @P1 BRA `(.L_x_1620) ;  /* 0x00000000003c1947 */ /* 0x000fea0003800000 */
[----:B01----:R-:W0:Y:S01]  /*25c0*/  I2F.F64.U32 R18, R2 ;  /* 0x0000000200127312 */ /* 0x003e220000201800 */
[----:B------:R-:W-:Y:S01]  /*25d0*/  IMAD R5, R2, 0x8, R3 ;  /* 0x0000000802057824 */ /* 0x000fe200078e0203 */
        /* <DEDUP_REMOVED lines=13> */
.L_x_1620:
[----:B------:R-:W-:Y:S05]  /*26b0*/  BSYNC.RECONVERGENT B1 ;  /* 0x0000000000017941 */ /* 0x000fea0003800200 */
.L_x_1619:
        /* <DEDUP_REMOVED lines=10> */
[----:B-12---:R-:W-:-:S07]  /*2760*/  IMAD.MOV.U32 R5, RZ, RZ, RZ ;  /* 0x000000ffff057224 */ /* 0x006fce00078e00ff */
.L_x_1640:
[----:B------:R-:W-:Y:S01]  /*2770*/  DSETP.NEU.AND P0, PT, R14, RZ, PT ;  /* 0x000000ff0e00722a */ /* 0x000fe20003f0d000 */
[----:B------:R-:W-:-:S13]  /*2780*/  BSSY.RECONVERGENT B4, `(.L_x_1630) ;  /* 0x0000063000047945 */ /* 0x000fda0003800200 */
        /* <DEDUP_REMOVED lines=24> */
.L_x_1633:
[----:B------:R-:W-:Y:S05]  /*2910*/  BSYNC.RECONVERGENT B5 ;  /* 0x0000000000057941 */ /* 0x000fea0003800200 */
.L_x_1632:
        /* <DEDUP_REMOVED lines=23> */
.L_x_1635:
[----:B------:R-:W-:Y:S05]  /*2a90*/  BSYNC.RECONVERGENT B5 ;  /* 0x0000000000057941 */ /* 0x000fea0003800200 */
.L_x_1634:
        /* <DEDUP_REMOVED lines=21> */
[----:B------:R-:W-:Y:S01]  /*2bf0*/  MOV R16, R20 ;  /* 0x0000001400107202 */ /* 0x000fe20000000f00 */
[----:B------:R-:W-:-:S07]  /*2c00*/  IMAD.MOV.U32 R17, RZ, RZ, R21 ;  /* 0x000000ffff117224 */ /* 0x000fce00078e0015 */
.L_x_1637:
[----:B------:R-:W-:Y:S05]  /*2c10*/  BSYNC.RECONVERGENT B5 ;  /* 0x0000000000057941 */ /* 0x000fea0003800200 */
.L_x_1636:
        /* <DEDUP_REMOVED lines=23> */
.L_x_1639:
[----:B------:R-:W-:Y:S05]  /*2d90*/  BSYNC.RECONVERGENT B5 ;  /* 0x0000000000057941 */ /* 0x000fea0003800200 */
.L_x_1638:
[----:B------:R1:W-:Y:S02]  /*2da0*/  STS.64 [R13+0x18], R18 ;  /* 0x000018120d007388 */ /* 0x0003e40000000a00 */
.L_x_1631:
[----:B------:R-:W-:Y:S05]  /*2db0*/  BSYNC.RECONVERGENT B4 ;  /* 0x0000000000047941 */ /* 0x000fea0003800200 */
.L_x_1630:
[----:B------:R-:W-:-:S05]  /*2dc0*/  VIADD R5, R5, 0x4 ;  /* 0x0000000405057836 */ /* 0x000fca0000000000 */
[----:B------:R-:W-:-:S13]  /*2dd0*/  ISETP.NE.AND P0, PT, R5, R2, PT ;  /* 0x000000020500720c */ /* 0x000fda0003f05270 */
[----:B------:R-:W-:Y:S05]  /*2de0*/  @P0 BRA `(.L_x_1640) ;  /* 0xfffffff800600947 */ /* 0x000fea000383ffff */
.L_x_1629:
[----:B------:R-:W-:Y:S05]  /*2df0*/  BSYNC.RECONVERGENT B3 ;  /* 0x0000000000037941 */ /* 0x000fea0003800200 */
.L_x_1628:
[----:B------:R-:W-:-:S13]  /*2e00*/  ISETP.NE.AND P0, PT, R0, RZ, PT ;  /* 0x000000ff0000720c */ /* 0x000fda0003f05270 */
[----:B------:R-:W-:Y:S05]  /*2e10*/  @!P0 BRA `(.L_x_1627) ;  /* 0x0000000000888947 */ /* 0x000fea0003800000 */
[----:B-12---:R-:W-:-:S07]  /*2e20*/  IMAD.MOV.U32 R5, RZ, RZ, RZ ;  /* 0x000000ffff057224 */ /* 0x006fce00078e00ff */
.L_x_1645:
        /* <DEDUP_REMOVED lines=28> */
.L_x_1644:
[----:B------:R-:W-:Y:S05]  /*2ff0*/  BSYNC.RECONVERGENT B4 ;  /* 0x0000000000047941 */ /* 0x000fea0003800200 */
.L_x_1643:
[----:B------:R1:W-:Y:S02]  /*3000*/  STS.64 [R13], R16 ;  /* 0x000000100d007388 */ /* 0x0003e40000000a00 */
.L_x_1642:
[----:B------:R-:W-:Y:S05]  /*3010*/  BSYNC.RECONVERGENT B3 ;  /* 0x0000000000037941 */ /* 0x000fea0003800200 */
.L_x_1641:
[----:B------:R-:W-:Y:S01]  /*3020*/  VIADD R2, R2, 0x1 ;  /* 0x0000000102027836 */ /* 0x000fe20000000000 */
[----:B------:R-:W-:Y:S06]  /*3030*/  @P1 BRA `(.L_x_1645) ;  /* 0xfffffffc007c1947 */ /* 0x000fec000383ffff */
.L_x_1627:
[----:B------:R-:W-:Y:S05]  /*3040*/  BSYNC.RECONVERGENT B2 ;  /* 0x0000000000027941 */ /* 0x000fea0003800200 */
.L_x_1626:
[----:B------:R-:W-:-:S13]  /*3050*/  ISETP.GE.AND P0, PT, R32, R2, PT ;  /* 0x000000022000720c */ /* 0x000fda0003f06270 */
[----:B------:R-:W-:Y:S05]  /*3060*/  @!P0 BRA `(.L_x_1617) ;  /* 0x0000000400088947 */ /* 0x000fea0003800000 */
[----:B01----:R-:W-:Y:S01]  /*3070*/  IADD3 R13, PT, PT, -R2, 0x1, R32 ;  /* 0x00000001020d7810 */ /* 0x003fe20007ffe120 */
[----:B------:R-:W-:Y:S01]  /*3080*/  IMAD.IADD R32, R32, 0x1, -R2 ;  /* 0x0000000120207824 */ /* 0x000fe200078e0a02 */
[----:B------:R-:W-:Y:S02]  /*3090*/  BSSY.RECONVERGENT B1, `(.L_x_1646) ;  /* 0x000001c000017945 */ /* 0x000fe40003800200 */
[----:B------:R-:W-:Y:S02]  /*30a0*/  LOP3.LUT R14, R13, 0xf, RZ, 0xc0, !PT ;  /* 0x0000000f0d0e7812 */ /* 0x000fe400078ec0ff */
[----:B------:R-:W-:Y:S02]  /*30b0*/  ISETP.GE.U32.AND P0, PT, R32, 0xf, PT ;  /* 0x0000000f2000780c */ /* 0x000fe40003f06070 */
[----:B------:R-:W-:-:S11]  /*30c0*/  ISETP.NE.AND P1, PT, R14, RZ, PT ;  /* 0x000000ff0e00720c */ /* 0x000fd60003f25270 */
[----:B------:R-:W-:Y:S05]  /*30d0*/  @!P0 BRA `(.L_x_1647) ;  /* 0x00000000005c8947 */ /* 0x000fea0003800000 */
[----:B------:R-:W-:Y:S01]  /*30e0*/  LOP3.LUT R15, R13, 0xfffffff0, RZ, 0xc0, !PT ;  /* 0xfffffff00d0f7812 */ /* 0x000fe200078ec0ff */
[----:B------:R-:W-:-:S07]  /*30f0*/  IMAD.MOV.U32 R0, RZ, RZ, RZ ;  /* 0x000000ffff007224 */ /* 0x000fce00078e00ff */
.L_x_1648:
[----:B0-2---:R-:W-:Y:S02]  /*3100*/  IMAD R5, R2, 0x8, R3 ;  /* 0x0000000802057824 */ /* 0x005fe400078e0203 */
        /* <DEDUP_REMOVED lines=20> */
.L_x_1647:
[----:B------:R-:W-:Y:S05]  /*3250*/  BSYNC.RECONVERGENT B1 ;  /* 0x0000000000017941 */ /* 0x000fea0003800200 */
.L_x_1646:
[----:B------:R-:W-:Y:S05]  /*3260*/  @!P1 BRA `(.L_x_1617) ;  /* 0x0000000000889947 */ /* 0x000fea0003800000 */
[----:B------:R-:W-:Y:S01]  /*3270*/  ISETP.GE.U32.AND P0, PT, R14, 0x8, PT ;  /* 0x000000080e00780c */ /* 0x000fe20003f06070 */
[----:B------:R-:W-:Y:S01]  /*3280*/  BSSY.RECONVERGENT B1, `(.L_x_1649) ;  /* 0x000000e000017945 */ /* 0x000fe20003800200 */
[----:B0-2---:R-:W-:-:S04]  /*3290*/  LOP3.LUT R5, R13, 0x7, RZ, 0xc0, !PT ;  /* 0x000000070d057812 */ /* 0x005fc800078ec0ff */
        /* <DEDUP_REMOVED lines=12> */
.L_x_1650:
[----:B------:R-:W-:Y:S05]  /*3360*/  BSYNC.RECONVERGENT B1 ;  /* 0x0000000000017941 */ /* 0x000fea0003800200 */
.L_x_1649:
        /* <DEDUP_REMOVED lines=11> */
[----:B0-----:R-:W-:-:S07]  /*3420*/  IMAD.MOV.U32 R0, RZ, RZ, RZ ;  /* 0x000000ffff007224 */ /* 0x001fce00078e00ff */
.L_x_1651:
[----:B------:R-:W-:Y:S01]  /*3430*/  LEA R5, R2, R3, 0x3 ;  /* 0x0000000302057211 */ /* 0x000fe200078e18ff */
[----:B------:R-:W-:Y:S02]  /*3440*/  VIADD R0, R0, 0x1 ;  /* 0x0000000100007836 */ /* 0x000fe40000000000 */
[----:B------:R-:W-:Y:S02]  /*3450*/  VIADD R2, R2, 0x1 ;  /* 0x0000000102027836 */ /* 0x000fe40000000000 */
[----:B------:R0:W-:Y:S01]  /*3460*/  STS.64 [R5], RZ ;  /* 0x000000ff05007388 */ /* 0x0001e20000000a00 */
[----:B------:R-:W-:-:S13]  /*3470*/  ISETP.NE.AND P0, PT, R0, R13, PT ;  /* 0x0000000d0000720c */ /* 0x000fda0003f05270 */
[----:B0-----:R-:W-:Y:S05]  /*3480*/  @P0 BRA `(.L_x_1651) ;  /* 0xfffffffc00e80947 */ /* 0x001fea000383ffff */
.L_x_1617:
[----:B------:R-:W-:Y:S05]  /*3490*/  BSYNC.RECONVERGENT B0 ;  /* 0x0000000000007941 */ /* 0x000fea0003800200 */
.L_x_1616:
[----:B01--4-:R-:W0:Y:S01]  /*34a0*/  LDC R0, c[0x0][0x3a0] ;  /* 0x0000e800ff007b82 */ /* 0x013e220000000800 */
[----:B------:R-:W0:Y:S07]  /*34b0*/  LDCU UR4, c[0x0][0x398] ;  /* 0x00007300ff0477ac */ /* 0x000e2e0008000800 */
[----:B------:R-:W1:Y:S01]  /*34c0*/  S2UR UR6, SR_CTAID.Z ;  /* 0x00000000000679c3 */ /* 0x000e620000002700 */
[----:B0-----:R-:W-:-:S07]  /*34d0*/  IMAD R0, R0, UR4, RZ ;  /* 0x0000000400007c24 */ /* 0x001fce000f8e02ff */
[----:B------:R-:W-:Y:S01]  /*34e0*/  BAR.SYNC.DEFER_BLOCKING 0x0 ;  /* 0x0000000000007b1d */ /* 0x000fe20000010000 */
[----:B-1----:R-:W-:-:S13]  /*34f0*/  ISETP.LE.AND P0, PT, R0, UR6, PT ;  /* 0x0000000600007c0c */ /* 0x002fda000bf03270 */
[----:B------:R-:W-:Y:S05]  /*3500*/  @P0 EXIT ;  /* 0x000000000000094d */ /* 0x000fea0003800000 */
[----:B------:R-:W0:Y:S01]  /*3510*/  S2UR UR5, SR_CgaCtaId ;  /* 0x00000000000579c3 */ /* 0x000e220000008800 */
[----:B------:R-:W-:Y:S01]  /*3520*/  LOP3.LUT R2, RZ, R10, RZ, 0x33, !PT ;  /* 0x0000000aff027212 */ /* 0x000fe200078e33ff */
[----:B------:R-:W1:Y:S01]  /*3530*/  LDCU.128 UR12, c[0x0][0x410] ;  /* 0x00008200ff0c77ac */ /* 0x000e620008000c00 */
[----:B--2---:R-:W-:-:S03]  /*3540*/  IADD3 R5, PT, PT, R11, -0x2, -R12 ;  /* 0xfffffffe0b057810 */ /* 0x004fc60007ffe80c */
[C---:B---3--:R-:W-:Y:S01]  /*3550*/  IMAD.IADD R18, R9.reuse, 0x1, R2 ;  /* 0x0000000109127824 */ /* 0x048fe200078e0202 */
[----:B------:R-:W-:Y:S01]  /*3560*/  LOP3.LUT R2, RZ, R12, RZ, 0x33, !PT ;  /* 0x0000000cff027212 */ /* 0x000fe200078e33ff */
[----:B------:R-:W2:Y:S01]  /*3570*/  LDCU.64 UR8, c[0x0][0x3d0] ;  /* 0x00007a00ff0877ac */ /* 0x000ea20008000a00 */
[----:B------:R-:W-:Y:S02]  /*3580*/  IADD3 R9, PT, PT, R9, -0x2, -R10 ;  /* 0xfffffffe09097810 */ /* 0x000fe40007ffe80a */
[----:B------:R-:W-:Y:S01]  /*3590*/  ISETP.GE.U32.AND P1, PT, R5, 0xf, PT ;  /* 0x0000000f0500780c */ /* 0x000fe20003f26070 */
[----:B------:R-:W-:Y:S01]  /*35a0*/  IMAD.IADD R35, R11, 0x1, R2 ;  /* 0x000000010b237824 */ /* 0x000fe200078e0202 */
[----:B------:R-:W-:Y:S01]  /*35b0*/  ISETP.GE.U32.AND P0, PT, R9, 0xf, PT ;  /* 0x0000000f0900780c */ /* 0x000fe20003f06070 */
[----:B------:R-:W3:Y:S01]  /*35c0*/  LDC R2, c[0x0][0x378] ;  /* 0x0000de00ff027b82 */ /* 0x000ee20000000800 */
[----:B------:R-:W-:Y:S01]  /*35d0*/  SHF.R.S32.HI R9, RZ, 0x1f, R33 ;  /* 0x0000001fff097819 */ /* 0x000fe20000011421 */
[----:B------:R-:W-:Y:S01]  /*35e0*/  UMOV UR4, 0x400 ;  /* 0x0000040000047882 */ /* 0x000fe20000000000 */
[C---:B------:R-:W-:Y:S01]  /*35f0*/  LOP3.LUT R5, R18.reuse, 0x7, RZ, 0xc0, !PT ;  /* 0x0000000712057812 */ /* 0x040fe200078ec0ff */
[----:B------:R-:W-:Y:S01]  /*3600*/  IMAD.U32 R11, RZ, RZ, UR6 ;  /* 0x00000006ff0b7e24 */ /* 0x000fe2000f8e00ff */
[----:B------:R-:W-:Y:S01]  /*3610*/  LOP3.LUT R36, R18, 0xfffffff0, RZ, 0xc0, !PT ;  /* 0xfffffff012247812 */ /* 0x000fe200078ec0ff */
[----:B-1----:R-:W-:Y:S01]  /*3620*/  IMAD.WIDE.U32 R16, R34, UR12, RZ ;  /* 0x0000000c22107c25 */ /* 0x002fe2000f8e00ff */
[----:B------:R-:W-:-:S02]  /*3630*/  LOP3.LUT R32, R35, 0xf, RZ, 0xc0, !PT ;  /* 0x0000000f23207812 */ /* 0x000fc400078ec0ff */
[----:B------:R-:W-:Y:S01]  /*3640*/  LOP3.LUT R13, R18, 0x3, RZ, 0xc0, !PT ;  /* 0x00000003120d7812 */ /* 0x000fe200078ec0ff */
[----:B0-----:R-:W-:Y:S01]  /*3650*/  ULEA UR4, UR5, UR4, 0x18 ;  /* 0x0000000405047291 */ /* 0x001fe2000f8ec0ff */
[----:B------:R-:W-:Y:S01]  /*3660*/  IMAD R17, R34, UR13, R17 ;  /* 0x0000000d22117c24 */ /* 0x000fe2000f8e0211 */
[----:B------:R-:W-:Y:S01]  /*3670*/  LOP3.LUT R34, R35, 0xfffffff0, RZ, 0xc0, !PT ;  /* 0xfffffff023227812 */ /* 0x000fe200078ec0ff */
[----:B------:R-:W-:Y:S02]  /*3680*/  IMAD R20, R9, UR14, RZ ;  /* 0x0000000e09147c24 */ /* 0x000fe4000f8e02ff */
[----:B------:R-:W-:Y:S01]  /*3690*/  VIADD R9, R5, 0xffffffff ;  /* 0xffffffff05097836 */ /* 0x000fe20000000000 */
[----:B------:R-:W-:Y:S01]  /*36a0*/  LEA R8, R8, UR4, 0x3 ;  /* 0x0000000408087c11 */ /* 0x000fe2000f8e18ff */
[----:B--2---:R-:W-:Y:S01]  /*36b0*/  IMAD.WIDE.U32 R14, R10, UR8, RZ ;  /* 0x000000080a0e7c25 */ /* 0x004fe2000f8e00ff */
[----:B------:R-:W-:Y:S02]  /*36c0*/  LEA R7, R7, UR4, 0x3 ;  /* 0x0000000407077c11 */ /* 0x000fe4000f8e18ff */
[----:B------:R-:W-:Y:S01]  /*36d0*/  ISETP.GE.U32.AND P2, PT, R9, 0x3, PT ;  /* 0x000000030900780c */ /* 0x000fe20003f46070 */
[----:B------:R-:W-:-:S02]  /*36e0*/  IMAD R39, R33, UR15, R20 ;  /* 0x0000000f21277c24 */ /* 0x000fc4000f8e0214 */
[----:B------:R-:W-:Y:S01]  /*36f0*/  IMAD.WIDE.U32 R16, R33, UR14, R16 ;  /* 0x0000000e21107c25 */ /* 0x000fe2000f8e0010 */
[C---:B------:R-:W-:Y:S02]  /*3700*/  LOP3.LUT R33, R35.reuse, 0x7, RZ, 0xc0, !PT ;  /* 0x0000000723217812 */ /* 0x040fe400078ec0ff */
[----:B------:R-:W-:Y:S01]  /*3710*/  LOP3.LUT R35, R35, 0x3, RZ, 0xc0, !PT ;  /* 0x0000000323237812 */ /* 0x000fe200078ec0ff */
[----:B------:R-:W-:Y:S01]  /*3720*/  IMAD R9, R10, UR9, R15 ;  /* 0x000000090a097c24 */ /* 0x000fe2000f8e020f */
[----:B------:R-:W-:Y:S01]  /*3730*/  LOP3.LUT R10, R18, 0xf, RZ, 0xc0, !PT ;  /* 0x0000000f120a7812 */ /* 0x000fe200078ec0ff */
[----:B------:R-:W-:Y:S01]  /*3740*/  IMAD.MOV R36, RZ, RZ, -R36 ;  /* 0x000000ffff247224 */ /* 0x000fe200078e0a24 */
[----:B------:R-:W0:Y:S01]  /*3750*/  LDCU.64 UR8, c[0x0][0x358] ;  /* 0x00006b00ff0877ac */ /* 0x000e220008000a00 */
[----:B------:R-:W-:Y:S02]  /*3760*/  VIADD R37, R8, 0x40 ;  /* 0x0000004008257836 */ /* 0x000fe40000000000 */
[----:B------:R-:W-:-:S07]  /*3770*/  IMAD.IADD R39, R17, 0x1, R39 ;  /* 0x0000000111277824 */ /* 0x000fce00078e0227 */
.L_x_1674:
        /* <DEDUP_REMOVED lines=12> */
[----:B------:R-:W-:-:S03]  /*3840*/  LOP3.LUT R18, R11, R24, RZ, 0x3c, !PT ;  /* 0x000000180b127212 */ /* 0x000fc600078e3cff */
[----:B------:R-:W-:Y:S01]  /*3850*/  IMAD.MOV.U32 R21, RZ, RZ, R23 ;  /* 0x000000ffff157224 */ /* 0x000fe200078e0017 */
[----:B------:R-:W-:-:S03]  /*3860*/  ISETP.GE.AND P4, PT, R18, RZ, PT ;  /* 0x000000ff1200720c */ /* 0x000fc60003f86270 */
[----:B------:R-:W-:-:S04]  /*3870*/  IMAD.HI.U32 R38, R19, R21, RZ ;  /* 0x0000001513267227 */ /* 0x000fc800078e00ff */
        /* <DEDUP_REMOVED lines=16> */
[----:B------:R-:W-:Y:S01]  /*3980*/  IMAD.MOV.U32 R19, RZ, RZ, R9 ;  /* 0x000000ffff137224 */ /* 0x000fe200078e0009 */
[----:B------:R-:W-:Y:S01]  /*3990*/  SHF.R.S32.HI R20, RZ, 0x1f, R40 ;  /* 0x0000001fff147819 */ /* 0x000fe20000011428 */
[----:B------:R-:W2:Y:S01]  /*39a0*/  LDCU.64 UR6, c[0x0][0x3c0] ;  /* 0x00007800ff0677ac */ /* 0x000ea20008000a00 */
[----:B------:R-:W-:Y:S02]  /*39b0*/  IMAD.MOV.U32 R41, RZ, RZ, RZ ;  /* 0x000000ffff297224 */ /* 0x000fe400078e00ff */
        /* <DEDUP_REMOVED lines=9> */
.L_x_1664:
        /* <DEDUP_REMOVED lines=15> */
[----:B------:R-:W-:-:S03]  /*3b40*/  MOV R45, 0x1 ;  /* 0x00000001002d7802 */ /* 0x000fc60000000f00 */
[----:B------:R-:W-:Y:S05]  /*3b50*/  @!P0 BRA `(.L_x_1657) ;  /* 0x0000000400048947 */ /* 0x000fea0003800000 */
[----:B------:R-:W-:Y:S01]  /*3b60*/  IADD3 R24, P3, PT, R20, 0x40, RZ ;  /* 0x0000004014187810 */ /* 0x000fe20007f7e0ff */
[----:B------:R-:W-:Y:S01]  /*3b70*/  BSSY.RECONVERGENT B3, `(.L_x_1658) ;  /* 0x000003e000037945 */ /* 0x000fe20003800200 */
[----:B------:R-:W-:Y:S02]  /*3b80*/  IMAD.MOV.U32 R45, RZ, RZ, RZ ;  /* 0x000000ffff2d7224 */ /* 0x000fe400078e00ff */
[----:B------:R-:W-:Y:S02]  /*3b90*/  IMAD.MOV.U32 R31, RZ, RZ, R37 ;  /* 0x000000ffff1f7224 */ /* 0x000fe400078e0025 */
[----:B------:R-:W-:Y:S02]  /*3ba0*/  IMAD.MOV.U32 R30, RZ, RZ, R36 ;  /* 0x000000ffff1e7224 */ /* 0x000fe400078e0024 */
[----:B------:R-:W-:-:S07]  /*3bb0*/  IMAD.X R25, RZ, RZ, R21, P3 ;  /* 0x000000ffff197224 */ /* 0x000fce00018e0615 */
.L_x_1659:
        /* <DEDUP_REMOVED lines=52> */
[----:B0-----:R-:W-:Y:S01]  /*3f00*/  VIADD R31, R31, 0x80 ;  /* 0x000000801f1f7836 */ /* 0x001fe20000000000 */
[----:B--2---:R-:W-:Y:S01]  /*3f10*/  DFMA R26, R24, R26, R28 ;  /* 0x0000001a181a722b */ /* 0x004fe2000000001c */
[----:B------:R-:W-:-:S05]  /*3f20*/  IADD3 R24, P4, PT, R22, 0x80, RZ ;  /* 0x0000008016187810 */ /* 0x000fca0007f9e0ff */
[----:B------:R-:W-:Y:S02]  /*3f30*/  IMAD.X R25, RZ, RZ, R23, P4 ;  /* 0x000000ffff197224 */ /* 0x000fe400020e0617 */
[----:B------:R-:W-:Y:S06]  /*3f40*/  @P3 BRA `(.L_x_1659) ;  /* 0xfffffffc001c3947 */ /* 0x000fec000383ffff */
[----:B------:R-:W-:Y:S05]  /*3f50*/  BSYNC.RECONVERGENT B3 ;  /* 0x0000000000037941 */ /* 0x000fea0003800200 */
.L_x_1658:
[----:B------:R-:W-:-:S07]  /*3f60*/  VIADD R45, R45, 0x1 ;  /* 0x000000012d2d7836 */ /* 0x000fce0000000000 */
.L_x_1657:
[----:B------:R-:W-:Y:S05]  /*3f70*/  BSYNC.RECONVERGENT B2 ;  /* 0x0000000000027941 */ /* 0x000fea0003800200 */
.L_x_1656:
[----:B------:R-:W-:-:S13]  /*3f80*/  ISETP.NE.AND P3, PT, R10, RZ, PT ;  /* 0x000000ff0a00720c */ /* 0x000fda0003f65270 */
[----:B------:R-:W-:Y:S05]  /*3f90*/  @!P3 BRA `(.L_x_1655) ;  /* 0x000000040010b947 */ /* 0x000fea0003800000 */
[----:B------:R-:W-:Y:S01]  /*3fa0*/  VIADD R22, R10, 0xffffffff ;  /* 0xffffffff0a167836 */ /* 0x000fe20000000000 */
[----:B------:R-:W-:Y:S01]  /*3fb0*/  BSSY.RECONVERGENT B2, `(.L_x_1660) ;  /* 0x000001f000027945 */ /* 0x000fe20003800200 */
[----:B------:R-:W-:-:S03]  /*3fc0*/  ISETP.NE.AND P4, PT, R5, RZ, PT ;  /* 0x000000ff0500720c */ /* 0x000fc60003f85270 */
[----:B------:R-:W-:-:S13]  /*3fd0*/  ISETP.GE.U32.AND P3, PT, R22, 0x7, PT ;  /* 0x000000071600780c */ /* 0x000fda0003f66070 */
[----:B------:R-:W-:Y:S05]  /*3fe0*/  @!P3 BRA `(.L_x_1661) ;  /* 0x00000000006cb947 */ /* 0x000fea0003800000 */
        /* <DEDUP_REMOVED lines=27> */
.L_x_1661:
[----:B------:R-:W-:Y:S05]  /*41a0*/  BSYNC.RECONVERGENT B2 ;  /* 0x0000000000027941 */ /* 0x000fea0003800200 */
.L_x_1660:
        /* <DEDUP_REMOVED lines=19> */
.L_x_1663:
[----:B------:R-:W-:Y:S05]  /*42e0*/  BSYNC.RECONVERGENT B2 ;  /* 0x0000000000027941 */ /* 0x000fea0003800200 */
.L_x_1662:
        /* <DEDUP_REMOVED lines=15> */
.L_x_1655:
[----:B------:R-:W-:Y:S05]  /*43e0*/  BSYNC.RECONVERGENT B1 ;  /* 0x0000000000017941 */ /* 0x000fea0003800200 */
.L_x_1654:
[C---:B------:R-:W-:Y:S02]  /*43f0*/  IMAD R21, R41.reuse, 0x8, R7 ;  /* 0x0000000829157824 */ /* 0x040fe400078e0207 */
[----:B------:R-:W-:-:S03]  /*4400*/  VIADD R41, R41, 0x1 ;  /* 0x0000000129297836 */ /* 0x000fc60000000000 */
[----:B------:R1:W-:Y:S02]  /*4410*/  STS.64 [R21], R26 ;  /* 0x0000001a15007388 */ /* 0x0003e40000000a00 */
[----:B------:R-:W-:-:S13]  /*4420*/  ISETP.NE.AND P3, PT, R41, R6, PT ;  /* 0x000000062900720c */ /* 0x000fda0003f65270 */
[----:B-1----:R-:W-:Y:S05]  /*4430*/  @P3 BRA `(.L_x_1664) ;  /* 0xfffffff400843947 */ /* 0x002fea000383ffff */
.L_x_1653:
[----:B0-----:R-:W-:Y:S05]  /*4440*/  BSYNC.RECONVERGENT B0 ;  /* 0x0000000000007941 */ /* 0x001fea0003800200 */
.L_x_1652:
        /* <DEDUP_REMOVED lines=11> */
.L_x_1669:
        /* <DEDUP_REMOVED lines=55> */
.L_x_1668:
[----:B------:R-:W-:Y:S05]  /*4870*/  BSYNC.RECONVERGENT B1 ;  /* 0x0000000000017941 */ /* 0x000fea0003800200 */
.L_x_1667:
[----:B------:R-:W-:-:S13]  /*4880*/  ISETP.NE.AND P3, PT, R32, RZ, PT ;  /* 0x000000ff2000720c */ /* 0x000fda0003f65270 */
[----:B------:R-:W-:Y:S05]  /*4890*/  @!P3 BRA `(.L_x_1666) ;  /* 0x000000040018b947 */ /* 0x000fea0003800000 */
[----:B------:R-:W-:Y:S01]  /*48a0*/  IADD3 R20, PT, PT, R32, -0x1, RZ ;  /* 0xffffffff20147810 */ /* 0x000fe20007ffe0ff */
[----:B------:R-:W-:Y:S01]  /*48b0*/  BSSY.RECONVERGENT B1, `(.L_x_1670) ;  /* 0x000001f000017945 */ /* 0x000fe20003800200 */
[----:B------:R-:W-:Y:S02]  /*48c0*/  ISETP.NE.AND P4, PT, R33, RZ, PT ;  /* 0x000000ff2100720c */ /* 0x000fe40003f85270 */
        /* <DEDUP_REMOVED lines=29> */
.L_x_1671:
[----:B------:R-:W-:Y:S05]  /*4aa0*/  BSYNC.RECONVERGENT B1 ;  /* 0x0000000000017941 */ /* 0x000fea0003800200 */
.L_x_1670:
        /* <DEDUP_REMOVED lines=21> */
.L_x_1673:
[----:B------:R-:W-:Y:S05]  /*4c00*/  BSYNC.RECONVERGENT B1 ;  /* 0x0000000000017941 */ /* 0x000fea0003800200 */
.L_x_1672:
[----:B------:R-:W-:Y:S05]  /*4c10*/  @!P4 BRA `(.L_x_1666) ;  /* 0x000000000038c947 */ /* 0x000fea0003800000 */
[C---:B------:R-:W-:Y:S01]  /*4c20*/  IMAD R28, R42.reuse, 0x8, R3 ;  /* 0x000000082a1c7824 */ /* 0x040fe200078e0203 */
[----:B------:R-:W-:Y:S01]  /*4c30*/  ISETP.NE.AND P3, PT, R35, 0x1, PT ;  /* 0x000000012300780c */ /* 0x000fe20003f65270 */
[----:B------:R-:W-:-:S03]  /*4c40*/  IMAD R42, R42, 0x8, R7 ;  /* 0x000000082a2a7824 */ /* 0x000fc600078e0207 */
[----:B------:R-:W-:Y:S04]  /*4c50*/  LDS.64 R22, [R28] ;  /* 0x000000001c167984 */ /* 0x000fe80000000a00 */
[----:B------:R-:W0:Y:S02]  /*4c60*/  LDS.64 R20, [R42] ;  /* 0x000000002a147984 */ /* 0x000e240000000a00 */
[----:B0-----:R-:W-:-:S03]  /*4c70*/  DFMA R18, R22, R20, R18 ;  /* 0x000000141612722b */ /* 0x001fc60000000012 */
[----:B------:R-:W-:Y:S08]  /*4c80*/  @!P3 BRA `(.L_x_1666) ;  /* 0x00000000001cb947 */ /* 0x000ff00003800000 */
[----:B------:R-:W-:Y:S01]  /*4c90*/  ISETP.NE.AND P3, PT, R35, 0x2, PT ;  /* 0x000000022300780c */ /* 0x000fe20003f65270 */
[----:B------:R-:W-:Y:S04]  /*4ca0*/  LDS.64 R26, [R28+0x8] ;  /* 0x000008001c1a7984 */ /* 0x000fe80000000a00 */
[----:B------:R-:W0:Y:S08]  /*4cb0*/  LDS.64 R24, [R42+0x8] ;  /* 0x000008002a187984 */ /* 0x000e300000000a00 */
[----:B------:R-:W-:Y:S04]  /*4cc0*/  @P3 LDS.64 R22, [R28+0x10] ;  /* 0x000010001c163984 */ /* 0x000fe80000000a00 */
[----:B------:R-:W1:Y:S01]  /*4cd0*/  @P3 LDS.64 R20, [R42+0x10] ;  /* 0x000010002a143984 */ /* 0x000e620000000a00 */
[----:B0-----:R-:W-:-:S08]  /*4ce0*/  DFMA R18, R26, R24, R18 ;  /* 0x000000181a12722b */ /* 0x001fd00000000012 */
[----:B-1----:R-:W-:-:S11]  /*4cf0*/  @P3 DFMA R18, R22, R20, R18 ;  /* 0x000000141612322b */ /* 0x002fd60000000012 */
.L_x_1666:
[----:B------:R-:W-:Y:S05]  /*4d00*/  BSYNC.RECONVERGENT B0 ;  /* 0x0000000000007941 */ /* 0x000fea0003800200 */
.L_x_1665:
        /* <DEDUP_REMOVED lines=21> */
        .weak           $__internal_18_$__cuda_sm20_dblrcp_rn_slowpath_v3
        .type           $__internal_18_$__cuda_sm20_dblrcp_rn_slowpath_v3,@function
        .size           $__internal_18_$__cuda_sm20_dblrcp_rn_slowpath_v3,($__internal_19_$__cuda_sm20_div_rn_f64_full - $__internal_18_$__cuda_sm20_dblrcp_rn_slowpath_v3)
$__internal_18_$__cuda_sm20_dblrcp_rn_slowpath_v3:
        /* <DEDUP_REMOVED lines=13> */
[----:B------:R-:W0:Y:S01]  /*4f30*/  MUFU.RCP64H R21, R19 ;  /* 0x0000001300157308 */ /* 0x000e220000001800 */
[----:B------:R-:W-:-:S06]  /*4f40*/  IMAD.MOV.U32 R20, RZ, RZ, R23 ;  /* 0x000000ffff147224 */ /* 0x000fcc00078e0017 */
        /* <DEDUP_REMOVED lines=10> */
.L_x_1678:
        /* <DEDUP_REMOVED lines=10> */
.L_x_1676:
[----:B------:R-:W-:Y:S01]  /*5090*/  LOP3.LUT R21, R17, 0x80000, RZ, 0xfc, !PT ;  /* 0x0008000011157812 */ /* 0x000fe200078efcff */
[----:B------:R-:W-:-:S07]  /*50a0*/  IMAD.MOV.U32 R20, RZ, RZ, R16 ;  /* 0x000000ffff147224 */ /* 0x000fce00078e0010 */
.L_x_1677:
[----:B------:R-:W-:Y:S05]  /*50b0*/  BSYNC.RECONVERGENT B1 ;  /* 0x0000000000017941 */ /* 0x000fea0003800200 */
.L_x_1675:
[----:B------:R-:W-:Y:S02]  /*50c0*/  IMAD.MOV.U32 R16, RZ, RZ, R0 ;  /* 0x000000ffff107224 */ /* 0x000fe400078e0000 */
[----:B------:R-:W-:Y:S02]  /*50d0*/  IMAD.MOV.U32 R17, RZ, RZ, 0x0 ;  /* 0x00000000ff117424 */ /* 0x000fe400078e00ff */
[----:B------:R-:W-:Y:S02]  /*50e0*/  IMAD.MOV.U32 R18, RZ, RZ, R20 ;  /* 0x000000ffff127224 */ /* 0x000fe400078e0014 */
[----:B------:R-:W-:Y:S01]  /*50f0*/  IMAD.MOV.U32 R19, RZ, RZ, R21 ;  /* 0x000000ffff137224 */ /* 0x000fe200078e0015 */
[----:B------:R-:W-:Y:S06]  /*5100*/  RET.REL.NODEC R16 `(_ZN2at6native54_GLOBAL__N__aa9a477a_21_UpSampleBilinear2d_cu_607db5e327upsample_gen2d_aa_out_frameIddNS0_18upsample_antialias21BilinearFilterFunctorEEEvT0_S5_NS_27GenericPackedTensorAccessorIKT_Lm4ENS_16DefaultPtrTraitsElEENS6_IS7_Lm4ES9_lEERKT1_) ;  /* 0xffffffac10bc7950 */ /* 0x000fec0003c3ffff */
        .weak           $__internal_19_$__cuda_sm20_div_rn_f64_full
        .type           $__internal_19_$__cuda_sm20_div_rn_f64_full,@function
        .size           $__internal_19_$__cuda_sm20_div_rn_f64_full,(.L_x_1976 - $__internal_19_$__cuda_sm20_div_rn_f64_full)
$__internal_19_$__cuda_sm20_div_rn_f64_full:
[C---:B------:R-:W-:Y:S01]  /*5110*/  FSETP.GEU.AND P0, PT, |R21|.reuse, 1.469367938527859385e-39, PT ;  /* 0x001000001500780b */ /* 0x040fe20003f0e200 */
[----:B------:R-:W-:Y:S01]  /*5120*/  IMAD.MOV.U32 R28, RZ, RZ, 0x1 ;  /* 0x00000001ff1c7424 */ /* 0x000fe200078e00ff */
[----:B------:R-:W-:Y:S01]  /*5130*/  LOP3.LUT R18, R21, 0x800fffff, RZ, 0xc0, !PT ;  /* 0x800fffff15127812 */ /* 0x000fe200078ec0ff */
[----:B------:R-:W-:Y:S01]  /*5140*/  IMAD.MOV.U32 R37, RZ, RZ, 0x1ca00000 ;  /* 0x1ca00000ff257424 */ /* 0x000fe200078e00ff */
[C---:B------:R-:W-:Y:S01]  /*5150*/  FSETP.GEU.AND P3, PT, |R23|.reuse, 1.469367938527859385e-39, PT ;  /* 0x001000001700780b */ /* 0x040fe20003f6e200 */
[----:B------:R-:W-:Y:S01]  /*5160*/  BSSY.RECONVERGENT B1, `(.L_x_1679) ;  /* 0x0000052000017945 */ /* 0x000fe20003800200 */
[----:B------:R-:W-:Y:S02]  /*5170*/  LOP3.LUT R19, R18, 0x3ff00000, RZ, 0xfc, !PT ;  /* 0x3ff0000012137812 */ /* 0x000fe400078efcff */
[----:B------:R-:W-:Y:S02]  /*5180*/  MOV R18, R20 ;  /* 0x0000001400127202 */ /* 0x000fe40000000f00 */
[----:B------:R-:W-:-:S02]  /*5190*/  LOP3.LUT R35, R23, 0x7ff00000, RZ, 0xc0, !PT ;  /* 0x7ff0000017237812 */ /* 0x000fc400078ec0ff */
[----:B------:R-:W-:Y:S01]  /*51a0*/  LOP3.LUT R40, R21, 0x7ff00000, RZ, 0xc0, !PT ;  /* 0x7ff0000015287812 */ /* 0x000fe200078ec0ff */
[----:B------:R-:W-:-:S03]  /*51b0*/  @!P0 DMUL R18, R20, 8.98846567431157953865e+307 ;  /* 0x7fe0000014128828 */ /* 0x000fc60000000000 */
[----:B------:R-:W-:Y:S01]  /*51c0*/  ISETP.GE.U32.AND P2, PT, R35, R40, PT ;  /* 0x000000282300720c */ /* 0x000fe20003f46070 */
[----:B------:R-:W-:Y:S01]  /*51d0*/  @!P3 IMAD.MOV.U32 R30, RZ, RZ, RZ ;  /* 0x000000ffff1eb224 */ /* 0x000fe200078e00ff */
[----:B------:R-:W-:Y:S01]  /*51e0*/  @!P3 LOP3.LUT R24, R21, 0x7ff00000, RZ, 0xc0, !PT ;  /* 0x7ff000001518b812 */ /* 0x000fe200078ec0ff */
        /* <DEDUP_REMOVED lines=18> */
[----:B------:R-:W-:Y:S01]  /*5310*/  IMAD.MOV.U32 R26, RZ, RZ, R35 ;  /* 0x000000ffff1a7224 */ /* 0x000fe200078e0023 */
[----:B------:R-:W-:Y:S01]  /*5320*/  @!P3 LOP3.LUT R26, R25, 0x7ff00000, RZ, 0xc0, !PT ;  /* 0x7ff00000191ab812 */ /* 0x000fe200078ec0ff */
[----:B------:R-:W-:-:S04]  /*5330*/  VIADD R28, R40, 0xffffffff ;  /* 0xffffffff281c7836 */ /* 0x000fc80000000000 */
        /* <DEDUP_REMOVED lines=23> */
[----:B------:R-:W-:-:S06]  /*54b0*/  IMAD.MOV.U32 R18, RZ, RZ, RZ ;  /* 0x000000ffff127224 */ /* 0x000fcc00078e00ff */
[----:B------:R-:W-:-:S03]  /*54c0*/  DFMA R18, R28, -R18, R30 ;  /* 0x800000121c12722b */ /* 0x000fc6000000001e */
[----:B------:R-:W-:-:S03]  /*54d0*/  LOP3.LUT R21, R27, R21, RZ, 0x3c, !PT ;  /* 0x000000151b157212 */ /* 0x000fc600078e3cff */
[----:B------:R-:W-:-:S04]  /*54e0*/  IADD3 R18, PT, PT, -R22, -0x43300000, RZ ;  /* 0xbcd0000016127810 */ /* 0x000fc80007ffe1ff */
[----:B------:R-:W-:-:S04]  /*54f0*/  FSETP.NEU.AND P0, PT, |R19|, R18, PT ;  /* 0x000000121300720b */ /* 0x000fc80003f0d200 */
[----:B------:R-:W-:Y:S02]  /*5500*/  FSEL R28, R26, R28, !P0 ;  /* 0x0000001c1a1c7208 */ /* 0x000fe40004000000 */
[----:B------:R-:W-:Y:S01]  /*5510*/  FSEL R29, R21, R29, !P0 ;  /* 0x0000001d151d7208 */ /* 0x000fe20004000000 */
[----:B------:R-:W-:Y:S06]  /*5520*/  BRA `(.L_x_1681) ;  /* 0x0000000000547947 */ /* 0x000fec0003800000 */
.L_x_1680:
        /* <DEDUP_REMOVED lines=16> */
.L_x_1683:
[----:B------:R-:W-:Y:S01]  /*5630*/  LOP3.LUT R29, R21, 0x80000, RZ, 0xfc, !PT ;  /* 0x00080000151d7812 */ /* 0x000fe200078efcff */
[----:B------:R-:W-:Y:S01]  /*5640*/  IMAD.MOV.U32 R28, RZ, RZ, R20 ;  /* 0x000000ffff1c7224 */ /* 0x000fe200078e0014 */
[----:B------:R-:W-:Y:S06]  /*5650*/  BRA `(.L_x_1681) ;  /* 0x0000000000087947 */ /* 0x000fec0003800000 */
.L_x_1682:
[----:B------:R-:W-:Y:S01]  /*5660*/  LOP3.LUT R29, R23, 0x80000, RZ, 0xfc, !PT ;  /* 0x00080000171d7812 */ /* 0x000fe200078efcff */
[----:B------:R-:W-:-:S07]  /*5670*/  IMAD.MOV.U32 R28, RZ, RZ, R22 ;  /* 0x000000ffff1c7224 */ /* 0x000fce00078e0016 */
.L_x_1681:
[----:B------:R-:W-:Y:S05]  /*5680*/  BSYNC.RECONVERGENT B1 ;  /* 0x0000000000017941 */ /* 0x000fea0003800200 */
.L_x_1679:
[----:B------:R-:W-:Y:S02]  /*5690*/  IMAD.MOV.U32 R18, RZ, RZ, R38 ;  /* 0x000000ffff127224 */ /* 0x000fe400078e0026 */
[----:B------:R-:W-:Y:S02]  /*56a0*/  IMAD.MOV.U32 R19, RZ, RZ, 0x0 ;  /* 0x00000000ff137424 */ /* 0x000fe400078e00ff */
[----:B------:R-:W-:Y:S02]  /*56b0*/  IMAD.MOV.U32 R20, RZ, RZ, R28 ;  /* 0x000000ffff147224 */ /* 0x000fe400078e001c */
[----:B------:R-:W-:Y:S01]  /*56c0*/  IMAD.MOV.U32 R21, RZ, RZ, R29 ;  /* 0x000000ffff157224 */ /* 0x000fe200078e001d */
[----:B------:R-:W-:Y:S06]  /*56d0*/  RET.REL.NODEC R18 `(_ZN2at6native54_GLOBAL__N__aa9a477a_21_UpSampleBilinear2d_cu_607db5e327upsample_gen2d_aa_out_frameIddNS0_18upsample_antialias21BilinearFilterFunctorEEEvT0_S5_NS_27GenericPackedTensorAccessorIKT_Lm4ENS_16DefaultPtrTraitsElEENS6_IS7_Lm4ES9_lEERKT1_) ;  /* 0xffffffa812487950 */ /* 0x000fec0003c3ffff */
.L_x_1684:
        /* <DEDUP_REMOVED lines=10> */
.L_x_1976:


//--------------------- .text._ZN2at6native54_GLOBAL__N__aa9a477a_21_UpSampleBilinear2d_cu_607db5e338upsample_bilinear2d_backward_out_frameIN3c108BFloat16EfEEvmiiiiT0_S5_bPT_PKS6_ --------------------------
	.section	.text._ZN2at6native54_GLOBAL__N__aa9a477a_21_UpSampleBilinear2d_cu_607db5e338upsample_bilinear2d_backward_out_frameIN3c108BFloat16EfEEvmiiiiT0_S5_bPT_PKS6_,"ax",@progbits
	.align	128
.text._ZN2at6native54_GLOBAL__N__aa9a477a_21_UpSampleBilinear2d_cu_607db5e338upsample_bilinear2d_backward_out_frameIN3c108BFloat16EfEEvmiiiiT0_S5_bPT_PKS6_:
        .type           _ZN2at6native54_GLOBAL__N__aa9a477a_21_UpSampleBilinear2d_cu_607db5e338upsample_bilinear2d_backward_out_frameIN3c108BFloat16EfEEvmiiiiT0_S5_bPT_PKS6_,@function
        .size           _ZN2at6native54_GLOBAL__N__aa9a477a_21_UpSampleBilinear2d_cu_607db5e338upsample_bilinear2d_backward_out_frameIN3c108BFloat16EfEEvmiiiiT0_S5_bPT_PKS6_,(.L_x_1979 - _ZN2at6native54_GLOBAL__N__aa9a477a_21_UpSampleBilinear2d_cu_607db5e338upsample_bilinear2d_backward_out_frameIN3c108BFloat16EfEEvmiiiiT0_S5_bPT_PKS6_)
        .other          _ZN2at6native54_GLOBAL__N__aa9a477a_21_UpSampleBilinear2d_cu_607db5e338upsample_bilinear2d_backward_out_frameIN3c108BFloat16EfEEvmiiiiT0_S5_bPT_PKS6_,@"STO_CUDA_ENTRY STV_DEFAULT"
_ZN2at6native54_GLOBAL__N__aa9a477a_21_UpSampleBilinear2d_cu_607db5e338upsample_bilinear2d_backward_out_frameIN3c108BFloat16EfEEvmiiiiT0_S5_bPT_PKS6_:
[----:B------:R-:W-:Y:S01]  /*0000*/  LDC R1, c[0x0][0x37c] ;  /* 0x0000df00ff017b82 */ /* 0x000fe20000000800 */
[----:B------:R-:W0:Y:S01]  /*0010*/  LDCU.64 UR12, c[0x0][0x390] ;  /* 0x00007200ff0c77ac */ /* 0x000e220008000a00 */
[----:B------:R-:W1:Y:S01]  /*0020*/  S2R R23, SR_CTAID.X ;  /* 0x0000000000177919 */ /* 0x000e620000002500 */
[----:B------:R-:W2:Y:S01]  /*0030*/  LDCU.128 UR4, c[0x0][0x380] ;  /* 0x00007000ff0477ac */ /* 0x000ea20008000c00 */
[----:B------:R-:W1:Y:S01]  /*0040*/  S2R R0, SR_TID.X ;  /* 0x0000000000007919 */ /* 0x000e620000002100 */
[----:B------:R-:W1:Y:S01]  /*0050*/  LDCU UR14, c[0x0][0x360] ;  /* 0x00006c00ff0e77ac */ /* 0x000e620008000800 */
[----:B0-----:R-:W-:Y:S02]  /*0060*/  USHF.R.S32.HI UR16, URZ, 0x1f, UR12 ;  /* 0x0000001fff107899 */ /* 0x001fe4000801140c */
[----:B------:R-:W-:Y:S02]  /*0070*/  USHF.R.S32.HI UR17, URZ, 0x1f, UR13 ;  /* 0x0000001fff117899 */ /* 0x000fe4000801140d */
[----:B--2---:R-:W-:-:S02]  /*0080*/  UIMAD UR10, UR16, UR4, URZ ;  /* 0x00000004100a72a4 */ /* 0x004fc4000f8e02ff */
[----:B------:R-:W-:Y:S02]  /*0090*/  UIMAD.WIDE.U32 UR8, UR12, UR4, URZ ;  /* 0x000000040c0872a5 */ /* 0x000fe4000f8e00ff */
[----:B------:R-:W-:-:S04]  /*00a0*/  UIMAD UR10, UR12, UR5, UR10 ;  /* 0x000000050c0a72a4 */ /* 0x000fc8000f8e020a */
[----:B------:R-:W-:Y:S02]  /*00b0*/  UIADD3 UR9, UPT, UPT, UR9, UR10, URZ ;  /* 0x0000000a09097290 */ /* 0x000fe4000fffe0ff */
[----:B------:R-:W-:Y:S02]  /*00c0*/  UIMAD.WIDE.U32 UR10, UR8, UR13, URZ ;  /* 0x0000000d080a72a5 */ /* 0x000fe4000f8e00ff */
[----:B------:R-:W-:Y:S01]  /*00d0*/  UIMAD UR9, UR9, UR13, URZ ;  /* 0x0000000d090972a4 */ /* 0x000fe2000f8e02ff */
[----:B-1----:R-:W-:-:S03]  /*00e0*/  IMAD R23, R23, UR14, R0 ;  /* 0x0000000e17177c24 */ /* 0x002fc6000f8e0200 */
[----:B------:R-:W-:Y:S02]  /*00f0*/  UIMAD UR9, UR17, UR8, UR9 ;  /* 0x00000008110972a4 */ /* 0x000fe4000f8e0209 */
[----:B------:R-:W-:Y:S02]  /*0100*/  USHF.R.S32.HI UR8, URZ, 0x1f, UR6 ;  /* 0x0000001fff087899 */ /* 0x000fe40008011406 */
[----:B------:R-:W-:Y:S01]  /*0110*/  UIADD3 UR12, UPT, UPT, UR11, UR9, URZ ;  /* 0x000000090b0c7290 */ /* 0x000fe2000fffe0ff */
[----:B------:R-:W-:Y:S01]  /*0120*/  ISETP.LT.U32.AND P0, PT, R23, UR10, PT ;  /* 0x0000000a17007c0c */ /* 0x000fe2000bf01070 */
[----:B------:R-:W-:Y:S02]  /*0130*/  UIMAD UR13, UR8, UR4, URZ ;  /* 0x00000004080d72a4 */ /* 0x000fe4000f8e02ff */
[----:B------:R-:W-:Y:S02]  /*0140*/  UIMAD.WIDE.U32 UR8, UR6, UR4, URZ ;  /* 0x00000004060872a5 */ /* 0x000fe4000f8e00ff */
[----:B------:R-:W-:Y:S01]  /*0150*/  IMAD.U32 R0, RZ, RZ, UR12 ;  /* 0x0000000cff007e24 */ /* 0x000fe2000f8e00ff */
[----:B------:R-:W-:-:S04]  /*0160*/  UIMAD UR13, UR6, UR5, UR13 ;  /* 0x00000005060d72a4 */ /* 0x000fc8000f8e020d */
[----:B------:R-:W-:-:S13]  /*0170*/  ISETP.GT.U32.AND.EX P0, PT, R0, RZ, PT, P0 ;  /* 0x000000ff0000720c */ /* 0x000fda0003f04100 */
[----:B------:R-:W-:Y:S05]  /*0180*/  @!P0 EXIT ;  /* 0x000000000000894d */ /* 0x000fea0003800000 */
[----:B------:R-:W-:Y:S01]  /*0190*/  UIADD3 UR9, UPT, UPT, UR9, UR13, URZ ;  /* 0x0000000d09097290 */ /* 0x000fe2000fffe0ff */
[----:B------:R-:W-:Y:S01]  /*01a0*/  IMAD.MOV.U32 R8, RZ, RZ, RZ ;  /* 0x000000ffff087224 */ /* 0x000fe200078e00ff */
[----:B------:R-:W-:Y:S02]  /*01b0*/  USHF.R.S32.HI UR6, URZ, 0x1f, UR7 ;  /* 0x0000001fff067899 */ /* 0x000fe40008011407 */
[----:B------:R-:W-:Y:S01]  /*01c0*/  UIMAD UR9, UR9, UR7, URZ ;  /* 0x00000007090972a4 */ /* 0x000fe2000f8e02ff */
[----:B------:R-:W-:Y:S01]  /*01d0*/  UMOV UR4, 0xffffffff ;  /* 0xffffffff00047882 */ /* 0x000fe20000000000 */
[----:B------:R-:W-:Y:S02]  /*01e0*/  UMOV UR5, 0xffffffff ;  /* 0xffffffff00057882 */ /* 0x000fe40000000000 */
[----:B------:R-:W-:Y:S02]  /*01f0*/  UIMAD UR9, UR6, UR8, UR9 ;  /* 0x00000008060972a4 */ /* 0x000fe4000f8e0209 */
[----:B------:R-:W-:Y:S01]  /*0200*/  UIMAD.WIDE.U32 UR4, UR8, UR7, UR4 ;  /* 0x00000007080472a5 */ /* 0x000fe2000f8e0004 */
[----:B------:R-:W0:Y:S03]  /*0210*/  LDCU.64 UR14, c[0x0][0x358] ;  /* 0x00006b00ff0e77ac */ /* 0x000e260008000a00 */
[----:B------:R-:W-:-:S12]  /*0220*/  UIADD3 UR7, UPT, UPT, UR5, UR9, URZ ;  /* 0x0000000905077290 */ /* 0x000fd8000fffe0ff */
.L_x_1735:
[----:B------:R-:W-:Y:S01]  /*0230*/  LOP3.LUT R0, R8, UR17, RZ, 0xfc, !PT ;  /* 0x0000001108007c12 */ /* 0x000fe2000f8efcff */
[----:B------:R-:W-:Y:S05]  /*0240*/  YIELD ;  /* 0x0000000000007946 */ /* 0x000fea0003800000 */
[----:B------:R-:W-:Y:S01]  /*0250*/  ISETP.NE.U32.AND P0, PT, R0, RZ, PT ;  /* 0x000000ff0000720c */ /* 0x000fe20003f05070 */
[----:B------:R-:W-:-:S12]  /*0260*/  BSSY.RECONVERGENT B0, `(.L_x_1685) ;  /* 0x0000025000007945 */ /* 0x000fd80003800200 */
[----:B01----:R-:W-:Y:S05]  /*0270*/  @P0 BRA `(.L_x_1686) ;  /* 0x00000000005c0947 */ /* 0x003fea0003800000 */
[----:B------:R-:W1:Y:S02]  /*0280*/  LDCU UR6, c[0x0][0x394] ;  /* 0x00007280ff0677ac */ /* 0x000e640008000800 */
[----:B-1----:R-:W1:Y:S01]  /*0290*/  I2F.U32.RP R0, UR6 ;  /* 0x0000000600007d06 */ /* 0x002e620008209000 */
[----:B------:R-:W-:-:S07]  /*02a0*/  ISETP.NE.U32.AND P2, PT, RZ, UR6, PT ;  /* 0x00000006ff007c0c */ /* 0x000fce000bf45070 */
[----:B-1----:R-:W1:Y:S02]  /*02b0*/  MUFU.RCP R0, R0 ;  /* 0x0000000000007308 */ /* 0x002e640000001000 */
[----:B-1----:R-:W-:-:S06]  /*02c0*/  VIADD R2, R0, 0xffffffe ;  /* 0x0ffffffe00027836 */ /* 0x002fcc0000000000 */
[----:B------:R1:W2:Y:S02]  /*02d0*/  F2I.FTZ.U32.TRUNC.NTZ R3, R2 ;  /* 0x0000000200037305 */ /* 0x0002a4000021f000 */
[----:B-1----:R-:W-:Y:S02]  /*02e0*/  IMAD.MOV.U32 R2, RZ, RZ, RZ ;  /* 0x000000ffff027224 */ /* 0x002fe400078e00ff */
[----:B--2---:R-:W-:-:S04]  /*02f0*/  IMAD.MOV R5, RZ, RZ, -R3 ;  /* 0x000000ffff057224 */ /* 0x004fc800078e0a03 */
[----:B------:R-:W-:-:S04]  /*0300*/  IMAD R5, R5, UR6, RZ ;  /* 0x0000000605057c24 */ /* 0x000fc8000f8e02ff */
[----:B------:R-:W-:-:S06]  /*0310*/  IMAD.HI.U32 R4, R3, R5, R2 ;  /* 0x0000000503047227 */ /* 0x000fcc00078e0002 */
[----:B------:R-:W-:-:S04]  /*0320*/  IMAD.HI.U32 R2, R4, R23, RZ ;  /* 0x0000001704027227 */ /* 0x000fc800078e00ff */
[----:B------:R-:W-:-:S04]  /*0330*/  IMAD.MOV R4, RZ, RZ, -R2 ;  /* 0x000000ffff047224 */ /* 0x000fc800078e0a02 */
[----:B------:R-:W-:-:S05]  /*0340*/  IMAD R3, R4, UR6, R23 ;  /* 0x0000000604037c24 */ /* 0x000fca000f8e0217 */
[----:B------:R-:W-:-:S13]  /*0350*/  ISETP.GE.U32.AND P0, PT, R3, UR6, PT ;  /* 0x0000000603007c0c */ /* 0x000fda000bf06070 */
[----:B------:R-:W-:Y:S02]  /*0360*/  @P0 VIADD R3, R3, -UR6 ;  /* 0x8000000603030c36 */ /* 0x000fe40008000000 */
[----:B------:R-:W-:-:S03]  /*0370*/  @P0 VIADD R2, R2, 0x1 ;  /* 0x0000000102020836 */ /* 0x000fc60000000000 */
[----:B------:R-:W-:Y:S01]  /*0380*/  ISETP.GE.U32.AND P1, PT, R3, UR6, PT ;  /* 0x0000000603007c0c */ /* 0x000fe2000bf26070 */
[----:B------:R-:W-:-:S12]  /*0390*/  IMAD.MOV.U32 R3, RZ, RZ, RZ ;  /* 0x000000ffff037224 */ /* 0x000fd800078e00ff */
[----:B------:R-:W-:Y:S01]  /*03a0*/  @P1 VIADD R2, R2, 0x1 ;  /* 0x0000000102021836 */ /* 0x000fe20000000000 */
[----:B------:R-:W-:-:S05]  /*03b0*/  @!P2 LOP3.LUT R2, RZ, UR6, RZ, 0x33, !PT ;  /* 0x00000006ff02ac12 */ /* 0x000fca000f8e33ff */
[----:B------:R-:W-:-:S04]  /*03c0*/  IMAD.MOV R0, RZ, RZ, -R2 ;  /* 0x000000ffff007224 */ /* 0x000fc800078e0a02 */
[----:B------:R-:W-:Y:S01]  /*03d0*/  IMAD R0, R0, UR6, R23 ;  /* 0x0000000600007c24 */ /* 0x000fe2000f8e0217 */
[----:B------:R-:W-:Y:S06]  /*03e0*/  BRA `(.L_x_1687) ;  /* 0x0000000000307947 */ /* 0x000fec0003800000 */
.L_x_1686:
[----:B------:R-:W1:Y:S01]  /*03f0*/  LDCU UR6, c[0x0][0x394] ;  /* 0x00007280ff0677ac */ /* 0x000e620008000800 */
[----:B------:R-:W-:Y:S01]  /*0400*/  IMAD.MOV.U32 R7, RZ, RZ, R23 ;  /* 0x000000ffff077224 */ /* 0x000fe200078e0017 */
[----:B------:R-:W-:Y:S01]  /*0410*/  MOV R4, 0x460 ;  /* 0x0000046000047802 */ /* 0x000fe20000000f00 */
[----:B------:R-:W-:Y:S02]  /*0420*/  IMAD.MOV.U32 R9, RZ, RZ, R8 ;  /* 0x000000ffff097224 */ /* 0x000fe400078e0008 */
[----:B------:R-:W-:Y:S02]  /*0430*/  IMAD.U32 R5, RZ, RZ, UR17 ;  /* 0x00000011ff057e24 */ /* 0x000fe4000f8e00ff */
[----:B-1----:R-:W-:-:S07]  /*0440*/  IMAD.U32 R6, RZ, RZ, UR6 ;  /* 0x00000006ff067e24 */ /* 0x002fce000f8e00ff */
[----:B0-----:R-:W-:Y:S05]  /*0450*/  CALL.REL.NOINC `($__internal_20_$__cuda_sm20_div_u64) ;  /* 0x0000001800307944 */ /* 0x001fea0003c00000 */
[----:B------:R-:W0:Y:S01]  /*0460*/  LDCU UR6, c[0x0][0x394] ;  /* 0x00007280ff0677ac */ /* 0x000e220008000800 */
[--C-:B------:R-:W-:Y:S02]  /*0470*/  IMAD.MOV R0, RZ, RZ, -R6.reuse ;  /* 0x000000ffff007224 */ /* 0x100fe400078e0a06 */
[----:B------:R-:W-:Y:S02]  /*0480*/  IMAD.MOV.U32 R2, RZ, RZ, R6 ;  /* 0x000000ffff027224 */ /* 0x000fe400078e0006 */
[----:B------:R-:W-:Y:S02]  /*0490*/  IMAD.MOV.U32 R3, RZ, RZ, R7 ;  /* 0x000000ffff037224 */ /* 0x000fe400078e0007 */
[----:B0-----:R-:W-:-:S07]  /*04a0*/  IMAD R0, R0, UR6, R23 ;  /* 0x0000000600007c24 */ /* 0x001fce000f8e0217 */
.L_x_1687:
[----:B0-----:R-:W-:Y:S05]  /*04b0*/  BSYNC.RECONVERGENT B0 ;  /* 0x0000000000007941 */ /* 0x001fea0003800200 */
.L_x_1685:
[----:B------:R-:W-:Y:S01]  /*04c0*/  LOP3.LUT R4, R3, UR16, RZ, 0xfc, !PT ;  /* 0x0000001003047c12 */ /* 0x000fe2000f8efcff */
[----:B------:R-:W-:Y:S03]  /*04d0*/  BSSY.RECONVERGENT B0, `(.L_x_1688) ;  /* 0x0000027000007945 */ /* 0x000fe60003800200 */
[----:B------:R-:W-:-:S13]  /*04e0*/  ISETP.NE.U32.AND P0, PT, R4, RZ, PT ;  /* 0x000000ff0400720c */ /* 0x000fda0003f05070 */
[----:B------:R-:W-:Y:S05]  /*04f0*/  @P0 BRA `(.L_x_1689) ;  /* 0x0000000000600947 */ /* 0x000fea0003800000 */
[----:B------:R-:W0:Y:S02]  /*0500*/  LDCU UR6, c[0x0][0x390] ;  /* 0x00007200ff0677ac */ /* 0x000e240008000800 */
[----:B0-----:R-:W0:Y:S01]  /*0510*/  I2F.U32.RP R3, UR6 ;  /* 0x0000000600037d06 */ /* 0x001e220008209000 */
[----:B------:R-:W-:-:S07]  /*0520*/  ISETP.NE.U32.AND P2, PT, RZ, UR6, PT ;  /* 0x00000006ff007c0c */ /* 0x000fce000bf45070 */
[----:B0-----:R-:W0:Y:S02]  /*0530*/  MUFU.RCP R3, R3 ;  /* 0x0000000300037308 */ /* 0x001e240000001000 */
[----:B0-----:R-:W-:Y:S02]  /*0540*/  VIADD R4, R3, 0xffffffe ;  /* 0x0ffffffe03047836 */ /* 0x001fe40000000000 */
[----:B------:R-:W-:-:S04]  /*0550*/  IMAD.MOV.U32 R3, RZ, RZ, RZ ;  /* 0x000000ffff037224 */ /* 0x000fc800078e00ff */
[----:B------:R0:W1:Y:S02]  /*0560*/  F2I.FTZ.U32.TRUNC.NTZ R5, R4 ;  /* 0x0000000400057305 */ /* 0x000064000021f000 */
[----:B0-----:R-:W-:Y:S02]  /*0570*/  IMAD.MOV.U32 R4, RZ, RZ, RZ ;  /* 0x000000ffff047224 */ /* 0x001fe400078e00ff */
[----:B-1----:R-:W-:-:S04]  /*0580*/  IMAD.MOV R7, RZ, RZ, -R5 ;  /* 0x000000ffff077224 */ /* 0x002fc800078e0a05 */
        /* <DEDUP_REMOVED lines=8> */
[----:B------:R-:W-:-:S13]  /*0610*/  ISETP.GE.U32.AND P1, PT, R6, UR6, PT ;  /* 0x0000000606007c0c */ /* 0x000fda000bf26070 */
[----:B------:R-:W-:Y:S01]  /*0620*/  @P1 VIADD R5, R5, 0x1 ;  /* 0x0000000105051836 */ /* 0x000fe20000000000 */
[----:B------:R-:W-:-:S05]  /*0630*/  @!P2 LOP3.LUT R5, RZ, UR6, RZ, 0x33, !PT ;  /* 0x00000006ff05ac12 */ /* 0x000fca000f8e33ff */
[----:B------:R-:W-:-:S04]  /*0640*/  IMAD.MOV R9, RZ, RZ, -R5 ;  /* 0x000000ffff097224 */ /* 0x000fc800078e0a05 */
[----:B------:R-:W-:Y:S02]  /*0650*/  IMAD R9, R9, UR6, R2 ;  /* 0x0000000609097c24 */ /* 0x000fe4000f8e0202 */
[----:B------:R-:W-:Y:S01]  /*0660*/  IMAD.MOV.U32 R2, RZ, RZ, R5 ;  /* 0x000000ffff027224 */ /* 0x000fe200078e0005 */
[----:B------:R-:W-:Y:S06]  /*0670*/  BRA `(.L_x_1690) ;  /* 0x0000000000307947 */ /* 0x000fec0003800000 */
.L_x_1689:
[----:B------:R-:W0:Y:S01]  /*0680*/  LDCU UR6, c[0x0][0x390] ;  /* 0x00007200ff0677ac */ /* 0x000e220008000800 */
[----:B------:R-:W-:Y:S01]  /*0690*/  IMAD.MOV.U32 R7, RZ, RZ, R2 ;  /* 0x000000ffff077224 */ /* 0x000fe200078e0002 */
[----:B------:R-:W-:Y:S01]  /*06a0*/  MOV R4, 0x6f0 ;  /* 0x000006f000047802 */ /* 0x000fe20000000f00 */
[----:B------:R-:W-:Y:S02]  /*06b0*/  IMAD.MOV.U32 R9, RZ, RZ, R3 ;  /* 0x000000ffff097224 */ /* 0x000fe400078e0003 */
[----:B------:R-:W-:Y:S02]  /*06c0*/  IMAD.U32 R5, RZ, RZ, UR16 ;  /* 0x00000010ff057e24 */ /* 0x000fe4000f8e00ff */
[----:B0-----:R-:W-:-:S07]  /*06d0*/  IMAD.U32 R6, RZ, RZ, UR6 ;  /* 0x00000006ff067e24 */ /* 0x001fce000f8e00ff */
[----:B------:R-:W-:Y:S05]  /*06e0*/  CALL.REL.NOINC `($__internal_20_$__cuda_sm20_div_u64) ;  /* 0x00000014008c7944 */ /* 0x000fea0003c00000 */
[----:B------:R-:W0:Y:S01]  /*06f0*/  LDCU UR6, c[0x0][0x390] ;  /* 0x00007200ff0677ac */ /* 0x000e220008000800 */
[----:B------:R-:W-:Y:S02]  /*0700*/  IMAD.MOV R9, RZ, RZ, -R6 ;  /* 0x000000ffff097224 */ /* 0x000fe400078e0a06 */
[----:B------:R-:W-:Y:S02]  /*0710*/  IMAD.MOV.U32 R3, RZ, RZ, R7 ;  /* 0x000000ffff037224 */ /* 0x000fe400078e0007 */
[----:B0-----:R-:W-:Y:S02]  /*0720*/  IMAD R9, R9, UR6, R2 ;  /* 0x0000000609097c24 */ /* 0x001fe4000f8e0202 */
[----:B------:R-:W-:-:S07]  /*0730*/  IMAD.MOV.U32 R2, RZ, RZ, R6 ;  /* 0x000000ffff027224 */ /* 0x000fce00078e0006 */
.L_x_1690:
[----:B------:R-:W-:Y:S05]  /*0740*/  BSYNC.RECONVERGENT B0 ;  /* 0x0000000000007941 */ /* 0x000fea0003800200 */
.L_x_1688:
[----:B------:R-:W0:Y:S01]  /*0750*/  LDCU.64 UR8, c[0x0][0x3b0] ;  /* 0x00007600ff0877ac */ /* 0x000e220008000a00 */
[----:B------:R-:W1:Y:S01]  /*0760*/  LDC R12, c[0x0][0x398] ;  /* 0x0000e600ff0c7b82 */ /* 0x000e620000000800 */
[----:B------:R-:W2:Y:S07]  /*0770*/  LDCU.U8 UR6, c[0x0][0x3a0] ;  /* 0x00007400ff0677ac */ /* 0x000eae0008000000 */
[----:B------:R-:W3:Y:S01]  /*0780*/  LDC R13, c[0x0][0x39c] ;  /* 0x0000e700ff0d7b82 */ /* 0x000ee20000000800 */
[----:B------:R-:W-:-:S07]  /*0790*/  I2FP.F32.S32 R6, R9 ;  /* 0x0000000900067245 */ /* 0x000fce0000201400 */
[----:B------:R-:W4:Y:S01]  /*07a0*/  LDC.64 R10, c[0x0][0x388] ;  /* 0x0000e200ff0a7b82 */ /* 0x000f220000000a00 */
[----:B0-----:R-:W-:-:S04]  /*07b0*/  LEA R4, P0, R23, UR8, 0x1 ;  /* 0x0000000817047c11 */ /* 0x001fc8000f8008ff */
[----:B------:R-:W-:-:S05]  /*07c0*/  LEA.HI.X R5, R23, UR9, R8, 0x1, P0 ;  /* 0x0000000917057c11 */ /* 0x000fca00080f0c08 */
[----:B------:R0:W5:Y:S01]  /*07d0*/  LDG.E.U16.CONSTANT R19, desc[UR14][R4.64] ;  /* 0x0000000e04137981 */ /* 0x000162000c1e9500 */
[----:B--2---:R-:W-:Y:S01]  /*07e0*/  UPRMT UR6, UR6, 0x8880, URZ ;  /* 0x0000888006067896 */ /* 0x004fe200080000ff */
[----:B------:R-:W-:Y:S01]  /*07f0*/  I2FP.F32.S32 R0, R0 ;  /* 0x0000000000007245 */ /* 0x000fe20000201400 */
[----:B------:R-:W-:Y:S04]  /*0800*/  BSSY.RECONVERGENT B0, `(.L_x_1691) ;  /* 0x0000066000007945 */ /* 0x000fe80003800200 */
[----:B------:R-:W-:Y:S01]  /*0810*/  ISETP.NE.AND P0, PT, RZ, UR6, PT ;  /* 0x00000006ff007c0c */ /* 0x000fe2000bf05270 */
[-C--:B----4-:R-:W-:Y:S02]  /*0820*/  IMAD R3, R3, R10.reuse, RZ ;  /* 0x0000000a03037224 */ /* 0x090fe400078e02ff */
[----:B------:R-:W-:-:S10]  /*0830*/  IMAD.WIDE.U32 R14, R2, R10, RZ ;  /* 0x0000000a020e7225 */ /* 0x000fd400078e00ff */
[----:B------:R-:W-:Y:S01]  /*0840*/  @!P0 FADD.FTZ R7, R6, 0.5 ;  /* 0x3f00000006078421 */ /* 0x000fe20000010000 */
[----:B0-----:R-:W-:Y:S01]  /*0850*/  @!P0 FADD.FTZ R5, R0, 0.5 ;  /* 0x3f00000000058421 */ /* 0x001fe20000010000 */
[-C--:B-1----:R-:W-:Y:S01]  /*0860*/  @P0 FMUL.FTZ R4, R6, R12.reuse ;  /* 0x0000000c06040220 */ /* 0x082fe20000410000 */
[-C--:B---3--:R-:W-:Y:S01]  /*0870*/  @P0 FMUL.FTZ R0, R0, R13.reuse ;  /* 0x0000000d00000220 */ /* 0x088fe20000410000 */
[----:B------:R-:W-:Y:S01]  /*0880*/  @!P0 FFMA.FTZ R7, R7, R12, -0.5 ;  /* 0xbf00000007078423 */ /* 0x000fe2000001000c */
[----:B------:R-:W-:Y:S02]  /*0890*/  @!P0 FFMA.FTZ R5, R5, R13, -0.5 ;  /* 0xbf00000005058423 */ /* 0x000fe4000001000d */
[----:B------:R-:W0:Y:S02]  /*08a0*/  LDC.64 R12, c[0x0][0x3a8] ;  /* 0x0000ea00ff0c7b82 */ /* 0x000e240000000a00 */
[----:B------:R-:W-:-:S04]  /*08b0*/  @!P0 FSETP.GEU.FTZ.AND P1, PT, R7, RZ, PT ;  /* 0x000000ff0700820b */ /* 0x000fc80003f3e000 */
[----:B------:R-:W-:Y:S02]  /*08c0*/  @!P0 FSEL R4, R7, RZ, P1 ;  /* 0x000000ff07048208 */ /* 0x000fe40000800000 */
[C---:B------:R-:W-:Y:S02]  /*08d0*/  @!P0 FSETP.GEU.FTZ.AND P1, PT, R5.reuse, RZ, PT ;  /* 0x000000ff0500820b */ /* 0x040fe40003f3e000 */
[----:B------:R-:W1:Y:S02]  /*08e0*/  F2I.FTZ.TRUNC.NTZ R9, R4 ;  /* 0x0000000400097305 */ /* 0x000e64000021f100 */
[----:B------:R-:W-:Y:S02]  /*08f0*/  @!P0 FSEL R0, R5, RZ, P1 ;  /* 0x000000ff05008208 */ /* 0x000fe40000800000 */
[----:B------:R-:W-:-:S04]  /*0900*/  SHF.R.S32.HI R5, RZ, 0x1f, R10 ;  /* 0x0000001fff057819 */ /* 0x000fc8000001140a */
[----:B------:R-:W2:Y:S01]  /*0910*/  F2I.FTZ.TRUNC.NTZ R7, R0 ;  /* 0x0000000000077305 */ /* 0x000ea2000021f100 */
[----:B------:R-:W-:Y:S01]  /*0920*/  IMAD R3, R2, R5, R3 ;  /* 0x0000000502037224 */ /* 0x000fe200078e0203 */
[----:B------:R-:W-:-:S03]  /*0930*/  SHF.R.S32.HI R5, RZ, 0x1f, R11 ;  /* 0x0000001fff057819 */ /* 0x000fc6000001140b */
[----:B------:R-:W-:Y:S01]  /*0940*/  IMAD.IADD R6, R15, 0x1, R3 ;  /* 0x000000010f067824 */ /* 0x000fe200078e0203 */
[C---:B-1----:R-:W-:Y:S02]  /*0950*/  IADD3 R2, P0, PT, R9.reuse, R14, RZ ;  /* 0x0000000e09027210 */ /* 0x042fe40007f1e0ff */
[----:B------:R-:W-:Y:S02]  /*0960*/  I2FP.F32.S32 R3, R9 ;  /* 0x0000000900037245 */ /* 0x000fe40000201400 */
[----:B------:R-:W-:Y:S01]  /*0970*/  LEA.HI.X.SX32 R18, R9, R6, 0x1, P0 ;  /* 0x0000000609127211 */ /* 0x000fe200000f0eff */
[----:B------:R-:W-:-:S04]  /*0980*/  IMAD.WIDE.U32 R16, R2, R11, RZ ;  /* 0x0000000b02107225 */ /* 0x000fc800078e00ff */
[----:B------:R-:W-:Y:S01]  /*0990*/  FADD.FTZ R4, -R3, R4 ;  /* 0x0000000403047221 */ /* 0x000fe20000010100 */
[----:B--2---:R-:W-:Y:S01]  /*09a0*/  I2FP.F32.S32 R21, R7 ;  /* 0x0000000700157245 */ /* 0x004fe20000201400 */
[----:B------:R-:W-:Y:S01]  /*09b0*/  IMAD R22, R18, R11, RZ ;  /* 0x0000000b12167224 */ /* 0x000fe200078e02ff */
[----:B------:R-:W-:-:S03]  /*09c0*/  IADD3 R20, P3, PT, R7, R16, RZ ;  /* 0x0000001007147210 */ /* 0x000fc60007f7e0ff */
[----:B------:R-:W-:Y:S01]  /*09d0*/  FADD.FTZ R3, -R21, R0 ;  /* 0x0000000015037221 */ /* 0x000fe20000010100 */
[----:B0-----:R-:W-:Y:S01]  /*09e0*/  LEA R18, P2, R20, R12, 0x1 ;  /* 0x0000000c14127211 */ /* 0x001fe200078408ff */
[----:B------:R-:W-:Y:S01]  /*09f0*/  IMAD R25, R2, R5, R22 ;  /* 0x0000000502197224 */ /* 0x000fe200078e0216 */
[----:B------:R-:W-:Y:S01]  /*0a00*/  SHF.R.S32.HI R0, RZ, 0x1f, R7 ;  /* 0x0000001fff007819 */ /* 0x000fe20000011407 */
[----:B------:R-:W-:Y:S01]  /*0a10*/  FADD.FTZ R22, -R4, 1 ;  /* 0x3f80000004167421 */ /* 0x000fe20000010100 */
[----:B------:R-:W-:Y:S01]  /*0a20*/  LOP3.LUT R21, R18, 0x3, RZ, 0xc0, !PT ;  /* 0x0000000312157812 */ /* 0x000fe200078ec0ff */
[----:B------:R-:W-:Y:S01]  /*0a30*/  IMAD.IADD R25, R17, 0x1, R25 ;  /* 0x0000000111197824 */ /* 0x000fe200078e0219 */
[----:B------:R-:W-:Y:S02]  /*0a40*/  ISETP.GE.U32.AND P0, PT, R20, UR4, PT ;  /* 0x0000000414007c0c */ /* 0x000fe4000bf06070 */
[----:B------:R-:W-:Y:S01]  /*0a50*/  ISETP.NE.U32.AND P1, PT, R21, RZ, PT ;  /* 0x000000ff1500720c */ /* 0x000fe20003f25070 */
[----:B------:R-:W-:-:S03]  /*0a60*/  IMAD.X R24, R0, 0x1, R25, P3 ;  /* 0x0000000100187824 */ /* 0x000fc600018e0619 */
[----:B------:R-:W-:-:S04]  /*0a70*/  ISETP.NE.AND.EX P1, PT, RZ, RZ, PT, P1 ;  /* 0x000000ffff00720c */ /* 0x000fc80003f25310 */
[----:B------:R-:W-:Y:S01]  /*0a80*/  ISETP.GE.U32.OR.EX P0, PT, R24, UR7, P1, P0 ;  /* 0x0000000718007c0c */ /* 0x000fe20008f06500 */
[----:B-----5:R-:W-:Y:S02]  /*0a90*/  IMAD.U32 R2, R19, 0x10000, RZ ;  /* 0x0001000013027824 */ /* 0x020fe400078e00ff */
[----:B------:R-:W-:-:S04]  /*0aa0*/  FADD.FTZ R19, -R3, 1 ;  /* 0x3f80000003137421 */ /* 0x000fc80000010100 */
[----:B------:R-:W-:-:S04]  /*0ab0*/  FMUL.FTZ R19, R19, R22 ;  /* 0x0000001613137220 */ /* 0x000fc80000410000 */
[----:B------:R-:W-:-:S05]  /*0ac0*/  FMUL.FTZ R19, R19, R2 ;  /* 0x0000000213137220 */ /* 0x000fca0000410000 */
[----:B------:R-:W-:Y:S02]  /*0ad0*/  F2FP.BF16.F32.PACK_AB R22, RZ, R19 ;  /* 0x00000013ff16723e */ /* 0x000fe400000010ff */
[----:B------:R-:W-:Y:S01]  /*0ae0*/  LEA.HI.X R19, R20, R13, R24, 0x1, P2 ;  /* 0x0000000d14137211 */ /* 0x000fe200010f0c18 */
[----:B------:R-:W-:Y:S06]  /*0af0*/  @P0 BRA `(.L_x_1692) ;  /* 0x00000000004c0947 */ /* 0x000fec0003800000 */
[----:B------:R-:W0:Y:S02]  /*0b00*/  I2F.BF16.RZ R21, RZ ;  /* 0x000000ff00157306 */ /* 0x000e24000020e400 */
[----:B0-----:R-:W-:-:S05]  /*0b10*/  PRMT R27, R22, 0x5410, R21 ;  /* 0x00005410161b7816 */ /* 0x001fca0000000015 */
[----:B------:R0:W-:Y:S01]  /*0b20*/  ATOM.E.ADD.BF16x2.RN.STRONG.GPU P0, RZ, desc[UR14][R18.64], R27 ;  /* 0x8000001b12ff79a2 */ /* 0x0001e2000c10e70e */
[----:B------:R-:W-:Y:S04]  /*0b30*/  BSSY.RECONVERGENT B1, `(.L_x_1693) ;  /* 0x000000e000017945 */ /* 0x000fe80003800200 */
[----:B0-----:R-:W-:Y:S05]  /*0b40*/  @P0 BRA `(.L_x_1694) ;  /* 0x0000000000300947 */ /* 0x001fea0003800000 */
[----:B------:R-:W0:Y:S02]  /*0b50*/  QSPC.E.S P0, RZ, [R18] ;  /* 0x0000000012ff73aa */ /* 0x000e240000000500 */
[----:B0-----:R-:W-:Y:S05]  /*0b60*/  @!P0 BRA `(.L_x_1695) ;  /* 0x00000000001c8947 */ /* 0x001fea0003800000 */
[----:B------:R-:W-:Y:S02]  /*0b70*/  MOV R20, R18 ;  /* 0x0000001200147202 */ /* 0x000fe40000000f00 */
[----:B------:R-:W-:-:S07]  /*0b80*/  PRMT R21, R22, 0x5410, R21 ;  /* 0x0000541016157816 */ /* 0x000fce0000000015 */
.L_x_1696:
[----:B------:R-:W0:Y:S02]  /*0b90*/  LDS R18, [R20] ;  /* 0x0000000014127984 */ /* 0x000e240000000800 */
[----:B0-----:R-:W-:-:S05]  /*0ba0*/  HFMA2.BF16_V2 R19, R18, 1, 1, R21 ;  /* 0x3f803f8012137831 */ /* 0x001fca0000200015 */
[----:B------:R-:W0:Y:S02]  /*0bb0*/  ATOMS.CAST.SPIN P0, [R20], R18, R19 ;  /* 0x000000121400758d */ /* 0x000e240001800013 */
[----:B0-----:R-:W-:Y:S05]  /*0bc0*/  @!P0 BRA `(.L_x_1696) ;  /* 0xfffffffc00f08947 */ /* 0x001fea000383ffff */
[----:B------:R-:W-:Y:S05]  /*0bd0*/  BRA `(.L_x_1694) ;  /* 0x00000000000c7947 */ /* 0x000fea0003800000 */
.L_x_1695:
[----:B------:R-:W2:Y:S02]  /*0be0*/  LD.E R20, desc[UR14][R18.64] ;  /* 0x0000000e12147980 */ /* 0x000ea4000c101900 */
[----:B--2---:R-:W-:-:S05]  /*0bf0*/  IMAD.IADD R21, R27, 0x1, R20 ;  /* 0x000000011b157824 */ /* 0x004fca00078e0214 */
[----:B------:R0:W-:Y:S02]  /*0c00*/  ST.E desc[UR14][R18.64], R21 ;  /* 0x0000001512007985 */ /* 0x0001e4000c10190e */
.L_x_1694:
[----:B------:R-:W-:Y:S05]  /*0c10*/  BSYNC.RECONVERGENT B1 ;  /* 0x0000000000017941 */ /* 0x000fea0003800200 */
.L_x_1693:
[----:B------:R-:W-:Y:S05]  /*0c20*/  BRA `(.L_x_1697) ;  /* 0x00000000008c7947 */ /* 0x000fea0003800000 */
.L_x_1692:
[----:B------:R-:W-:Y:S02]  /*0c30*/  ISETP.NE.U32.AND P0, PT, R21, RZ, PT ;  /* 0x000000ff1500720c */ /* 0x000fe40003f05070 */
[----:B------:R-:W-:Y:S02]  /*0c40*/  ISETP.EQ.U32.AND P1, PT, R20, RZ, PT ;  /* 0x000000ff1400720c */ /* 0x000fe40003f22070 */
[----:B------:R-:W-:-:S04]  /*0c50*/  ISETP.NE.AND.EX P0, PT, RZ, RZ, PT, P0 ;  /* 0x000000ffff00720c */ /* 0x000fc80003f05300 */
[----:B------:R-:W-:-:S13]  /*0c60*/  ISETP.EQ.OR.EX P0, PT, R24, RZ, !P0, P1 ;  /* 0x000000ff1800720c */ /* 0x000fda0004702710 */
[----:B------:R-:W-:Y:S05]  /*0c70*/  @P0 BRA `(.L_x_1698) ;  /* 0x0000000000440947 */ /* 0x000fea0003800000 */
[----:B------:R-:W0:Y:S02]  /*0c80*/  I2F.BF16.RZ R27, RZ ;  /* 0x000000ff001b7306 */ /* 0x000e24000020e400 */
[----:B0-----:R-:W-:-:S05]  /*0c90*/  PRMT R21, R27, 0x5410, R22 ;  /* 0x000054101b157816 */ /* 0x001fca0000000016 */
[----:B------:R0:W-:Y:S02]  /*0ca0*/  ATOM.E.ADD.BF16x2.RN.STRONG.GPU P0, RZ, desc[UR14][R18.64+-0x2], R21 ;  /* 0xfffffe1512ff79a2 */ /* 0x0001e4000c10e70e */
[----:B0-----:R-:W-:Y:S05]  /*0cb0*/  @P0 BRA `(.L_x_1697) ;  /* 0x0000000000680947 */ /* 0x001fea0003800000 */
[----:B------:R-:W0:Y:S02]  /*0cc0*/  QSPC.E.S P0, RZ, [R18+-0x2] ;  /* 0xfffffe0012ff73aa */ /* 0x000e240000000500 */
[----:B0-----:R-:W-:Y:S05]  /*0cd0*/  @!P0 BRA `(.L_x_1699) ;  /* 0x00000000001c8947 */ /* 0x001fea0003800000 */
[----:B------:R-:W-:Y:S02]  /*0ce0*/  MOV R20, R18 ;  /* 0x0000001200147202 */ /* 0x000fe40000000f00 */
[----:B------:R-:W-:-:S07]  /*0cf0*/  PRMT R21, R27, 0x5410, R22 ;  /* 0x000054101b157816 */ /* 0x000fce0000000016 */
.L_x_1700:
[----:B------:R-:W0:Y:S02]  /*0d00*/  LDS R18, [R20+-0x2] ;  /* 0xfffffe0014127984 */ /* 0x000e240000000800 */
[----:B0-----:R-:W-:-:S05]  /*0d10*/  HADD2.BF16_V2 R19, R18, R21 ;  /* 0x0000001512137230 */ /* 0x001fca0000200000 */
[----:B------:R-:W0:Y:S02]  /*0d20*/  ATOMS.CAST.SPIN P0, [R20+-0x2], R18, R19 ;  /* 0xfffffe121400758d */ /* 0x000e240001800013 */
[----:B0-----:R-:W-:Y:S05]  /*0d30*/  @!P0 BRA `(.L_x_1700) ;  /* 0xfffffffc00f08947 */ /* 0x001fea000383ffff */
[----:B------:R-:W-:Y:S05]  /*0d40*/  BRA `(.L_x_1697) ;  /* 0x0000000000447947 */ /* 0x000fea0003800000 */
.L_x_1699:
[----:B------:R-:W2:Y:S02]  /*0d50*/  LD.E R20, desc[UR14][R18.64+-0x2] ;  /* 0xfffffe0e12147980 */ /* 0x000ea4000c101900 */
[----:B--2---:R-:W-:-:S05]  /*0d60*/  IMAD.IADD R21, R21, 0x1, R20 ;  /* 0x0000000115157824 */ /* 0x004fca00078e0214 */
[----:B------:R0:W-:Y:S01]  /*0d70*/  ST.E desc[UR14][R18.64+-0x2], R21 ;  /* 0xfffffe1512007985 */ /* 0x0001e2000c10190e */
[----:B------:R-:W-:Y:S05]  /*0d80*/  BRA `(.L_x_1697) ;  /* 0x0000000000347947 */ /* 0x000fea0003800000 */
.L_x_1698:
[C---:B------:R-:W-:Y:S01]  /*0d90*/  LOP3.LUT R20, R18.reuse, 0xfffffffd, RZ, 0xc0, !PT ;  /* 0xfffffffd12147812 */ /* 0x040fe200078ec0ff */
[----:B------:R-:W-:Y:S01]  /*0da0*/  IMAD.MOV.U32 R21, RZ, RZ, R19 ;  /* 0x000000ffff157224 */ /* 0x000fe200078e0013 */
[----:B------:R-:W-:-:S04]  /*0db0*/  LOP3.LUT R24, R18, 0x2, RZ, 0xc0, !PT ;  /* 0x0000000212187812 */ /* 0x000fc800078ec0ff */
[----:B------:R0:W5:Y:S01]  /*0dc0*/  LD.E R27, desc[UR14][R20.64] ;  /* 0x0000000e141b7980 */ /* 0x000162000c101900 */
[----:B------:R-:W-:Y:S01]  /*0dd0*/  ISETP.EQ.U32.AND P0, PT, R24, RZ, PT ;  /* 0x000000ff1800720c */ /* 0x000fe20003f02070 */
[----:B------:R-:W-:-:S05]  /*0de0*/  IMAD.MOV.U32 R24, RZ, RZ, 0x3254 ;  /* 0x00003254ff187424 */ /* 0x000fca00078e00ff */
[----:B------:R-:W-:-:S07]  /*0df0*/  SEL R26, R24, 0x7610, P0 ;  /* 0x00007610181a7807 */ /* 0x000fce0000000000 */
.L_x_1701:
[----:B-----5:R-:W-:-:S05]  /*0e00*/  HADD2.BF16_V2 R24, R27, R22.H0_H0 ;  /* 0x200000161b187230 */ /* 0x020fca0000200000 */
[----:B------:R-:W-:-:S05]  /*0e10*/  PRMT R29, R27, R26, R24 ;  /* 0x0000001a1b1d7216 */ /* 0x000fca0000000018 */
[----:B------:R-:W2:Y:S02]  /*0e20*/  ATOM.E.CAS.STRONG.GPU PT, R24, [R20], R27, R29 ;  /* 0x0000001b1418738b */ /* 0x000ea400001ee11d */
[----:B--2---:R-:W-:Y:S01]  /*0e30*/  ISETP.NE.U32.AND P0, PT, R24, R27, PT ;  /* 0x0000001b1800720c */ /* 0x004fe20003f05070 */
[----:B------:R-:W-:-:S12]  /*0e40*/  IMAD.MOV.U32 R27, RZ, RZ, R24 ;  /* 0x000000ffff1b7224 */ /* 0x000fd800078e0018 */
[----:B------:R-:W-:Y:S05]  /*0e50*/  @P0 BRA `(.L_x_1701) ;  /* 0xfffffffc00e80947 */ /* 0x000fea000383ffff */
.L_x_1697:
[----:B------:R-:W-:Y:S05]  /*0e60*/  BSYNC.RECONVERGENT B0 ;  /* 0x0000000000007941 */ /* 0x000fea0003800200 */
.L_x_1691:
[----:B0-----:R-:W-:Y:S02]  /*0e70*/  VIADD R18, R11, 0xffffffff ;  /* 0xffffffff0b127836 */ /* 0x001fe40000000000 */
[----:B------:R-:W-:Y:S01]  /*0e80*/  FADD.FTZ R22, -R4, 1 ;  /* 0x3f80000004167421 */ /* 0x000fe20000010100 */
[C---:B------:R-:W-:Y:S01]  /*0e90*/  VIADD R21, R7.reuse, 0x1 ;  /* 0x0000000107157836 */ /* 0x040fe20000000000 */
[----:B------:R-:W-:Y:S01]  /*0ea0*/  BSSY.RECONVERGENT B0, `(.L_x_1702) ;  /* 0x0000048000007945 */ /* 0x000fe20003800200 */
[----:B------:R-:W-:Y:S01]  /*0eb0*/  ISETP.GE.AND P0, PT, R7, R18, PT ;  /* 0x000000120700720c */ /* 0x000fe20003f06270 */
[----:B------:R-:W-:-:S04]  /*0ec0*/  FMUL.FTZ R17, R3, R22 ;  /* 0x0000001603117220 */ /* 0x000fc80000410000 */
[----:B------:R-:W-:-:S05]  /*0ed0*/  FMUL.FTZ R17, R2, R17 ;  /* 0x0000001102117220 */ /* 0x000fca0000410000 */
[----:B------:R-:W-:-:S03]  /*0ee0*/  F2FP.BF16.F32.PACK_AB R17, RZ, R17 ;  /* 0x00000011ff11723e */ /* 0x000fc600000010ff */
[----:B------:R-:W-:Y:S01]  /*0ef0*/  @P0 IMAD.MOV R21, RZ, RZ, R7 ;  /* 0x000000ffff150224 */ /* 0x000fe200078e0207 */
[----:B------:R-:W-:-:S04]  /*0f00*/  PRMT R22, R17, 0x7610, R22 ;  /* 0x0000761011167816 */ /* 0x000fc80000000016 */
[----:B------:R-:W-:Y:S02]  /*0f10*/  IADD3 R16, P3, PT, R16, R21, RZ ;  /* 0x0000001510107210 */ /* 0x000fe40007f7e0ff */
[----:B------:R-:W-:Y:S02]  /*0f20*/  SHF.R.S32.HI R20, RZ, 0x1f, R21 ;  /* 0x0000001fff147819 */ /* 0x000fe40000011415 */
[C---:B------:R-:W-:Y:S02]  /*0f30*/  LEA R18, P2, R16.reuse, R12, 0x1 ;  /* 0x0000000c10127211 */ /* 0x040fe400078408ff */
[----:B------:R-:W-:Y:S01]  /*0f40*/  ISETP.GE.U32.AND P0, PT, R16, UR4, PT ;  /* 0x0000000410007c0c */ /* 0x000fe2000bf06070 */
[----:B------:R-:W-:Y:S01]  /*0f50*/  IMAD.X R25, R20, 0x1, R25, P3 ;  /* 0x0000000114197824 */ /* 0x000fe200018e0619 */
[----:B------:R-:W-:-:S04]  /*0f60*/  LOP3.LUT R24, R18, 0x3, RZ, 0xc0, !PT ;  /* 0x0000000312187812 */ /* 0x000fc800078ec0ff */
[----:B------:R-:W-:Y:S02]  /*0f70*/  ISETP.NE.U32.AND P1, PT, R24, RZ, PT ;  /* 0x000000ff1800720c */ /* 0x000fe40003f25070 */
[----:B------:R-:W-:Y:S02]  /*0f80*/  LEA.HI.X R19, R16, R13, R25, 0x1, P2 ;  /* 0x0000000d10137211 */ /* 0x000fe400010f0c19 */
[----:B------:R-:W-:-:S04]  /*0f90*/  ISETP.NE.AND.EX P1, PT, RZ, RZ, PT, P1 ;  /* 0x000000ffff00720c */ /* 0x000fc80003f25310 */
[----:B------:R-:W-:-:S13]  /*0fa0*/  ISETP.GE.U32.OR.EX P0, PT, R25, UR7, P1, P0 ;  /* 0x0000000719007c0c */ /* 0x000fda0008f06500 */
[----:B------:R-:W-:Y:S05]  /*0fb0*/  @P0 BRA `(.L_x_1703) ;  /* 0x00000000004c0947 */ /* 0x000fea0003800000 */
        /* <DEDUP_REMOVED lines=9> */
.L_x_1707:
[----:B------:R-:W0:Y:S02]  /*1050*/  LDS R16, [R18] ;  /* 0x0000000012107984 */ /* 0x000e240000000800 */
[----:B0-----:R-:W-:-:S05]  /*1060*/  HFMA2.BF16_V2 R17, R16, 1, 1, R19 ;  /* 0x3f803f8010117831 */ /* 0x001fca0000200013 */
[----:B------:R-:W0:Y:S02]  /*1070*/  ATOMS.CAST.SPIN P0, [R18], R16, R17 ;  /* 0x000000101200758d */ /* 0x000e240001800011 */
[----:B0-----:R-:W-:Y:S05]  /*1080*/  @!P0 BRA `(.L_x_1707) ;  /* 0xfffffffc00f08947 */ /* 0x001fea000383ffff */
[----:B------:R-:W-:Y:S05]  /*1090*/  BRA `(.L_x_1705) ;  /* 0x00000000000c7947 */ /* 0x000fea0003800000 */
.L_x_1706:
[----:B------:R-:W2:Y:S02]  /*10a0*/  LD.E R16, desc[UR14][R18.64] ;  /* 0x0000000e12107980 */ /* 0x000ea4000c101900 */
[----:B--2---:R-:W-:-:S05]  /*10b0*/  IMAD.IADD R17, R17, 0x1, R16 ;  /* 0x0000000111117824 */ /* 0x004fca00078e0210 */
[----:B------:R0:W-:Y:S02]  /*10c0*/  ST.E desc[UR14][R18.64], R17 ;  /* 0x0000001112007985 */ /* 0x0001e4000c10190e */
.L_x_1705:
[----:B------:R-:W-:Y:S05]  /*10d0*/  BSYNC.RECONVERGENT B1 ;  /* 0x0000000000017941 */ /* 0x000fea0003800200 */
.L_x_1704:
[----:B------:R-:W-:Y:S05]  /*10e0*/  BRA `(.L_x_1708) ;  /* 0x00000000008c7947 */ /* 0x000fea0003800000 */
.L_x_1703:
        /* <DEDUP_REMOVED lines=13> */
.L_x_1711:
[----:B------:R-:W0:Y:S02]  /*11c0*/  LDS R16, [R18+-0x2] ;  /* 0xfffffe0012107984 */ /* 0x000e240000000800 */
[----:B0-----:R-:W-:-:S05]  /*11d0*/  HADD2.BF16_V2 R17, R16, R19 ;  /* 0x0000001310117230 */ /* 0x001fca0000200000 */
[----:B------:R-:W0:Y:S02]  /*11e0*/  ATOMS.CAST.SPIN P0, [R18+-0x2], R16, R17 ;  /* 0xfffffe101200758d */ /* 0x000e240001800011 */
[----:B0-----:R-:W-:Y:S05]  /*11f0*/  @!P0 BRA `(.L_x_1711) ;  /* 0xfffffffc00f08947 */ /* 0x001fea000383ffff */
[----:B------:R-:W-:Y:S05]  /*1200*/  BRA `(.L_x_1708) ;  /* 0x0000000000447947 */ /* 0x000fea0003800000 */
.L_x_1710:
[----:B------:R-:W2:Y:S02]  /*1210*/  LD.E R16, desc[UR14][R18.64+-0x2] ;  /* 0xfffffe0e12107980 */ /* 0x000ea4000c101900 */
[----:B--2---:R-:W-:-:S05]  /*1220*/  IMAD.IADD R17, R17, 0x1, R16 ;  /* 0x0000000111117824 */ /* 0x004fca00078e0210 */
[----:B------:R0:W-:Y:S01]  /*1230*/  ST.E desc[UR14][R18.64+-0x2], R17 ;  /* 0xfffffe1112007985 */ /* 0x0001e2000c10190e */
[----:B------:R-:W-:Y:S05]  /*1240*/  BRA `(.L_x_1708) ;  /* 0x0000000000347947 */ /* 0x000fea0003800000 */
.L_x_1709:
[C---:B------:R-:W-:Y:S01]  /*1250*/  LOP3.LUT R16, R18.reuse, 0xfffffffd, RZ, 0xc0, !PT ;  /* 0xfffffffd12107812 */ /* 0x040fe200078ec0ff */
[----:B------:R-:W-:Y:S01]  /*1260*/  IMAD.MOV.U32 R17, RZ, RZ, R19 ;  /* 0x000000ffff117224 */ /* 0x000fe200078e0013 */
[----:B------:R-:W-:Y:S01]  /*1270*/  LOP3.LUT R24, R18, 0x2, RZ, 0xc0, !PT ;  /* 0x0000000212187812 */ /* 0x000fe200078ec0ff */
[----:B------:R-:W-:-:S03]  /*1280*/  IMAD.MOV.U32 R26, RZ, RZ, 0x3254 ;  /* 0x00003254ff1a7424 */ /* 0x000fc600078e00ff */
[----:B------:R0:W5:Y:S01]  /*1290*/  LD.E R25, desc[UR14][R16.64] ;  /* 0x0000000e10197980 */ /* 0x000162000c101900 */
[----:B------:R-:W-:-:S04]  /*12a0*/  ISETP.EQ.U32.AND P0, PT, R24, RZ, PT ;  /* 0x000000ff1800720c */ /* 0x000fc80003f02070 */
[----:B------:R-:W-:-:S09]  /*12b0*/  SEL R26, R26, 0x7610, P0 ;  /* 0x000076101a1a7807 */ /* 0x000fd20000000000 */
.L_x_1712:
[----:B-----5:R-:W-:-:S05]  /*12c0*/  HADD2.BF16_V2 R24, R25, R22.H0_H0 ;  /* 0x2000001619187230 */ /* 0x020fca0000200000 */
[----:B------:R-:W-:-:S05]  /*12d0*/  PRMT R27, R25, R26, R24 ;  /* 0x0000001a191b7216 */ /* 0x000fca0000000018 */
[----:B------:R-:W2:Y:S02]  /*12e0*/  ATOM.E.CAS.STRONG.GPU PT, R24, [R16], R25, R27 ;  /* 0x000000191018738b */ /* 0x000ea400001ee11b */
[----:B--2---:R-:W-:Y:S01]  /*12f0*/  ISETP.NE.U32.AND P0, PT, R24, R25, PT ;  /* 0x000000191800720c */ /* 0x004fe20003f05070 */
[----:B------:R-:W-:-:S12]  /*1300*/  IMAD.MOV.U32 R25, RZ, RZ, R24 ;  /* 0x000000ffff197224 */ /* 0x000fd800078e0018 */
[----:B------:R-:W-:Y:S05]  /*1310*/  @P0 BRA `(.L_x_1712) ;  /* 0xfffffffc00e80947 */ /* 0x000fea000383ffff */
.L_x_1708:
[----:B------:R-:W-:Y:S05]  /*1320*/  BSYNC.RECONVERGENT B0 ;  /* 0x0000000000007941 */ /* 0x000fea0003800200 */
.L_x_1702:
[----:B------:R-:W-:Y:S01]  /*1330*/  VIADD R10, R10, 0xffffffff ;  /* 0xffffffff0a0a7836 */ /* 0x000fe20000000000 */
[----:B------:R-:W-:Y:S01]  /*1340*/  BSSY.RECONVERGENT B0, `(.L_x_1713) ;  /* 0x000004e000007945 */ /* 0x000fe20003800200 */
[----:B0-----:R-:W-:-:S03]  /*1350*/  VIADD R17, R9, 0x1 ;  /* 0x0000000109117836 */ /* 0x001fc60000000000 */
[----:B------:R-:W-:-:S13]  /*1360*/  ISETP.GE.AND P0, PT, R9, R10, PT ;  /* 0x0000000a0900720c */ /* 0x000fda0003f06270 */
[----:B------:R-:W-:-:S05]  /*1370*/  @P0 IMAD.MOV R17, RZ, RZ, R9 ;  /* 0x000000ffff110224 */ /* 0x000fca00078e0209 */
[----:B------:R-:W-:-:S04]  /*1380*/  IADD3 R10, P0, PT, R14, R17, RZ ;  /* 0x000000110e0a7210 */ /* 0x000fc80007f1e0ff */
[----:B------:R-:W-:Y:S01]  /*1390*/  LEA.HI.X.SX32 R6, R17, R6, 0x1, P0 ;  /* 0x0000000611067211 */ /* 0x000fe200000f0eff */
[----:B------:R-:W-:-:S04]  /*13a0*/  IMAD.WIDE.U32 R14, R10, R11, RZ ;  /* 0x0000000b0a0e7225 */ /* 0x000fc800078e00ff */
[----:B------:R-:W-:Y:S01]  /*13b0*/  IMAD R11, R6, R11, RZ ;  /* 0x0000000b060b7224 */ /* 0x000fe200078e02ff */
[----:B------:R-:W-:Y:S01]  /*13c0*/  IADD3 R9, P3, PT, R7, R14, RZ ;  /* 0x0000000e07097210 */ /* 0x000fe20007f7e0ff */
[----:B------:R-:W-:Y:S02]  /*13d0*/  FADD.FTZ R7, -R3, 1 ;  /* 0x3f80000003077421 */ /* 0x000fe40000010100 */
[----:B------:R-:W-:Y:S01]  /*13e0*/  IMAD R5, R10, R5, R11 ;  /* 0x000000050a057224 */ /* 0x000fe200078e020b */
[C---:B------:R-:W-:Y:S01]  /*13f0*/  LEA R6, P2, R9.reuse, R12, 0x1 ;  /* 0x0000000c09067211 */ /* 0x040fe200078408ff */
[----:B------:R-:W-:Y:S01]  /*1400*/  FMUL.FTZ R7, R4, R7 ;  /* 0x0000000704077220 */ /* 0x000fe20000410000 */
[----:B------:R-:W-:Y:S01]  /*1410*/  ISETP.GE.U32.AND P0, PT, R9, UR4, PT ;  /* 0x0000000409007c0c */ /* 0x000fe2000bf06070 */
[----:B------:R-:W-:Y:S01]  /*1420*/  IMAD.IADD R5, R15, 0x1, R5 ;  /* 0x000000010f057824 */ /* 0x000fe200078e0205 */
[----:B------:R-:W-:Y:S01]  /*1430*/  LOP3.LUT R11, R6, 0x3, RZ, 0xc0, !PT ;  /* 0x00000003060b7812 */ /* 0x000fe200078ec0ff */
[----:B------:R-:W-:-:S02]  /*1440*/  FMUL.FTZ R7, R2, R7 ;  /* 0x0000000702077220 */ /* 0x000fc40000410000 */
[----:B------:R-:W-:Y:S01]  /*1450*/  IMAD.X R10, R0, 0x1, R5, P3 ;  /* 0x00000001000a7824 */ /* 0x000fe200018e0605 */
[----:B------:R-:W-:Y:S02]  /*1460*/  ISETP.NE.U32.AND P1, PT, R11, RZ, PT ;  /* 0x000000ff0b00720c */ /* 0x000fe40003f25070 */
[----:B------:R-:W-:Y:S02]  /*1470*/  F2FP.BF16.F32.PACK_AB R0, RZ, R7 ;  /* 0x00000007ff00723e */ /* 0x000fe400000010ff */
[----:B------:R-:W-:Y:S02]  /*1480*/  ISETP.NE.AND.EX P1, PT, RZ, RZ, PT, P1 ;  /* 0x000000ffff00720c */ /* 0x000fe40003f25310 */
[----:B------:R-:W-:Y:S02]  /*1490*/  LEA.HI.X R7, R9, R13, R10, 0x1, P2 ;  /* 0x0000000d09077211 */ /* 0x000fe400010f0c0a */
        /* <DEDUP_REMOVED lines=11> */
.L_x_1718:
[----:B------:R-:W0:Y:S02]  /*1550*/  LDS R6, [R9] ;  /* 0x0000000009067984 */ /* 0x000e240000000800 */
[----:B0-----:R-:W-:-:S05]  /*1560*/  HFMA2.BF16_V2 R7, R6, 1, 1, R11 ;  /* 0x3f803f8006077831 */ /* 0x001fca000020000b */
[----:B------:R-:W0:Y:S02]  /*1570*/  ATOMS.CAST.SPIN P0, [R9], R6, R7 ;  /* 0x000000060900758d */ /* 0x000e240001800007 */
[----:B0-----:R-:W-:Y:S05]  /*1580*/  @!P0 BRA `(.L_x_1718) ;  /* 0xfffffffc00f08947 */ /* 0x001fea000383ffff */
[----:B------:R-:W-:Y:S05]  /*1590*/  BRA `(.L_x_1716) ;  /* 0x00000000000c7947 */ /* 0x000fea0003800000 */
.L_x_1717:
[----:B------:R-:W2:Y:S02]  /*15a0*/  LD.E R0, desc[UR14][R6.64] ;  /* 0x0000000e06007980 */ /* 0x000ea4000c101900 */
[----:B--2---:R-:W-:-:S05]  /*15b0*/  IMAD.IADD R9, R9, 0x1, R0 ;  /* 0x0000000109097824 */ /* 0x004fca00078e0200 */
[----:B------:R0:W-:Y:S02]  /*15c0*/  ST.E desc[UR14][R6.64], R9 ;  /* 0x0000000906007985 */ /* 0x0001e4000c10190e */
.L_x_1716:
[----:B------:R-:W-:Y:S05]  /*15d0*/  BSYNC.RECONVERGENT B1 ;  /* 0x0000000000017941 */ /* 0x000fea0003800200 */
.L_x_1715:
[----:B------:R-:W-:Y:S05]  /*15e0*/  BRA `(.L_x_1719) ;  /* 0x00000000008c7947 */ /* 0x000fea0003800000 */
.L_x_1714:
        /* <DEDUP_REMOVED lines=13> */
.L_x_1722:
[----:B------:R-:W0:Y:S02]  /*16c0*/  LDS R6, [R9+-0x2] ;  /* 0xfffffe0009067984 */ /* 0x000e240000000800 */
[----:B0-----:R-:W-:-:S05]  /*16d0*/  HADD2.BF16_V2 R7, R6, R11 ;  /* 0x0000000b06077230 */ /* 0x001fca0000200000 */
[----:B------:R-:W0:Y:S02]  /*16e0*/  ATOMS.CAST.SPIN P0, [R9+-0x2], R6, R7 ;  /* 0xfffffe060900758d */ /* 0x000e240001800007 */
[----:B0-----:R-:W-:Y:S05]  /*16f0*/  @!P0 BRA `(.L_x_1722) ;  /* 0xfffffffc00f08947 */ /* 0x001fea000383ffff */
[----:B------:R-:W-:Y:S05]  /*1700*/  BRA `(.L_x_1719) ;  /* 0x0000000000447947 */ /* 0x000fea0003800000 */
.L_x_1721:
[----:B------:R-:W2:Y:S02]  /*1710*/  LD.E R0, desc[UR14][R6.64+-0x2] ;  /* 0xfffffe0e06007980 */ /* 0x000ea4000c101900 */
[----:B--2---:R-:W-:-:S05]  /*1720*/  IMAD.IADD R9, R9, 0x1, R0 ;  /* 0x0000000109097824 */ /* 0x004fca00078e0200 */
[----:B------:R0:W-:Y:S01]  /*1730*/  ST.E desc[UR14][R6.64+-0x2], R9 ;  /* 0xfffffe0906007985 */ /* 0x0001e2000c10190e */
[----:B------:R-:W-:Y:S05]  /*1740*/  BRA `(.L_x_1719) ;  /* 0x0000000000347947 */ /* 0x000fea0003800000 */
.L_x_1720:
[C---:B------:R-:W-:Y:S01]  /*1750*/  LOP3.LUT R10, R6.reuse, 0xfffffffd, RZ, 0xc0, !PT ;  /* 0xfffffffd060a7812 */ /* 0x040fe200078ec0ff */
[----:B------:R-:W-:Y:S01]  /*1760*/  IMAD.MOV.U32 R11, RZ, RZ, R7 ;  /* 0x000000ffff0b7224 */ /* 0x000fe200078e0007 */
[----:B------:R-:W-:Y:S01]  /*1770*/  LOP3.LUT R9, R6, 0x2, RZ, 0xc0, !PT ;  /* 0x0000000206097812 */ /* 0x000fe200078ec0ff */
[----:B------:R-:W-:-:S03]  /*1780*/  IMAD.MOV.U32 R18, RZ, RZ, 0x3254 ;  /* 0x00003254ff127424 */ /* 0x000fc600078e00ff */
[----:B------:R0:W5:Y:S01]  /*1790*/  LD.E R17, desc[UR14][R10.64] ;  /* 0x0000000e0a117980 */ /* 0x000162000c101900 */
[----:B------:R-:W-:-:S04]  /*17a0*/  ISETP.EQ.U32.AND P0, PT, R9, RZ, PT ;  /* 0x000000ff0900720c */ /* 0x000fc80003f02070 */
[----:B------:R-:W-:-:S09]  /*17b0*/  SEL R18, R18, 0x7610, P0 ;  /* 0x0000761012127807 */ /* 0x000fd20000000000 */
.L_x_1723:
[----:B-----5:R-:W-:-:S05]  /*17c0*/  HADD2.BF16_V2 R16, R17, R0.H0_H0 ;  /* 0x2000000011107230 */ /* 0x020fca0000200000 */
[----:B------:R-:W-:-:S05]  /*17d0*/  PRMT R9, R17, R18, R16 ;  /* 0x0000001211097216 */ /* 0x000fca0000000010 */
[----:B------:R-:W2:Y:S02]  /*17e0*/  ATOM.E.CAS.STRONG.GPU PT, R16, [R10], R17, R9 ;  /* 0x000000110a10738b */ /* 0x000ea400001ee109 */
[----:B--2---:R-:W-:Y:S01]  /*17f0*/  ISETP.NE.U32.AND P0, PT, R16, R17, PT ;  /* 0x000000111000720c */ /* 0x004fe20003f05070 */
[----:B------:R-:W-:-:S12]  /*1800*/  IMAD.MOV.U32 R17, RZ, RZ, R16 ;  /* 0x000000ffff117224 */ /* 0x000fd800078e0010 */
[----:B------:R-:W-:Y:S05]  /*1810*/  @P0 BRA `(.L_x_1723) ;  /* 0xfffffffc00e80947 */ /* 0x000fea000383ffff */
.L_x_1719:
[----:B------:R-:W-:Y:S05]  /*1820*/  BSYNC.RECONVERGENT B0 ;  /* 0x0000000000007941 */ /* 0x000fea0003800200 */
.L_x_1713:
[----:B------:R-:W-:Y:S01]  /*1830*/  IADD3 R14, P2, PT, R21, R14, RZ ;  /* 0x0000000e150e7210 */ /* 0x000fe20007f5e0ff */
[----:B------:R-:W-:Y:S01]  /*1840*/  FMUL.FTZ R3, R4, R3 ;  /* 0x0000000304037220 */ /* 0x000fe20000410000 */
[----:B------:R-:W-:Y:S02]  /*1850*/  BSSY.RECONVERGENT B0, `(.L_x_1724) ;  /* 0x0000043000007945 */ /* 0x000fe40003800200 */
[----:B------:R-:W-:Y:S01]  /*1860*/  LEA R12, P1, R14, R12, 0x1 ;  /* 0x0000000c0e0c7211 */ /* 0x000fe200078208ff */
[----:B------:R-:W-:Y:S01]  /*1870*/  IMAD.X R5, R20, 0x1, R5, P2 ;  /* 0x0000000114057824 */ /* 0x000fe200010e0605 */
[----:B------:R-:W-:Y:S01]  /*1880*/  ISETP.GE.U32.AND P2, PT, R14, UR4, PT ;  /* 0x000000040e007c0c */ /* 0x000fe2000bf46070 */
[----:B------:R-:W-:Y:S01]  /*1890*/  FMUL.FTZ R3, R2, R3 ;  /* 0x0000000302037220 */ /* 0x000fe20000410000 */
[----:B------:R-:W-:Y:S02]  /*18a0*/  LOP3.LUT R0, R12, 0x3, RZ, 0xc0, !PT ;  /* 0x000000030c007812 */ /* 0x000fe400078ec0ff */
[----:B------:R-:W-:-:S02]  /*18b0*/  LEA.HI.X R13, R14, R13, R5, 0x1, P1 ;  /* 0x0000000d0e0d7211 */ /* 0x000fc400008f0c05 */
[----:B------:R-:W-:Y:S02]  /*18c0*/  ISETP.NE.U32.AND P0, PT, R0, RZ, PT ;  /* 0x000000ff0000720c */ /* 0x000fe40003f05070 */
[----:B------:R-:W-:Y:S02]  /*18d0*/  F2FP.BF16.F32.PACK_AB R3, RZ, R3 ;  /* 0x00000003ff03723e */ /* 0x000fe400000010ff */
[----:B------:R-:W-:Y:S02]  /*18e0*/  ISETP.NE.AND.EX P0, PT, RZ, RZ, PT, P0 ;  /* 0x000000ffff00720c */ /* 0x000fe40003f05300 */
[----:B------:R-:W-:Y:S02]  /*18f0*/  PRMT R4, R3, 0x7610, R4 ;  /* 0x0000761003047816 */ /* 0x000fe40000000004 */
[----:B------:R-:W-:-:S13]  /*1900*/  ISETP.GE.U32.OR.EX P0, PT, R5, UR7, P0, P2 ;  /* 0x0000000705007c0c */ /* 0x000fda0008706520 */
[----:B------:R-:W-:Y:S05]  /*1910*/  @P0 BRA `(.L_x_1725) ;  /* 0x00000000004c0947 */ /* 0x000fea0003800000 */
[----:B------:R-:W1:Y:S02]  /*1920*/  I2F.BF16.RZ R5, RZ ;  /* 0x000000ff00057306 */ /* 0x000e64000020e400 */
[----:B-1----:R-:W-:-:S05]  /*1930*/  PRMT R3, R4, 0x5410, R5 ;  /* 0x0000541004037816 */ /* 0x002fca0000000005 */
[----:B------:R1:W-:Y:S01]  /*1940*/  ATOM.E.ADD.BF16x2.RN.STRONG.GPU P0, RZ, desc[UR14][R12.64], R3 ;  /* 0x800000030cff79a2 */ /* 0x0003e2000c10e70e */
[----:B------:R-:W-:Y:S04]  /*1950*/  BSSY.RECONVERGENT B1, `(.L_x_1726) ;  /* 0x000000e000017945 */ /* 0x000fe80003800200 */
[----:B-1----:R-:W-:Y:S05]  /*1960*/  @P0 BRA `(.L_x_1727) ;  /* 0x0000000000300947 */ /* 0x002fea0003800000 */
[----:B------:R-:W1:Y:S02]  /*1970*/  QSPC.E.S P0, RZ, [R12] ;  /* 0x000000000cff73aa */ /* 0x000e640000000500 */
[----:B-1----:R-:W-:Y:S05]  /*1980*/  @!P0 BRA `(.L_x_1728) ;  /* 0x00000000001c8947 */ /* 0x002fea0003800000 */
[----:B------:R-:W-:Y:S02]  /*1990*/  MOV R12, R12 ;  /* 0x0000000c000c7202 */ /* 0x000fe40000000f00 */
[----:B------:R-:W-:-:S07]  /*19a0*/  PRMT R5, R4, 0x5410, R5 ;  /* 0x0000541004057816 */ /* 0x000fce0000000005 */
.L_x_1729:
[----:B------:R-:W1:Y:S02]  /*19b0*/  LDS R2, [R12] ;  /* 0x000000000c027984 */ /* 0x000e640000000800 */
[----:B-1----:R-:W-:-:S05]  /*19c0*/  HFMA2.BF16_V2 R3, R2, 1, 1, R5 ;  /* 0x3f803f8002037831 */ /* 0x002fca0000200005 */
[----:B------:R-:W1:Y:S02]  /*19d0*/  ATOMS.CAST.SPIN P0, [R12], R2, R3 ;  /* 0x000000020c00758d */ /* 0x000e640001800003 */
[----:B-1----:R-:W-:Y:S05]  /*19e0*/  @!P0 BRA `(.L_x_1729) ;  /* 0xfffffffc00f08947 */ /* 0x002fea000383ffff */
[----:B------:R-:W-:Y:S05]  /*19f0*/  BRA `(.L_x_1727) ;  /* 0x00000000000c7947 */ /* 0x000fea0003800000 */
.L_x_1728:
[----:B------:R-:W2:Y:S02]  /*1a00*/  LD.E R0, desc[UR14][R12.64] ;  /* 0x0000000e0c007980 */ /* 0x000ea4000c101900 */
[----:B--2---:R-:W-:-:S05]  /*1a10*/  IMAD.IADD R3, R3, 0x1, R0 ;  /* 0x0000000103037824 */ /* 0x004fca00078e0200 */
[----:B------:R1:W-:Y:S02]  /*1a20*/  ST.E desc[UR14][R12.64], R3 ;  /* 0x000000030c007985 */ /* 0x0003e4000c10190e */
.L_x_1727:
[----:B------:R-:W-:Y:S05]  /*1a30*/  BSYNC.RECONVERGENT B1 ;  /* 0x0000000000017941 */ /* 0x000fea0003800200 */
.L_x_1726:
[----:B------:R-:W-:Y:S05]  /*1a40*/  BRA `(.L_x_1730) ;  /* 0x00000000008c7947 */ /* 0x000fea0003800000 */
.L_x_1725:
[----:B------:R-:W-:Y:S02]  /*1a50*/  ISETP.NE.U32.AND P0, PT, R0, RZ, PT ;  /* 0x000000ff0000720c */ /* 0x000fe40003f05070 */
[----:B------:R-:W-:Y:S02]  /*1a60*/  ISETP.EQ.U32.AND P1, PT, R14, RZ, PT ;  /* 0x000000ff0e00720c */ /* 0x000fe40003f22070 */
[----:B------:R-:W-:-:S04]  /*1a70*/  ISETP.NE.AND.EX P0, PT, RZ, RZ, PT, P0 ;  /* 0x000000ffff00720c */ /* 0x000fc80003f05300 */
[----:B------:R-:W-:-:S13]  /*1a80*/  ISETP.EQ.OR.EX P0, PT, R5, RZ, !P0, P1 ;  /* 0x000000ff0500720c */ /* 0x000fda0004702710 */
[----:B------:R-:W-:Y:S05]  /*1a90*/  @P0 BRA `(.L_x_1731) ;  /* 0x0000000000440947 */ /* 0x000fea0003800000 */
[----:B------:R-:W1:Y:S02]  /*1aa0*/  I2F.BF16.RZ R5, RZ ;  /* 0x000000ff00057306 */ /* 0x000e64000020e400 */
[----:B-1----:R-:W-:-:S05]  /*1ab0*/  PRMT R3, R5, 0x5410, R4 ;  /* 0x0000541005037816 */ /* 0x002fca0000000004 */
[----:B------:R1:W-:Y:S02]  /*1ac0*/  ATOM.E.ADD.BF16x2.RN.STRONG.GPU P0, RZ, desc[UR14][R12.64+-0x2], R3 ;  /* 0xfffffe030cff79a2 */ /* 0x0003e4000c10e70e */
[----:B-1----:R-:W-:Y:S05]  /*1ad0*/  @P0 BRA `(.L_x_1730) ;  /* 0x0000000000680947 */ /* 0x002fea0003800000 */
[----:B------:R-:W1:Y:S02]  /*1ae0*/  QSPC.E.S P0, RZ, [R12+-0x2] ;  /* 0xfffffe000cff73aa */ /* 0x000e640000000500 */
[----:B-1----:R-:W-:Y:S05]  /*1af0*/  @!P0 BRA `(.L_x_1732) ;  /* 0x00000000001c8947 */ /* 0x002fea0003800000 */
[----:B------:R-:W-:Y:S02]  /*1b00*/  MOV R12, R12 ;  /* 0x0000000c000c7202 */ /* 0x000fe40000000f00 */
[----:B------:R-:W-:-:S07]  /*1b10*/  PRMT R5, R5, 0x5410, R4 ;  /* 0x0000541005057816 */ /* 0x000fce0000000004 */
.L_x_1733:
[----:B------:R-:W1:Y:S02]  /*1b20*/  LDS R2, [R12+-0x2] ;  /* 0xfffffe000c027984 */ /* 0x000e640000000800 */
[----:B-1----:R-:W-:-:S05]  /*1b30*/  HADD2.BF16_V2 R3, R2, R5 ;  /* 0x0000000502037230 */ /* 0x002fca0000200000 */
[----:B------:R-:W1:Y:S02]  /*1b40*/  ATOMS.CAST.SPIN P0, [R12+-0x2], R2, R3 ;  /* 0xfffffe020c00758d */ /* 0x000e640001800003 */
[----:B-1----:R-:W-:Y:S05]  /*1b50*/  @!P0 BRA `(.L_x_1733) ;  /* 0xfffffffc00f08947 */ /* 0x002fea000383ffff */
[----:B------:R-:W-:Y:S05]  /*1b60*/  BRA `(.L_x_1730) ;  /* 0x0000000000447947 */ /* 0x000fea0003800000 */
.L_x_1732:
[----:B------:R-:W2:Y:S02]  /*1b70*/  LD.E R0, desc[UR14][R12.64+-0x2] ;  /* 0xfffffe0e0c007980 */ /* 0x000ea4000c101900 */
[----:B--2---:R-:W-:-:S05]  /*1b80*/  IMAD.IADD R3, R3, 0x1, R0 ;  /* 0x0000000103037824 */ /* 0x004fca00078e0200 */
[----:B------:R1:W-:Y:S01]  /*1b90*/  ST.E desc[UR14][R12.64+-0x2], R3 ;  /* 0xfffffe030c007985 */ /* 0x0003e2000c10190e */
[----:B------:R-:W-:Y:S05]  /*1ba0*/  BRA `(.L_x_1730) ;  /* 0x0000000000347947 */ /* 0x000fea0003800000 */
.L_x_1731:
[C---:B------:R-:W-:Y:S01]  /*1bb0*/  LOP3.LUT R2, R12.reuse, 0xfffffffd, RZ, 0xc0, !PT ;  /* 0xfffffffd0c027812 */ /* 0x040fe200078ec0ff */
[----:B------:R-:W-:Y:S01]  /*1bc0*/  IMAD.MOV.U32 R3, RZ, RZ, R13 ;  /* 0x000000ffff037224 */ /* 0x000fe200078e000d */
[----:B------:R-:W-:Y:S01]  /*1bd0*/  LOP3.LUT R0, R12, 0x2, RZ, 0xc0, !PT ;  /* 0x000000020c007812 */ /* 0x000fe200078ec0ff */
[----:B0-----:R-:W-:-:S03]  /*1be0*/  IMAD.MOV.U32 R6, RZ, RZ, 0x3254 ;  /* 0x00003254ff067424 */ /* 0x001fc600078e00ff */
[----:B------:R0:W5:Y:S01]  /*1bf0*/  LD.E R5, desc[UR14][R2.64] ;  /* 0x0000000e02057980 */ /* 0x000162000c101900 */
[----:B------:R-:W-:-:S04]  /*1c00*/  ISETP.EQ.U32.AND P0, PT, R0, RZ, PT ;  /* 0x000000ff0000720c */ /* 0x000fc80003f02070 */
[----:B------:R-:W-:-:S09]  /*1c10*/  SEL R6, R6, 0x7610, P0 ;  /* 0x0000761006067807 */ /* 0x000fd20000000000 */
.L_x_1734:
[----:B-----5:R-:W-:-:S05]  /*1c20*/  HADD2.BF16_V2 R0, R5, R4.H0_H0 ;  /* 0x2000000405007230 */ /* 0x020fca0000200000 */
[----:B------:R-:W-:-:S05]  /*1c30*/  PRMT R7, R5, R6, R0 ;  /* 0x0000000605077216 */ /* 0x000fca0000000000 */
[----:B------:R-:W2:Y:S02]  /*1c40*/  ATOM.E.CAS.STRONG.GPU PT, R0, [R2], R5, R7 ;  /* 0x000000050200738b */ /* 0x000ea400001ee107 */
[----:B--2---:R-:W-:Y:S01]  /*1c50*/  ISETP.NE.U32.AND P0, PT, R0, R5, PT ;  /* 0x000000050000720c */ /* 0x004fe20003f05070 */
[----:B------:R-:W-:-:S12]  /*1c60*/  IMAD.MOV.U32 R5, RZ, RZ, R0 ;  /* 0x000000ffff057224 */ /* 0x000fd800078e0000 */
[----:B------:R-:W-:Y:S05]  /*1c70*/  @P0 BRA `(.L_x_1734) ;  /* 0xfffffffc00e80947 */ /* 0x000fea000383ffff */
.L_x_1730:
[----:B------:R-:W-:Y:S05]  /*1c80*/  BSYNC.RECONVERGENT B0 ;  /* 0x0000000000007941 */ /* 0x000fea0003800200 */
.L_x_1724:
[----:B------:R-:W2:Y:S01]  /*1c90*/  LDCU UR6, c[0x0][0x360] ;  /* 0x00006c00ff0677ac */ /* 0x000ea20008000800 */
[----:B------:R-:W2:Y:S02]  /*1ca0*/  LDC R0, c[0x0][0x370] ;  /* 0x0000dc00ff007b82 */ /* 0x000ea40000000800 */
[----:B--2---:R-:W-:-:S05]  /*1cb0*/  IMAD R0, R0, UR6, RZ ;  /* 0x0000000600007c24 */ /* 0x004fca000f8e02ff */
[----:B------:R-:W-:-:S05]  /*1cc0*/  IADD3 R23, P0, PT, R0, R23, RZ ;  /* 0x0000001700177210 */ /* 0x000fca0007f1e0ff */
[----:B------:R-:W-:Y:S01]  /*1cd0*/  IMAD.X R8, RZ, RZ, R8, P0 ;  /* 0x000000ffff087224 */ /* 0x000fe200000e0608 */
[----:B------:R-:W-:-:S04]  /*1ce0*/  ISETP.GE.U32.AND P0, PT, R23, UR10, PT ;  /* 0x0000000a17007c0c */ /* 0x000fc8000bf06070 */
[----:B------:R-:W-:-:S13]  /*1cf0*/  ISETP.GE.U32.AND.EX P0, PT, R8, UR12, PT, P0 ;  /* 0x0000000c08007c0c */ /* 0x000fda000bf06100 */
[----:B------:R-:W-:Y:S05]  /*1d00*/  @!P0 BRA `(.L_x_1735) ;  /* 0xffffffe400488947 */ /* 0x000fea000383ffff */
[----:B------:R-:W-:Y:S05]  /*1d10*/  EXIT ;  /* 0x000000000000794d */ /* 0x000fea0003800000 */
        .weak           $__internal_20_$__cuda_sm20_div_u64
        .type           $__internal_20_$__cuda_sm20_div_u64,@function
        .size           $__internal_20_$__cuda_sm20_div_u64,(.L_x_1979 - $__internal_20_$__cuda_sm20_div_u64)
$__internal_20_$__cuda_sm20_div_u64:
[----:B------:R-:W-:Y:S02]  /*1d20*/  IMAD.MOV.U32 R14, RZ, RZ, R6 ;  /* 0x000000ffff0e7224 */ /* 0x000fe400078e0006 */
[----:B------:R-:W-:-:S04]  /*1d30*/  IMAD.MOV.U32 R15, RZ, RZ, R5 ;  /* 0x000000ffff0f7224 */ /* 0x000fc800078e0005 */
[----:B------:R-:W0:Y:S08]  /*1d40*/  I2F.U64.RP R14, R14 ;  /* 0x0000000e000e7312 */ /* 0x000e300000309000 */
[----:B0-----:R-:W0:Y:S02]  /*1d50*/  MUFU.RCP R10, R14 ;  /* 0x0000000e000a7308 */ /* 0x001e240000001000 */
[----:B0-----:R-:W-:-:S06]  /*1d60*/  VIADD R10, R10, 0x1ffffffe ;  /* 0x1ffffffe0a0a7836 */ /* 0x001fcc0000000000 */
[----:B------:R-:W0:Y:S02]  /*1d70*/  F2I.U64.TRUNC R10, R10 ;  /* 0x0000000a000a7311 */ /* 0x000e24000020d800 */
[----:B0-----:R-:W-:-:S04]  /*1d80*/  IMAD.WIDE.U32 R12, R10, R6, RZ ;  /* 0x000000060a0c7225 */ /* 0x001fc800078e00ff */
[----:B------:R-:W-:Y:S01]  /*1d90*/  IMAD R13, R10, R5, R13 ;  /* 0x000000050a0d7224 */ /* 0x000fe200078e020d */
[----:B------:R-:W-:-:S03]  /*1da0*/  IADD3 R17, P0, PT, RZ, -R12, RZ ;  /* 0x8000000cff117210 */ /* 0x000fc60007f1e0ff */
[----:B------:R-:W-:Y:S02]  /*1db0*/  IMAD R13, R11, R6, R13 ;  /* 0x000000060b0d7224 */ /* 0x000fe400078e020d */
[----:B------:R-:W-:-:S04]  /*1dc0*/  IMAD.HI.U32 R12, R10, R17, RZ ;  /* 0x000000110a0c7227 */ /* 0x000fc800078e00ff */
[----:B------:R-:W-:Y:S02]  /*1dd0*/  IMAD.X R19, RZ, RZ, ~R13, P0 ;  /* 0x000000ffff137224 */ /* 0x000fe400000e0e0d */
[----:B------:R-:W-:Y:S02]  /*1de0*/  IMAD.MOV.U32 R13, RZ, RZ, R10 ;  /* 0x000000ffff0d7224 */ /* 0x000fe400078e000a */
[-C--:B------:R-:W-:Y:S02]  /*1df0*/  IMAD R15, R11, R19.reuse, RZ ;  /* 0x000000130b0f7224 */ /* 0x080fe400078e02ff */
[----:B------:R-:W-:-:S04]  /*1e00*/  IMAD.WIDE.U32 R12, P0, R10, R19, R12 ;  /* 0x000000130a0c7225 */ /* 0x000fc8000780000c */
[----:B------:R-:W-:-:S04]  /*1e10*/  IMAD.HI.U32 R19, R11, R19, RZ ;  /* 0x000000130b137227 */ /* 0x000fc800078e00ff */
[----:B------:R-:W-:-:S05]  /*1e20*/  IMAD.HI.U32 R12, P1, R11, R17, R12 ;  /* 0x000000110b0c7227 */ /* 0x000fca000782000c */
[----:B------:R-:W-:Y:S01]  /*1e30*/  IADD3 R13, P2, PT, R15, R12, RZ ;  /* 0x0000000c0f0d7210 */ /* 0x000fe20007f5e0ff */
[----:B------:R-:W-:-:S04]  /*1e40*/  IMAD.X R12, R19, 0x1, R11, P0 ;  /* 0x00000001130c7824 */ /* 0x000fc800000e060b */
[----:B------:R-:W-:Y:S01]  /*1e50*/  IMAD.WIDE.U32 R10, R13, R6, RZ ;  /* 0x000000060d0a7225 */ /* 0x000fe200078e00ff */
[----:B------:R-:W-:-:S03]  /*1e60*/  IADD3.X R15, PT, PT, RZ, RZ, R12, P2, P1 ;  /* 0x000000ffff0f7210 */ /* 0x000fc600017e240c */
[----:B------:R-:W-:Y:S01]  /*1e70*/  IMAD R11, R13, R5, R11 ;  /* 0x000000050d0b7224 */ /* 0x000fe200078e020b */
[----:B------:R-:W-:-:S03]  /*1e80*/  IADD3 R17, P0, PT, RZ, -R10, RZ ;  /* 0x8000000aff117210 */ /* 0x000fc60007f1e0ff */
[----:B------:R-:W-:Y:S02]  /*1e90*/  IMAD R11, R15, R6, R11 ;  /* 0x000000060f0b7224 */ /* 0x000fe400078e020b */
[----:B------:R-:W-:-:S04]  /*1ea0*/  IMAD.HI.U32 R12, R13, R17, RZ ;  /* 0x000000110d0c7227 */ /* 0x000fc800078e00ff */
[----:B------:R-:W-:-:S04]  /*1eb0*/  IMAD.X R10, RZ, RZ, ~R11, P0 ;  /* 0x000000ffff0a7224 */ /* 0x000fc800000e0e0b */
[----:B------:R-:W-:-:S04]  /*1ec0*/  IMAD.WIDE.U32 R12, P0, R13, R10, R12 ;  /* 0x0000000a0d0c7225 */ /* 0x000fc8000780000c */
[C---:B------:R-:W-:Y:S02]  /*1ed0*/  IMAD R11, R15.reuse, R10, RZ ;  /* 0x0000000a0f0b7224 */ /* 0x040fe400078e02ff */
[----:B------:R-:W-:-:S04]  /*1ee0*/  IMAD.HI.U32 R12, P1, R15, R17, R12 ;  /* 0x000000110f0c7227 */ /* 0x000fc8000782000c */
[----:B------:R-:W-:Y:S01]  /*1ef0*/  IMAD.HI.U32 R10, R15, R10, RZ ;  /* 0x0000000a0f0a7227 */ /* 0x000fe200078e00ff */
[----:B------:R-:W-:-:S03]  /*1f00*/  IADD3 R12, P2, PT, R11, R12, RZ ;  /* 0x0000000c0b0c7210 */ /* 0x000fc60007f5e0ff */
[----:B------:R-:W-:Y:S02]  /*1f10*/  IMAD.X R15, R10, 0x1, R15, P0 ;  /* 0x000000010a0f7824 */ /* 0x000fe400000e060f */
[----:B------:R-:W-:-:S03]  /*1f20*/  IMAD.HI.U32 R10, R12, R7, RZ ;  /* 0x000000070c0a7227 */ /* 0x000fc600078e00ff */
[----:B------:R-:W-:Y:S01]  /*1f30*/  IADD3.X R14, PT, PT, RZ, RZ, R15, P2, P1 ;  /* 0x000000ffff0e7210 */ /* 0x000fe200017e240f */
[----:B------:R-:W-:Y:S02]  /*1f40*/  IMAD.MOV.U32 R11, RZ, RZ, RZ ;  /* 0x000000ffff0b7224 */ /* 0x000fe400078e00ff */
[----:B------:R-:W-:-:S04]  /*1f50*/  IMAD.WIDE.U32 R10, R12, R9, R10 ;  /* 0x000000090c0a7225 */ /* 0x000fc800078e000a */
[C---:B------:R-:W-:Y:S02]  /*1f60*/  IMAD R13, R14.reuse, R9, RZ ;  /* 0x000000090e0d7224 */ /* 0x040fe400078e02ff */
[----:B------:R-:W-:-:S04]  /*1f70*/  IMAD.HI.U32 R10, P0, R14, R7, R10 ;  /* 0x000000070e0a7227 */ /* 0x000fc8000780000a */
[----:B------:R-:W-:Y:S01]  /*1f80*/  IMAD.HI.U32 R12, R14, R9, RZ ;  /* 0x000000090e0c7227 */ /* 0x000fe200078e00ff */
[----:B------:R-:W-:-:S03]  /*1f90*/  IADD3 R13, P1, PT, R13, R10, RZ ;  /* 0x0000000a0d0d7210 */ /* 0x000fc60007f3e0ff */
[----:B------:R-:W-:Y:S02]  /*1fa0*/  IMAD.X R12, RZ, RZ, R12, P0 ;  /* 0x000000ffff0c7224 */ /* 0x000fe400000e060c */
[----:B------:R-:W-:-:S04]  /*1fb0*/  IMAD.WIDE.U32 R10, R13, R6, RZ ;  /* 0x000000060d0a7225 */ /* 0x000fc800078e00ff */
[----:B------:R-:W-:Y:S01]  /*1fc0*/  IMAD.X R15, RZ, RZ, R12, P1 ;  /* 0x000000ffff0f7224 */ /* 0x000fe200008e060c */
[----:B------:R-:W-:Y:S01]  /*1fd0*/  IADD3 R17, P1, PT, -R10, R7, RZ ;  /* 0x000000070a117210 */ /* 0x000fe20007f3e1ff */
[----:B------:R-:W-:-:S03]  /*1fe0*/  IMAD R11, R13, R5, R11 ;  /* 0x000000050d0b7224 */ /* 0x000fc600078e020b */
[-C--:B------:R-:W-:Y:S01]  /*1ff0*/  ISETP.GE.U32.AND P0, PT, R17, R6.reuse, PT ;  /* 0x000000061100720c */ /* 0x080fe20003f06070 */
[----:B------:R-:W-:-:S04]  /*2000*/  IMAD R10, R15, R6, R11 ;  /* 0x000000060f0a7224 */ /* 0x000fc800078e020b */
[----:B------:R-:W-:Y:S01]  /*2010*/  IMAD.X R16, R9, 0x1, ~R10, P1 ;  /* 0x0000000109107824 */ /* 0x000fe200008e0e0a */
[----:B------:R-:W-:Y:S02]  /*2020*/  IADD3 R7, P1, PT, -R6, R17, RZ ;  /* 0x0000001106077210 */ /* 0x000fe40007f3e1ff */
[----:B------:R-:W-:Y:S02]  /*2030*/  IADD3 R10, P2, PT, R13, 0x1, RZ ;  /* 0x000000010d0a7810 */ /* 0x000fe40007f5e0ff */
[C---:B------:R-:W-:Y:S01]  /*2040*/  ISETP.GE.U32.AND.EX P0, PT, R16.reuse, R5, PT, P0 ;  /* 0x000000051000720c */ /* 0x040fe20003f06100 */
[----:B------:R-:W-:Y:S01]  /*2050*/  IMAD.X R14, R16, 0x1, ~R5, P1 ;  /* 0x00000001100e7824 */ /* 0x000fe200008e0e05 */
[----:B------:R-:W-:Y:S01]  /*2060*/  ISETP.NE.U32.AND P1, PT, R6, RZ, PT ;  /* 0x000000ff0600720c */ /* 0x000fe20003f25070 */
[----:B------:R-:W-:Y:S01]  /*2070*/  IMAD.X R12, RZ, RZ, R15, P2 ;  /* 0x000000ffff0c7224 */ /* 0x000fe200010e060f */
[----:B------:R-:W-:Y:S02]  /*2080*/  SEL R7, R7, R17, P0 ;  /* 0x0000001107077207 */ /* 0x000fe40000000000 */
[----:B------:R-:W-:-:S02]  /*2090*/  SEL R10, R10, R13, P0 ;  /* 0x0000000d0a0a7207 */ /* 0x000fc40000000000 */
[----:B------:R-:W-:Y:S02]  /*20a0*/  SEL R14, R14, R16, P0 ;  /* 0x000000100e0e7207 */ /* 0x000fe40000000000 */
[----:B------:R-:W-:Y:S02]  /*20b0*/  SEL R12, R12, R15, P0 ;  /* 0x0000000f0c0c7207 */ /* 0x000fe40000000000 */
[----:B------:R-:W-:Y:S02]  /*20c0*/  ISETP.GE.U32.AND P0, PT, R7, R6, PT ;  /* 0x000000060700720c */ /* 0x000fe40003f06070 */
[----:B------:R-:W-:Y:S02]  /*20d0*/  IADD3 R7, P2, PT, R10, 0x1, RZ ;  /* 0x000000010a077810 */ /* 0x000fe40007f5e0ff */
[----:B------:R-:W-:Y:S02]  /*20e0*/  ISETP.GE.U32.AND.EX P0, PT, R14, R5, PT, P0 ;  /* 0x000000050e00720c */ /* 0x000fe40003f06100 */
[----:B------:R-:W-:Y:S01]  /*20f0*/  ISETP.NE.AND.EX P1, PT, R5, RZ, PT, P1 ;  /* 0x000000ff0500720c */ /* 0x000fe20003f25310 */
[----:B------:R-:W-:Y:S01]  /*2100*/  IMAD.X R9, RZ, RZ, R12, P2 ;  /* 0x000000ffff097224 */ /* 0x000fe200010e060c */
[----:B------:R-:W-:Y:S01]  /*2110*/  SEL R6, R7, R10, P0 ;  /* 0x0000000a07067207 */ /* 0x000fe20000000000 */
[----:B------:R-:W-:-:S03]  /*2120*/  IMAD.MOV.U32 R5, RZ, RZ, 0x0 ;  /* 0x00000000ff057424 */ /* 0x000fc600078e00ff */
[----:B------:R-:W-:Y:S02]  /*2130*/  SEL R7, R9, R12, P0 ;  /* 0x0000000c09077207 */ /* 0x000fe40000000000 */
[----:B------:R-:W-:Y:S02]  /*2140*/  SEL R6, R6, 0xffffffff, P1 ;  /* 0xffffffff06067807 */ /* 0x000fe40000800000 */
[----:B------:R-:W-:Y:S01]  /*2150*/  SEL R7, R7, 0xffffffff, P1 ;  /* 0xffffffff07077807 */ /* 0x000fe20000800000 */
[----:B------:R-:W-:Y:S06]  /*2160*/  RET.REL.NODEC R4 `(_ZN2at6native54_GLOBAL__N__aa9a477a_21_UpSampleBilinear2d_cu_607db5e338upsample_bilinear2d_backward_out_frameIN3c108BFloat16EfEEvmiiiiT0_S5_bPT_PKS6_) ;  /* 0xffffffdc04a47950 */ /* 0x000fec0003c3ffff */
.L_x_1736:
        /* <DEDUP_REMOVED lines=9> */
.L_x_1979:


//--------------------- .text._ZN2at6native54_GLOBAL__N__aa9a477a_21_UpSampleBilinear2d_cu_607db5e343upsample_bilinear2d_backward_nhwc_out_frameIN3c108BFloat16EfEEviiiiT0_S5_bPT_PKS6_imm --------------------------
	.section	.text._ZN2at6native54_GLOBAL__N__aa9a477a_21_UpSampleBilinear2d_cu_607db5e343upsample_bilinear2d_backward_nhwc_out_frameIN3c108BFloat16EfEEviiiiT0_S5_bPT_PKS6_imm,"ax",@progbits
	.align	128
.text._ZN2at6native54_GLOBAL__N__aa9a477a_21_UpSampleBilinear2d_cu_607db5e343upsample_bilinear2d_backward_nhwc_out_frameIN3c108BFloat16EfEEviiiiT0_S5_bPT_PKS6_imm:
        .type           _ZN2at6native54_GLOBAL__N__aa9a477a_21_UpSampleBilinear2d_cu_607db5e343upsample_bilinear2d_backward_nhwc_out_frameIN3c108BFloat16EfEEviiiiT0_S5_bPT_PKS6_imm,@function
        .size           _ZN2at6native54_GLOBAL__N__aa9a477a_21_UpSampleBilinear2d_cu_607db5e343upsample_bilinear2d_backward_nhwc_out_frameIN3c108BFloat16EfEEviiiiT0_S5_bPT_PKS6_imm,(.L_x_1981 - _ZN2at6native54_GLOBAL__N__aa9a477a_21_UpSampleBilinear2d_cu_607db5e343upsample_bilinear2d_backward_nhwc_out_frameIN3c108BFloat16EfEEviiiiT0_S5_bPT_PKS6_imm)
        .other          _ZN2at6native54_GLOBAL__N__aa9a477a_21_UpSampleBilinear2d_cu_607db5e343upsample_bilinear2d_backward_nhwc_out_frameIN3c108BFloat16EfEEviiiiT0_S5_bPT_PKS6_imm,@"STO_CUDA_ENTRY STV_DEFAULT"
_ZN2at6native54_GLOBAL__N__aa9a477a_21_UpSampleBilinear2d_cu_607db5e343upsample_bilinear2d_backward_nhwc_out_frameIN3c108BFloat16EfEEviiiiT0_S5_bPT_PKS6_imm:
[----:B------:R-:W-:Y:S01]  /*0000*/  LDC R1, c[0x0][0x37c] ;  /* 0x0000df00ff017b82 */ /* 0x000fe20000000800 */
[----:B------:R-:W0:Y:S07]  /*0010*/  S2R R3, SR_TID.X ;  /* 0x0000000000037919 */ /* 0x000e2e0000002100 */
[----:B------:R-:W0:Y:S01]  /*0020*/  S2UR UR4, SR_CTAID.X ;  /* 0x00000000000479c3 */ /* 0x000e220000002500 */
[----:B------:R-:W1:Y:S07]  /*0030*/  LDCU.64 UR6, c[0x0][0x3b8] ;  /* 0x00007700ff0677ac */ /* 0x000e6e0008000a00 */
[----:B------:R-:W0:Y:S02]  /*0040*/  LDC R4, c[0x0][0x360] ;  /* 0x0000d800ff047b82 */ /* 0x000e240000000800 */
[----:B0-----:R-:W-:-:S05]  /*0050*/  IMAD R4, R4, UR4, R3 ;  /* 0x0000000404047c24 */ /* 0x001fca000f8e0203 */
[----:B-1----:R-:W-:Y:S02]  /*0060*/  ISETP.GE.U32.AND P0, PT, R4, UR6, PT ;  /* 0x0000000604007c0c */ /* 0x002fe4000bf06070 */
[----:B------:R-:W-:-:S04]  /*0070*/  SHF.R.S32.HI R7, RZ, 0x1f, R4 ;  /* 0x0000001fff077819 */ /* 0x000fc80000011404 */
[----:B------:R-:W-:-:S13]  /*0080*/  ISETP.GE.U32.AND.EX P0, PT, R7, UR7, PT, P0 ;  /* 0x0000000707007c0c */ /* 0x000fda000bf06100 */
[----:B------:R-:W-:Y:S05]  /*0090*/  @P0 EXIT ;  /* 0x000000000000094d */ /* 0x000fea0003800000 */
[----:B------:R-:W0:Y:S01]  /*00a0*/  LDC R17, c[0x0][0x3b0] ;  /* 0x0000ec00ff117b82 */ /* 0x000e220000000800 */
[----:B------:R-:W1:Y:S01]  /*00b0*/  LDCU.64 UR4, c[0x0][0x3a8] ;  /* 0x00007500ff0477ac */ /* 0x000e620008000a00 */
[----:B------:R-:W2:Y:S06]  /*00c0*/  LDCU.64 UR8, c[0x0][0x358] ;  /* 0x00006b00ff0877ac */ /* 0x000eac0008000a00 */
[----:B------:R-:W3:Y:S01]  /*00d0*/  LDC R2, c[0x0][0x38c] ;  /* 0x0000e300ff027b82 */ /* 0x000ee20000000800 */
[----:B------:R-:W4:Y:S01]  /*00e0*/  LDCU UR11, c[0x0][0x380] ;  /* 0x00007000ff0b77ac */ /* 0x000f220008000800 */
[C---:B------:R-:W-:Y:S01]  /*00f0*/  ISETP.GE.AND P4, PT, R4.reuse, RZ, PT ;  /* 0x000000ff0400720c */ /* 0x040fe20003f86270 */
[----:B------:R-:W5:Y:S01]  /*0100*/  LDCU UR10, c[0x0][0x384] ;  /* 0x00007080ff0a77ac */ /* 0x000f620008000800 */
[----:B------:R-:W4:Y:S01]  /*0110*/  LDCU.64 UR12, c[0x0][0x3a0] ;  /* 0x00007400ff0c77ac */ /* 0x000f220008000a00 */
[C---:B-1----:R-:W-:Y:S01]  /*0120*/  LEA R6, P0, R4.reuse, UR4, 0x1 ;  /* 0x0000000404067c11 */ /* 0x042fe2000f8008ff */
[----:B------:R-:W1:Y:S03]  /*0130*/  LDCU.U8 UR4, c[0x0][0x398] ;  /* 0x00007300ff0477ac */ /* 0x000e660008000000 */
[----:B------:R-:W-:-:S02]  /*0140*/  LEA.HI.X R7, R4, UR5, R7, 0x1, P0 ;  /* 0x0000000504077c11 */ /* 0x000fc400080f0c07 */
[----:B0-----:R-:W-:-:S03]  /*0150*/  IABS R3, R17 ;  /* 0x0000001100037213 */ /* 0x001fc60000000000 */
[----:B--2---:R0:W2:Y:S01]  /*0160*/  LDG.E.U16.CONSTANT R0, desc[UR8][R6.64] ;  /* 0x0000000806007981 */ /* 0x0040a2000c1e9500 */
[----:B------:R-:W5:Y:S01]  /*0170*/  I2F.RP R5, R3 ;  /* 0x0000000300057306 */ /* 0x000f620000209400 */
[----:B---3--:R-:W-:Y:S01]  /*0180*/  IABS R11, R2 ;  /* 0x00000002000b7213 */ /* 0x008fe20000000000 */
[----:B0-----:R-:W0:Y:S06]  /*0190*/  LDC R7, c[0x0][0x388] ;  /* 0x0000e200ff077b82 */ /* 0x001e2c0000000800 */
[----:B-----5:R-:W3:Y:S02]  /*01a0*/  MUFU.RCP R5, R5 ;  /* 0x0000000500057308 */ /* 0x020ee40000001000 */
[----:B---3--:R-:W-:-:S06]  /*01b0*/  VIADD R8, R5, 0xffffffe ;  /* 0x0ffffffe05087836 */ /* 0x008fcc0000000000 */
[----:B------:R3:W5:Y:S02]  /*01c0*/  F2I.FTZ.U32.TRUNC.NTZ R9, R8 ;  /* 0x0000000800097305 */ /* 0x000764000021f000 */
[----:B---3--:R-:W-:Y:S02]  /*01d0*/  IMAD.MOV.U32 R8, RZ, RZ, RZ ;  /* 0x000000ffff087224 */ /* 0x008fe400078e00ff */
[----:B-----5:R-:W-:-:S04]  /*01e0*/  IMAD.MOV R10, RZ, RZ, -R9 ;  /* 0x000000ffff0a7224 */ /* 0x020fc800078e0a09 */
[----:B------:R-:W-:Y:S01]  /*01f0*/  IMAD R5, R10, R3, RZ ;  /* 0x000000030a057224 */ /* 0x000fe200078e02ff */
[----:B------:R-:W-:-:S03]  /*0200*/  IABS R10, R4 ;  /* 0x00000004000a7213 */ /* 0x000fc60000000000 */
[----:B------:R-:W-:-:S04]  /*0210*/  IMAD.HI.U32 R9, R9, R5, R8 ;  /* 0x0000000509097227 */ /* 0x000fc800078e0008 */
[----:B------:R-:W-:Y:S02]  /*0220*/  IMAD.MOV.U32 R8, RZ, RZ, R11 ;  /* 0x000000ffff087224 */ /* 0x000fe400078e000b */
[----:B------:R-:W-:Y:S02]  /*0230*/  IMAD.HI.U32 R9, R9, R10, RZ ;  /* 0x0000000a09097227 */ /* 0x000fe400078e00ff */
[----:B------:R-:W3:Y:S02]  /*0240*/  I2F.RP R12, R8 ;  /* 0x00000008000c7306 */ /* 0x000ee40000209400 */
[----:B------:R-:W-:-:S04]  /*0250*/  IMAD.MOV R5, RZ, RZ, -R9 ;  /* 0x000000ffff057224 */ /* 0x000fc800078e0a09 */
[----:B------:R-:W-:-:S05]  /*0260*/  IMAD R6, R3, R5, R10 ;  /* 0x0000000503067224 */ /* 0x000fca00078e020a */
[----:B------:R-:W-:Y:S01]  /*0270*/  ISETP.GT.U32.AND P1, PT, R3, R6, PT ;  /* 0x000000060300720c */ /* 0x000fe20003f24070 */
[----:B---3--:R-:W3:Y:S01]  /*0280*/  MUFU.RCP R12, R12 ;  /* 0x0000000c000c7308 */ /* 0x008ee20000001000 */
[----:B------:R-:W-:-:S11]  /*0290*/  LOP3.LUT R5, R4, R17, RZ, 0x3c, !PT ;  /* 0x0000001104057212 */ /* 0x000fd600078e3cff */
[----:B------:R-:W-:Y:S01]  /*02a0*/  @!P1 IMAD.IADD R6, R6, 0x1, -R3 ;  /* 0x0000000106069824 */ /* 0x000fe200078e0a03 */
[----:B------:R-:W-:-:S04]  /*02b0*/  ISETP.GE.AND P2, PT, R5, RZ, PT ;  /* 0x000000ff0500720c */ /* 0x000fc80003f46270 */
[----:B------:R-:W-:Y:S01]  /*02c0*/  ISETP.GE.U32.AND P0, PT, R6, R3, PT ;  /* 0x000000030600720c */ /* 0x000fe20003f06070 */
[----:B---3--:R-:W-:-:S04]  /*02d0*/  VIADD R10, R12, 0xffffffe ;  /* 0x0ffffffe0c0a7836 */ /* 0x008fc80000000000 */
[----:B------:R-:W3:Y:S01]  /*02e0*/  F2I.FTZ.U32.TRUNC.NTZ R11, R10 ;  /* 0x0000000a000b7305 */ /* 0x000ee2000021f000 */
[----:B------:R-:W-:-:S07]  /*02f0*/  @!P1 VIADD R9, R9, 0x1 ;  /* 0x0000000109099836 */ /* 0x000fce0000000000 */
[----:B------:R-:W-:Y:S01]  /*0300*/  @P0 VIADD R9, R9, 0x1 ;  /* 0x0000000109090836 */ /* 0x000fe20000000000 */
[----:B------:R-:W-:Y:S02]  /*0310*/  ISETP.NE.AND P0, PT, R17, RZ, PT ;  /* 0x000000ff1100720c */ /* 0x000fe40003f05270 */
[----:B------:R-:W-:Y:S01]  /*0320*/  LOP3.LUT R5, RZ, R17, RZ, 0x33, !PT ;  /* 0x00000011ff057212 */ /* 0x000fe200078e33ff */
[----:B------:R-:W-:Y:S02]  /*0330*/  @!P2 IMAD.MOV R9, RZ, RZ, -R9 ;  /* 0x000000ffff09a224 */ /* 0x000fe400078e0a09 */
[----:B---3--:R-:W-:-:S03]  /*0340*/  IMAD.MOV R13, RZ, RZ, -R11 ;  /* 0x000000ffff0d7224 */ /* 0x008fc600078e0a0b */
[----:B------:R-:W-:Y:S01]  /*0350*/  SEL R9, R5, R9, !P0 ;  /* 0x0000000905097207 */ /* 0x000fe20004000000 */
[----:B------:R-:W-:Y:S02]  /*0360*/  IMAD.MOV.U32 R10, RZ, RZ, RZ ;  /* 0x000000ffff0a7224 */ /* 0x000fe400078e00ff */
[----:B------:R-:W-:Y:S01]  /*0370*/  IMAD R13, R13, R8, RZ ;  /* 0x000000080d0d7224 */ /* 0x000fe200078e02ff */
[----:B------:R-:W-:-:S03]  /*0380*/  IABS R14, R9 ;  /* 0x00000009000e7213 */ /* 0x000fc60000000000 */
[----:B------:R-:W-:Y:S01]  /*0390*/  IMAD.HI.U32 R10, R11, R13, R10 ;  /* 0x0000000d0b0a7227 */ /* 0x000fe200078e000a */
[----:B0-----:R-:W-:-:S03]  /*03a0*/  IABS R12, R7 ;  /* 0x00000007000c7213 */ /* 0x001fc60000000000 */
[----:B------:R-:W-:Y:S01]  /*03b0*/  IMAD.MOV.U32 R11, RZ, RZ, R14 ;  /* 0x000000ffff0b7224 */ /* 0x000fe200078e000e */
[----:B------:R-:W0:Y:S03]  /*03c0*/  I2F.RP R13, R12 ;  /* 0x0000000c000d7306 */ /* 0x000e260000209400 */
[----:B------:R-:W-:-:S04]  /*03d0*/  IMAD.HI.U32 R10, R10, R11, RZ ;  /* 0x0000000b0a0a7227 */ /* 0x000fc800078e00ff */
[----:B------:R-:W-:-:S04]  /*03e0*/  IMAD.MOV R14, RZ, RZ, -R10 ;  /* 0x000000ffff0e7224 */ /* 0x000fc800078e0a0a */
[----:B------:R-:W-:-:S05]  /*03f0*/  IMAD R11, R8, R14, R11 ;  /* 0x0000000e080b7224 */ /* 0x000fca00078e020b */
[----:B------:R-:W-:Y:S01]  /*0400*/  ISETP.GT.U32.AND P2, PT, R8, R11, PT ;  /* 0x0000000b0800720c */ /* 0x000fe20003f44070 */
[----:B0-----:R-:W0:-:S12]  /*0410*/  MUFU.RCP R13, R13 ;  /* 0x0000000d000d7308 */ /* 0x001e180000001000 */
[----:B------:R-:W-:-:S05]  /*0420*/  @!P2 IMAD.IADD R11, R11, 0x1, -R8 ;  /* 0x000000010b0ba824 */ /* 0x000fca00078e0a08 */
[----:B------:R-:W-:Y:S01]  /*0430*/  ISETP.GE.U32.AND P1, PT, R11, R8, PT ;  /* 0x000000080b00720c */ /* 0x000fe20003f26070 */
[----:B0-----:R-:W-:Y:S01]  /*0440*/  VIADD R14, R13, 0xffffffe ;  /* 0x0ffffffe0d0e7836 */ /* 0x001fe20000000000 */
[----:B------:R-:W-:Y:S01]  /*0450*/  LOP3.LUT R8, R9, R2, RZ, 0x3c, !PT ;  /* 0x0000000209087212 */ /* 0x000fe200078e3cff */
[----:B------:R-:W-:Y:S02]  /*0460*/  @!P2 VIADD R10, R10, 0x1 ;  /* 0x000000010a0aa836 */ /* 0x000fe40000000000 */
[----:B------:R-:W0:Y:S01]  /*0470*/  F2I.FTZ.U32.TRUNC.NTZ R11, R14 ;  /* 0x0000000e000b7305 */ /* 0x000e22000021f000 */
[----:B------:R-:W-:Y:S02]  /*0480*/  ISETP.GE.AND P3, PT, R8, RZ, PT ;  /* 0x000000ff0800720c */ /* 0x000fe40003f66270 */
[----:B------:R-:W-:-:S05]  /*0490*/  ISETP.NE.AND P2, PT, R2, RZ, PT ;  /* 0x000000ff0200720c */ /* 0x000fca0003f45270 */
[----:B------:R-:W-:-:S04]  /*04a0*/  @P1 VIADD R10, R10, 0x1 ;  /* 0x000000010a0a1836 */ /* 0x000fc80000000000 */
[----:B------:R-:W-:Y:S02]  /*04b0*/  IMAD.MOV.U32 R8, RZ, RZ, R10 ;  /* 0x000000ffff087224 */ /* 0x000fe400078e000a */
[----:B0-----:R-:W-:Y:S02]  /*04c0*/  IMAD.MOV R13, RZ, RZ, -R11 ;  /* 0x000000ffff0d7224 */ /* 0x001fe400078e0a0b */
[----:B------:R-:W-:Y:S01]  /*04d0*/  @!P3 IMAD.MOV R8, RZ, RZ, -R8 ;  /* 0x000000ffff08b224 */ /* 0x000fe200078e0a08 */
[----:B------:R-:W-:Y:S01]  /*04e0*/  @!P2 LOP3.LUT R8, RZ, R2, RZ, 0x33, !PT ;  /* 0x00000002ff08a212 */ /* 0x000fe200078e33ff */
[----:B------:R-:W-:Y:S02]  /*04f0*/  IMAD R13, R13, R12, RZ ;  /* 0x0000000c0d0d7224 */ /* 0x000fe400078e02ff */
[----:B------:R-:W-:Y:S01]  /*0500*/  IMAD.MOV.U32 R10, RZ, RZ, RZ ;  /* 0x000000ffff0a7224 */ /* 0x000fe200078e00ff */
[----:B------:R-:W-:-:S03]  /*0510*/  IABS R14, R8 ;  /* 0x00000008000e7213 */ /* 0x000fc60000000000 */
[----:B------:R-:W-:-:S04]  /*0520*/  IMAD.HI.U32 R10, R11, R13, R10 ;  /* 0x0000000d0b0a7227 */ /* 0x000fc800078e000a */
[----:B------:R-:W-:-:S04]  /*0530*/  IMAD.MOV.U32 R11, RZ, RZ, R14 ;  /* 0x000000ffff0b7224 */ /* 0x000fc800078e000e */
[----:B------:R-:W-:-:S04]  /*0540*/  IMAD.HI.U32 R21, R10, R11, RZ ;  /* 0x0000000b0a157227 */ /* 0x000fc800078e00ff */
[----:B------:R-:W-:-:S04]  /*0550*/  IMAD.MOV R10, RZ, RZ, -R21 ;  /* 0x000000ffff0a7224 */ /* 0x000fc800078e0a15 */
[----:B------:R-:W-:-:S05]  /*0560*/  IMAD R11, R12, R10, R11 ;  /* 0x0000000a0c0b7224 */ /* 0x000fca00078e020b */
[----:B------:R-:W-:Y:S02]  /*0570*/  ISETP.GT.U32.AND P2, PT, R12, R11, PT ;  /* 0x0000000b0c00720c */ /* 0x000fe40003f44070 */
[----:B------:R-:W-:-:S11]  /*0580*/  LOP3.LUT R10, R8, R7, RZ, 0x3c, !PT ;  /* 0x00000007080a7212 */ /* 0x000fd600078e3cff */
[----:B------:R-:W-:Y:S01]  /*0590*/  @!P2 IMAD.IADD R11, R11, 0x1, -R12 ;  /* 0x000000010b0ba824 */ /* 0x000fe200078e0a0c */
[----:B------:R-:W-:-:S04]  /*05a0*/  ISETP.GE.AND P3, PT, R10, RZ, PT ;  /* 0x000000ff0a00720c */ /* 0x000fc80003f66270 */
[----:B------:R-:W-:Y:S01]  /*05b0*/  ISETP.GE.U32.AND P1, PT, R11, R12, PT ;  /* 0x0000000c0b00720c */ /* 0x000fe20003f26070 */
[----:B------:R-:W-:Y:S01]  /*05c0*/  @!P2 VIADD R21, R21, 0x1 ;  /* 0x000000011515a836 */ /* 0x000fe20000000000 */
[----:B------:R-:W-:Y:S01]  /*05d0*/  ISETP.NE.AND P2, PT, R7, RZ, PT ;  /* 0x000000ff0700720c */ /* 0x000fe20003f45270 */
[----:B------:R-:W0:Y:S01]  /*05e0*/  LDC R11, c[0x0][0x390] ;  /* 0x0000e400ff0b7b82 */ /* 0x000e220000000800 */
[----:B-1----:R-:W-:-:S09]  /*05f0*/  UPRMT UR4, UR4, 0x8880, URZ ;  /* 0x0000888004047896 */ /* 0x002fd200080000ff */
[----:B------:R-:W-:-:S04]  /*0600*/  @P1 VIADD R21, R21, 0x1 ;  /* 0x0000000115151836 */ /* 0x000fc80000000000 */
[----:B------:R-:W-:Y:S01]  /*0610*/  @!P3 IMAD.MOV R21, RZ, RZ, -R21 ;  /* 0x000000ffff15b224 */ /* 0x000fe200078e0a15 */
[----:B------:R-:W-:Y:S02]  /*0620*/  @!P2 LOP3.LUT R21, RZ, R7, RZ, 0x33, !PT ;  /* 0x00000007ff15a212 */ /* 0x000fe400078e33ff */
[----:B------:R-:W-:Y:S01]  /*0630*/  ISETP.NE.AND P1, PT, RZ, UR4, PT ;  /* 0x00000004ff007c0c */ /* 0x000fe2000bf25270 */
[----:B------:R-:W-:Y:S02]  /*0640*/  USHF.R.S32.HI UR7, URZ, 0x1f, UR10 ;  /* 0x0000001fff077899 */ /* 0x000fe4000801140a */
[----:B------:R-:W-:Y:S01]  /*0650*/  IMAD.MOV R10, RZ, RZ, -R21 ;  /* 0x000000ffff0a7224 */ /* 0x000fe200078e0a15 */
[----:B------:R-:W-:Y:S01]  /*0660*/  ISETP.GT.U32.AND P3, PT, R3, R6, PT ;  /* 0x000000060300720c */ /* 0x000fe20003f64070 */
[----:B------:R-:W1:Y:S02]  /*0670*/  LDCU.64 UR4, c[0x0][0x3c0] ;  /* 0x00007800ff0477ac */ /* 0x000e640008000a00 */
[----:B------:R-:W-:-:S05]  /*0680*/  IMAD R10, R7, R10, R8 ;  /* 0x0000000a070a7224 */ /* 0x000fca00078e0208 */
[----:B------:R-:W-:Y:S02]  /*0690*/  I2FP.F32.S32 R12, R10 ;  /* 0x0000000a000c7245 */ /* 0x000fe40000201400 */
[----:B------:R-:W3:Y:S01]  /*06a0*/  LDC R10, c[0x0][0x394] ;  /* 0x0000e500ff0a7b82 */ /* 0x000ee20000000800 */
[----:B------:R-:W-:Y:S02]  /*06b0*/  IMAD.MOV R8, RZ, RZ, -R8 ;  /* 0x000000ffff087224 */ /* 0x000fe400078e0a08 */
[----:B------:R-:W-:Y:S02]  /*06c0*/  @!P1 FADD.FTZ R7, R12, 0.5 ;  /* 0x3f0000000c079421 */ /* 0x000fe40000010000 */
[----:B------:R-:W-:Y:S02]  /*06d0*/  IMAD R8, R2, R8, R9 ;  /* 0x0000000802087224 */ /* 0x000fe400078e0209 */
[-C--:B0-----:R-:W-:Y:S01]  /*06e0*/  @!P1 FFMA.FTZ R7, R7, R11.reuse, -0.5 ;  /* 0xbf00000007079423 */ /* 0x081fe2000001000b */
[----:B------:R-:W-:-:S02]  /*06f0*/  @P1 FMUL.FTZ R12, R12, R11 ;  /* 0x0000000b0c0c1220 */ /* 0x000fc40000410000 */
[----:B------:R-:W-:Y:S02]  /*0700*/  I2FP.F32.S32 R8, R8 ;  /* 0x0000000800087245 */ /* 0x000fe40000201400 */
[----:B------:R-:W-:-:S04]  /*0710*/  @!P1 FSETP.GEU.FTZ.AND P2, PT, R7, RZ, PT ;  /* 0x000000ff0700920b */ /* 0x000fc80003f5e000 */
[----:B------:R-:W-:Y:S01]  /*0720*/  @!P1 FSEL R12, R7, RZ, P2 ;  /* 0x000000ff070c9208 */ /* 0x000fe20001000000 */
[----:B------:R-:W-:-:S03]  /*0730*/  @!P1 FADD.FTZ R7, R8, 0.5 ;  /* 0x3f00000008079421 */ /* 0x000fc60000010000 */
[----:B------:R-:W0:Y:S01]  /*0740*/  F2I.FTZ.TRUNC.NTZ R2, R12 ;  /* 0x0000000c00027305 */ /* 0x000e22000021f100 */
[-C--:B---3--:R-:W-:Y:S01]  /*0750*/  @!P1 FFMA.FTZ R7, R7, R10.reuse, -0.5 ;  /* 0xbf00000007079423 */ /* 0x088fe2000001000a */
[----:B------:R-:W-:Y:S02]  /*0760*/  IMAD.IADD R3, R6, 0x1, -R3 ;  /* 0x0000000106037824 */ /* 0x000fe400078e0a03 */
[----:B------:R-:W-:Y:S02]  /*0770*/  @P1 FMUL.FTZ R10, R8, R10 ;  /* 0x0000000a080a1220 */ /* 0x000fe40000410000 */
[----:B------:R-:W-:Y:S02]  /*0780*/  @!P1 FSETP.GEU.FTZ.AND P2, PT, R7, RZ, PT ;  /* 0x000000ff0700920b */ /* 0x000fe40003f5e000 */
[----:B------:R-:W-:Y:S02]  /*0790*/  SEL R4, R3, R6, !P3 ;  /* 0x0000000603047207 */ /* 0x000fe40005800000 */
[----:B------:R-:W-:-:S02]  /*07a0*/  @!P1 FSEL R10, R7, RZ, P2 ;  /* 0x000000ff070a9208 */ /* 0x000fc40001000000 */
[----:B0-----:R-:W-:Y:S02]  /*07b0*/  SHF.R.S32.HI R3, RZ, 0x1f, R2 ;  /* 0x0000001fff037819 */ /* 0x001fe40000011402 */
[----:B------:R-:W0:Y:S01]  /*07c0*/  F2I.FTZ.TRUNC.NTZ R15, R10 ;  /* 0x0000000a000f7305 */ /* 0x000e22000021f100 */
[----:B------:R-:W-:Y:S02]  /*07d0*/  @!P4 IMAD.MOV R4, RZ, RZ, -R4 ;  /* 0x000000ffff04c224 */ /* 0x000fe400078e0a04 */
[----:B----4-:R-:W-:-:S03]  /*07e0*/  IMAD.WIDE R8, R21, UR11, R2 ;  /* 0x0000000b15087c25 */ /* 0x010fc6000f8e0202 */
[----:B------:R-:W-:Y:S01]  /*07f0*/  SEL R4, R5, R4, !P0 ;  /* 0x0000000405047207 */ /* 0x000fe20004000000 */
[----:B------:R-:W-:Y:S02]  /*0800*/  IMAD R9, R9, UR10, RZ ;  /* 0x0000000a09097c24 */ /* 0x000fe4000f8e02ff */
[----:B------:R-:W-:Y:S01]  /*0810*/  IMAD.WIDE.U32 R6, R8, UR10, RZ ;  /* 0x0000000a08067c25 */ /* 0x000fe2000f8e00ff */
[----:B------:R-:W-:-:S03]  /*0820*/  SHF.R.S32.HI R5, RZ, 0x1f, R4 ;  /* 0x0000001fff057819 */ /* 0x000fc60000011404 */
[----:B------:R-:W-:Y:S01]  /*0830*/  IMAD R19, R8, UR7, R9 ;  /* 0x0000000708137c24 */ /* 0x000fe2000f8e0209 */
[----:B0-----:R-:W-:Y:S02]  /*0840*/  IADD3 R9, P0, PT, R15, R6, RZ ;  /* 0x000000060f097210 */ /* 0x001fe40007f1e0ff */
[----:B------:R-:W-:Y:S01]  /*0850*/  SHF.R.S32.HI R13, RZ, 0x1f, R15 ;  /* 0x0000001fff0d7819 */ /* 0x000fe2000001140f */
[----:B------:R-:W-:Y:S01]  /*0860*/  IMAD.IADD R14, R7, 0x1, R19 ;  /* 0x00000001070e7824 */ /* 0x000fe200078e0213 */
[----:B------:R-:W-:Y:S01]  /*0870*/  I2FP.F32.S32 R11, R2 ;  /* 0x00000002000b7245 */ /* 0x000fe20000201400 */
[----:B------:R-:W-:Y:S01]  /*0880*/  IMAD.WIDE.U32 R18, R9, R17, R4 ;  /* 0x0000001109127225 */ /* 0x000fe200078e0004 */
[----:B------:R-:W-:-:S03]  /*0890*/  I2FP.F32.S32 R23, R15 ;  /* 0x0000000f00177245 */ /* 0x000fc60000201400 */
[----:B------:R-:W-:Y:S02]  /*08a0*/  IMAD.X R20, R13, 0x1, R14, P0 ;  /* 0x000000010d147824 */ /* 0x000fe400000e060e */
[----:B------:R-:W-:Y:S01]  /*08b0*/  FADD.FTZ R12, -R11, R12 ;  /* 0x0000000c0b0c7221 */ /* 0x000fe20000010100 */
[----:B------:R-:W-:Y:S01]  /*08c0*/  LEA R8, P2, R18, UR12, 0x1 ;  /* 0x0000000c12087c11 */ /* 0x000fe2000f8408ff */
[----:B------:R-:W-:Y:S01]  /*08d0*/  FADD.FTZ R11, -R23, R10 ;  /* 0x0000000a170b7221 */ /* 0x000fe20000010100 */
[----:B------:R-:W-:Y:S01]  /*08e0*/  SHF.R.S32.HI R10, RZ, 0x1f, R17 ;  /* 0x0000001fff0a7819 */ /* 0x000fe20000011411 */
[----:B------:R-:W-:Y:S01]  /*08f0*/  IMAD R20, R20, R17, RZ ;  /* 0x0000001114147224 */ /* 0x000fe200078e02ff */
[----:B------:R-:W-:Y:S01]  /*0900*/  LOP3.LUT R22, R8, 0x3, RZ, 0xc0, !PT ;  /* 0x0000000308167812 */ /* 0x000fe200078ec0ff */
[----:B-1----:R-:W-:Y:S02]  /*0910*/  UIADD3 UR4, UP0, UPT, UR4, -0x1, URZ ;  /* 0xffffffff04047890 */ /* 0x002fe4000ff1e0ff */
[----:B------:R-:W-:Y:S01]  /*0920*/  IMAD R9, R10, R9, R20 ;  /* 0x000000090a097224 */ /* 0x000fe200078e0214 */
[----:B------:R-:W-:Y:S01]  /*0930*/  ISETP.NE.U32.AND P0, PT, R22, RZ, PT ;  /* 0x000000ff1600720c */ /* 0x000fe20003f05070 */
[----:B------:R-:W-:-:S02]  /*0940*/  UIADD3.X UR5, UPT, UPT, UR5, -0x1, URZ, UP0, !UPT ;  /* 0xffffffff05057890 */ /* 0x000fc400087fe4ff */
[----:B------:R-:W-:Y:S01]  /*0950*/  IMAD.IADD R25, R19, 0x1, R9 ;  /* 0x0000000113197824 */ /* 0x000fe200078e0209 */
[----:B------:R-:W-:Y:S02]  /*0960*/  ISETP.GE.U32.AND P3, PT, R18, UR4, PT ;  /* 0x0000000412007c0c */ /* 0x000fe4000bf66070 */
[----:B------:R-:W-:Y:S01]  /*0970*/  ISETP.NE.AND.EX P0, PT, RZ, RZ, PT, P0 ;  /* 0x000000ffff00720c */ /* 0x000fe20003f05300 */
[----:B------:R-:W-:Y:S01]  /*0980*/  FADD.FTZ R23, -R11, 1 ;  /* 0x3f8000000b177421 */ /* 0x000fe20000010100 */
[----:B------:R-:W-:Y:S02]  /*0990*/  FADD.FTZ R16, -R12, 1 ;  /* 0x3f8000000c107421 */ /* 0x000fe40000010100 */
[----:B------:R-:W-:Y:S01]  /*09a0*/  ISETP.GE.U32.OR.EX P0, PT, R25, UR5, P0, P3 ;  /* 0x0000000519007c0c */ /* 0x000fe20008706530 */
[----:B--2---:R-:W-:Y:S02]  /*09b0*/  IMAD.U32 R0, R0, 0x10000, RZ ;  /* 0x0001000000007824 */ /* 0x004fe400078e00ff */
[----:B------:R-:W-:Y:S01]  /*09c0*/  FMUL.FTZ R23, R23, R16 ;  /* 0x0000001017177220 */ /* 0x000fe20000410000 */
[----:B------:R-:W-:Y:S01]  /*09d0*/  UIADD3 UR6, UPT, UPT, UR10, -0x1, URZ ;  /* 0xffffffff0a067890 */ /* 0x000fe2000fffe0ff */
[----:B------:R-:W-:Y:S02]  /*09e0*/  BSSY.RECONVERGENT B0, `(.L_x_1737) ;  /* 0x000003d000007945 */ /* 0x000fe40003800200 */
[----:B------:R-:W-:-:S03]  /*09f0*/  FMUL.FTZ R23, R23, R0 ;  /* 0x0000000017177220 */ /* 0x000fc60000410000 */
[----:B------:R-:W-:Y:S02]  /*0a00*/  ISETP.GE.AND P1, PT, R15, UR6, PT ;  /* 0x000000060f007c0c */ /* 0x000fe4000bf26270 */
[----:B------:R-:W-:Y:S02]  /*0a10*/  F2FP.BF16.F32.PACK_AB R16, RZ, R23 ;  /* 0x00000017ff10723e */ /* 0x000fe400000010ff */
[----:B------:R-:W-:Y:S01]  /*0a20*/  LEA.HI.X R9, R18, UR13, R25, 0x1, P2 ;  /* 0x0000000d12097c11 */ /* 0x000fe200090f0c19 */
[----:B------:R-:W-:Y:S08]  /*0a30*/  @P0 BRA `(.L_x_1738) ;  /* 0x00000000004c0947 */ /* 0x000ff00003800000 */
        /* <DEDUP_REMOVED lines=9> */
.L_x_1742:
[----:B------:R-:W0:Y:S02]  /*0ad0*/  LDS R8, [R18] ;  /* 0x0000000012087984 */ /* 0x000e240000000800 */
[----:B0-----:R-:W-:-:S05]  /*0ae0*/  HFMA2.BF16_V2 R9, R8, 1, 1, R19 ;  /* 0x3f803f8008097831 */ /* 0x001fca0000200013 */
[----:B------:R-:W0:Y:S02]  /*0af0*/  ATOMS.CAST.SPIN P0, [R18], R8, R9 ;  /* 0x000000081200758d */ /* 0x000e240001800009 */
[----:B0-----:R-:W-:Y:S05]  /*0b00*/  @!P0 BRA `(.L_x_1742) ;  /* 0xfffffffc00f08947 */ /* 0x001fea000383ffff */
[----:B------:R-:W-:Y:S05]  /*0b10*/  BRA `(.L_x_1740) ;  /* 0x00000000000c7947 */ /* 0x000fea0003800000 */
.L_x_1741:
[----:B------:R-:W2:Y:S02]  /*0b20*/  LD.E R16, desc[UR8][R8.64] ;  /* 0x0000000808107980 */ /* 0x000ea4000c101900 */
[----:B--2---:R-:W-:-:S05]  /*0b30*/  IMAD.IADD R19, R23, 0x1, R16 ;  /* 0x0000000117137824 */ /* 0x004fca00078e0210 */
[----:B------:R0:W-:Y:S02]  /*0b40*/  ST.E desc[UR8][R8.64], R19 ;  /* 0x0000001308007985 */ /* 0x0001e4000c101908 */
.L_x_1740:
[----:B------:R-:W-:Y:S05]  /*0b50*/  BSYNC.RECONVERGENT B1 ;  /* 0x0000000000017941 */ /* 0x000fea0003800200 */
.L_x_1739:
[----:B------:R-:W-:Y:S05]  /*0b60*/  BRA `(.L_x_1743) ;  /* 0x0000000000907947 */ /* 0x000fea0003800000 */
.L_x_1738:
[----:B------:R-:W-:Y:S02]  /*0b70*/  LOP3.LUT R19, R8, 0x3, RZ, 0xc0, !PT ;  /* 0x0000000308137812 */ /* 0x000fe400078ec0ff */
[----:B------:R-:W-:Y:S02]  /*0b80*/  ISETP.EQ.U32.AND P2, PT, R18, RZ, PT ;  /* 0x000000ff1200720c */ /* 0x000fe40003f42070 */
[----:B------:R-:W-:-:S04]  /*0b90*/  ISETP.NE.U32.AND P0, PT, R19, RZ, PT ;  /* 0x000000ff1300720c */ /* 0x000fc80003f05070 */
        /* <DEDUP_REMOVED lines=11> */
.L_x_1746:
[----:B------:R-:W0:Y:S02]  /*0c50*/  LDS R8, [R18+-0x2] ;  /* 0xfffffe0012087984 */ /* 0x000e240000000800 */
[----:B0-----:R-:W-:-:S05]  /*0c60*/  HADD2.BF16_V2 R9, R8, R19 ;  /* 0x0000001308097230 */ /* 0x001fca0000200000 */
[----:B------:R-:W0:Y:S02]  /*0c70*/  ATOMS.CAST.SPIN P0, [R18+-0x2], R8, R9 ;  /* 0xfffffe081200758d */ /* 0x000e240001800009 */
[----:B0-----:R-:W-:Y:S05]  /*0c80*/  @!P0 BRA `(.L_x_1746) ;  /* 0xfffffffc00f08947 */ /* 0x001fea000383ffff */
[----:B------:R-:W-:Y:S05]  /*0c90*/  BRA `(.L_x_1743) ;  /* 0x0000000000447947 */ /* 0x000fea0003800000 */
.L_x_1745:
[----:B------:R-:W2:Y:S02]  /*0ca0*/  LD.E R16, desc[UR8][R8.64+-0x2] ;  /* 0xfffffe0808107980 */ /* 0x000ea4000c101900 */
[----:B--2---:R-:W-:-:S05]  /*0cb0*/  IMAD.IADD R19, R19, 0x1, R16 ;  /* 0x0000000113137824 */ /* 0x004fca00078e0210 */
[----:B------:R0:W-:Y:S01]  /*0cc0*/  ST.E desc[UR8][R8.64+-0x2], R19 ;  /* 0xfffffe1308007985 */ /* 0x0001e2000c101908 */
[----:B------:R-:W-:Y:S05]  /*0cd0*/  BRA `(.L_x_1743) ;  /* 0x0000000000347947 */ /* 0x000fea0003800000 */
.L_x_1744:
[C---:B------:R-:W-:Y:S01]  /*0ce0*/  LOP3.LUT R18, R8.reuse, 0xfffffffd, RZ, 0xc0, !PT ;  /* 0xfffffffd08127812 */ /* 0x040fe200078ec0ff */
[----:B------:R-:W-:Y:S01]  /*0cf0*/  IMAD.MOV.U32 R19, RZ, RZ, R9 ;  /* 0x000000ffff137224 */ /* 0x000fe200078e0009 */
[----:B------:R-:W-:-:S04]  /*0d00*/  LOP3.LUT R20, R8, 0x2, RZ, 0xc0, !PT ;  /* 0x0000000208147812 */ /* 0x000fc800078ec0ff */
[----:B------:R0:W5:Y:S01]  /*0d10*/  LD.E R23, desc[UR8][R18.64] ;  /* 0x0000000812177980 */ /* 0x000162000c101900 */
[----:B------:R-:W-:Y:S01]  /*0d20*/  ISETP.EQ.U32.AND P0, PT, R20, RZ, PT ;  /* 0x000000ff1400720c */ /* 0x000fe20003f02070 */
[----:B------:R-:W-:-:S05]  /*0d30*/  IMAD.MOV.U32 R20, RZ, RZ, 0x3254 ;  /* 0x00003254ff147424 */ /* 0x000fca00078e00ff */
[----:B------:R-:W-:-:S07]  /*0d40*/  SEL R22, R20, 0x7610, P0 ;  /* 0x0000761014167807 */ /* 0x000fce0000000000 */
.L_x_1747:
[----:B-----5:R-:W-:-:S05]  /*0d50*/  HADD2.BF16_V2 R20, R23, R16.H0_H0 ;  /* 0x2000001017147230 */ /* 0x020fca0000200000 */
[----:B------:R-:W-:-:S05]  /*0d60*/  PRMT R25, R23, R22, R20 ;  /* 0x0000001617197216 */ /* 0x000fca0000000014 */
[----:B------:R-:W2:Y:S02]  /*0d70*/  ATOM.E.CAS.STRONG.GPU PT, R20, [R18], R23, R25 ;  /* 0x000000171214738b */ /* 0x000ea400001ee119 */
[----:B--2---:R-:W-:Y:S01]  /*0d80*/  ISETP.NE.U32.AND P0, PT, R20, R23, PT ;  /* 0x000000171400720c */ /* 0x004fe20003f05070 */
[----:B------:R-:W-:-:S12]  /*0d90*/  IMAD.MOV.U32 R23, RZ, RZ, R20 ;  /* 0x000000ffff177224 */ /* 0x000fd800078e0014 */
[----:B------:R-:W-:Y:S05]  /*0da0*/  @P0 BRA `(.L_x_1747) ;  /* 0xfffffffc00e80947 */ /* 0x000fea000383ffff */
.L_x_1743:
[----:B------:R-:W-:Y:S05]  /*0db0*/  BSYNC.RECONVERGENT B0 ;  /* 0x0000000000007941 */ /* 0x000fea0003800200 */
.L_x_1737:
[----:B0-----:R-:W-:Y:S02]  /*0dc0*/  VIADD R19, R15, 0x1 ;  /* 0x000000010f137836 */ /* 0x001fe40000000000 */
[----:B------:R-:W-:Y:S01]  /*0dd0*/  FADD.FTZ R16, -R12, 1 ;  /* 0x3f8000000c107421 */ /* 0x000fe20000010100 */
[----:B------:R-:W-:Y:S01]  /*0de0*/  @P1 IMAD.MOV R19, RZ, RZ, R15 ;  /* 0x000000ffff131224 */ /* 0x000fe200078e020f */
[----:B------:R-:W-:Y:S01]  /*0df0*/  BSSY.RECONVERGENT B0, `(.L_x_1748) ;  /* 0x000004d000007945 */ /* 0x000fe20003800200 */
[----:B------:R-:W-:-:S03]  /*0e00*/  IMAD.MOV.U32 R7, RZ, RZ, R5 ;  /* 0x000000ffff077224 */ /* 0x000fc600078e0005 */
[----:B------:R-:W-:Y:S01]  /*0e10*/  IADD3 R9, P0, PT, R6, R19, RZ ;  /* 0x0000001306097210 */ /* 0x000fe20007f1e0ff */
[----:B------:R-:W-:Y:S01]  /*0e20*/  IMAD.MOV.U32 R6, RZ, RZ, R4 ;  /* 0x000000ffff067224 */ /* 0x000fe200078e0004 */
[----:B------:R-:W-:-:S03]  /*0e30*/  SHF.R.S32.HI R23, RZ, 0x1f, R19 ;  /* 0x0000001fff177819 */ /* 0x000fc60000011413 */
[----:B------:R-:W-:-:S04]  /*0e40*/  IMAD.WIDE.U32 R6, R9, R17, R6 ;  /* 0x0000001109067225 */ /* 0x000fc800078e0006 */
[----:B------:R-:W-:Y:S01]  /*0e50*/  IMAD.X R14, R23, 0x1, R14, P0 ;  /* 0x00000001170e7824 */ /* 0x000fe200000e060e */
[C---:B------:R-:W-:Y:S02]  /*0e60*/  LEA R8, P2, R6.reuse, UR12, 0x1 ;  /* 0x0000000c06087c11 */ /* 0x040fe4000f8408ff */
[----:B------:R-:W-:Y:S01]  /*0e70*/  ISETP.GE.U32.AND P1, PT, R6, UR4, PT ;  /* 0x0000000406007c0c */ /* 0x000fe2000bf26070 */
[----:B------:R-:W-:Y:S01]  /*0e80*/  IMAD R14, R14, R17, RZ ;  /* 0x000000110e0e7224 */ /* 0x000fe200078e02ff */
[----:B------:R-:W-:-:S03]  /*0e90*/  LOP3.LUT R18, R8, 0x3, RZ, 0xc0, !PT ;  /* 0x0000000308127812 */ /* 0x000fc600078ec0ff */
[----:B------:R-:W-:Y:S01]  /*0ea0*/  IMAD R25, R10, R9, R14 ;  /* 0x000000090a197224 */ /* 0x000fe200078e020e */
[----:B------:R-:W-:Y:S01]  /*0eb0*/  ISETP.NE.U32.AND P0, PT, R18, RZ, PT ;  /* 0x000000ff1200720c */ /* 0x000fe20003f05070 */
[----:B------:R-:W-:Y:S02]  /*0ec0*/  FMUL.FTZ R9, R11, R16 ;  /* 0x000000100b097220 */ /* 0x000fe40000410000 */
[----:B------:R-:W-:Y:S01]  /*0ed0*/  IMAD.IADD R25, R7, 0x1, R25 ;  /* 0x0000000107197824 */ /* 0x000fe200078e0219 */
[----:B------:R-:W-:Y:S01]  /*0ee0*/  ISETP.NE.AND.EX P0, PT, RZ, RZ, PT, P0 ;  /* 0x000000ffff00720c */ /* 0x000fe20003f05300 */
[----:B------:R-:W-:-:S03]  /*0ef0*/  FMUL.FTZ R9, R0, R9 ;  /* 0x0000000900097220 */ /* 0x000fc60000410000 */
[----:B------:R-:W-:Y:S02]  /*0f00*/  ISETP.GE.U32.OR.EX P0, PT, R25, UR5, P0, P1 ;  /* 0x0000000519007c0c */ /* 0x000fe40008706510 */
[----:B------:R-:W-:Y:S02]  /*0f10*/  F2FP.BF16.F32.PACK_AB R14, RZ, R9 ;  /* 0x00000009ff0e723e */ /* 0x000fe400000010ff */
[----:B------:R-:W-:-:S09]  /*0f20*/  LEA.HI.X R9, R6, UR13, R25, 0x1, P2 ;  /* 0x0000000d06097c11 */ /* 0x000fd200090f0c19 */
[----:B------:R-:W-:Y:S05]  /*0f30*/  @P0 BRA `(.L_x_1749) ;  /* 0x00000000004c0947 */ /* 0x000fea0003800000 */
[----:B------:R-:W0:Y:S02]  /*0f40*/  I2F.BF16.RZ R25, RZ ;  /* 0x000000ff00197306 */ /* 0x000e24000020e400 */
[----:B0-----:R-:W-:-:S05]  /*0f50*/  PRMT R7, R14, 0x5410, R25 ;  /* 0x000054100e077816 */ /* 0x001fca0000000019 */
[----:B------:R0:W-:Y:S02]  /*0f60*/  ATOM.E.ADD.BF16x2.RN.STRONG.GPU P0, RZ, desc[UR8][R8.64], R7 ;  /* 0x8000000708ff79a2 */ /* 0x0001e4000c10e708 */
[----:B0-----:R-:W-:Y:S05]  /*0f70*/  @P0 BRA `(.L_x_1750) ;  /* 0x0000000000d00947 */ /* 0x001fea0003800000 */
[----:B------:R-:W0:Y:S02]  /*0f80*/  QSPC.E.S P0, RZ, [R8] ;  /* 0x0000000008ff73aa */ /* 0x000e240000000500 */
[----:B0-----:R-:W-:Y:S05]  /*0f90*/  @!P0 BRA `(.L_x_1751) ;  /* 0x0000000000248947 */ /* 0x001fea0003800000 */
[----:B------:R-:W-:Y:S01]  /*0fa0*/  BSSY.RECONVERGENT B1, `(.L_x_1752) ;  /* 0x0000007000017945 */ /* 0x000fe20003800200 */
[----:B------:R-:W-:Y:S02]  /*0fb0*/  MOV R8, R8 ;  /* 0x0000000800087202 */ /* 0x000fe40000000f00 */
[----:B------:R-:W-:-:S07]  /*0fc0*/  PRMT R9, R14, 0x5410, R25 ;  /* 0x000054100e097816 */ /* 0x000fce0000000019 */
.L_x_1753:
[----:B------:R-:W0:Y:S02]  /*0fd0*/  LDS R6, [R8] ;  /* 0x0000000008067984 */ /* 0x000e240000000800 */
[----:B0-----:R-:W-:-:S05]  /*0fe0*/  HFMA2.BF16_V2 R7, R6, 1, 1, R9 ;  /* 0x3f803f8006077831 */ /* 0x001fca0000200009 */
[----:B------:R-:W0:Y:S02]  /*0ff0*/  ATOMS.CAST.SPIN P0, [R8], R6, R7 ;  /* 0x000000060800758d */ /* 0x000e240001800007 */
[----:B0-----:R-:W-:Y:S05]  /*1000*/  @!P0 BRA `(.L_x_1753) ;  /* 0xfffffffc00f08947 */ /* 0x001fea000383ffff */
[----:B------:R-:W-:Y:S05]  /*1010*/  BSYNC.RECONVERGENT B1 ;  /* 0x0000000000017941 */ /* 0x000fea0003800200 */
.L_x_1752:
[----:B------:R-:W-:Y:S05]  /*1020*/  BRA `(.L_x_1750) ;  /* 0x0000000000a47947 */ /* 0x000fea0003800000 */
.L_x_1751:
[----:B------:R-:W2:Y:S02]  /*1030*/  LD.E R6, desc[UR8][R8.64] ;  /* 0x0000000808067980 */ /* 0x000ea4000c101900 */
[----:B--2---:R-:W-:-:S05]  /*1040*/  IMAD.IADD R7, R7, 0x1, R6 ;  /* 0x0000000107077824 */ /* 0x004fca00078e0206 */
[----:B------:R2:W-:Y:S01]  /*1050*/  ST.E desc[UR8][R8.64], R7 ;  /* 0x0000000708007985 */ /* 0x0005e2000c101908 */
[----:B------:R-:W-:Y:S05]  /*1060*/  BRA `(.L_x_1750) ;  /* 0x0000000000947947 */ /* 0x000fea0003800000 */
.L_x_1749:
        /* <DEDUP_REMOVED lines=11> */
[----:B------:R-:W-:Y:S01]  /*1120*/  BSSY.RECONVERGENT B1, `(.L_x_1756) ;  /* 0x0000007000017945 */ /* 0x000fe20003800200 */
[----:B------:R-:W-:Y:S02]  /*1130*/  MOV R8, R8 ;  /* 0x0000000800087202 */ /* 0x000fe40000000f00 */
[----:B------:R-:W-:-:S07]  /*1140*/  PRMT R9, R25, 0x5410, R14 ;  /* 0x0000541019097816 */ /* 0x000fce000000000e */
.L_x_1757:
[----:B------:R-:W0:Y:S02]  /*1150*/  LDS R6, [R8+-0x2] ;  /* 0xfffffe0008067984 */ /* 0x000e240000000800 */
[----:B0-----:R-:W-:-:S05]  /*1160*/  HADD2.BF16_V2 R7, R6, R9 ;  /* 0x0000000906077230 */ /* 0x001fca0000200000 */
[----:B------:R-:W0:Y:S02]  /*1170*/  ATOMS.CAST.SPIN P0, [R8+-0x2], R6, R7 ;  /* 0xfffffe060800758d */ /* 0x000e240001800007 */
[----:B0-----:R-:W-:Y:S05]  /*1180*/  @!P0 BRA `(.L_x_1757) ;  /* 0xfffffffc00f08947 */ /* 0x001fea000383ffff */
[----:B------:R-:W-:Y:S05]  /*1190*/  BSYNC.RECONVERGENT B1 ;  /* 0x0000000000017941 */ /* 0x000fea0003800200 */
.L_x_1756:
[----:B------:R-:W-:Y:S05]  /*11a0*/  BRA `(.L_x_1750) ;  /* 0x0000000000447947 */ /* 0x000fea0003800000 */
.L_x_1755:
[----:B------:R-:W2:Y:S02]  /*11b0*/  LD.E R6, desc[UR8][R8.64+-0x2] ;  /* 0xfffffe0808067980 */ /* 0x000ea4000c101900 */
[----:B--2---:R-:W-:-:S05]  /*11c0*/  IMAD.IADD R7, R7, 0x1, R6 ;  /* 0x0000000107077824 */ /* 0x004fca00078e0206 */
[----:B------:R1:W-:Y:S01]  /*11d0*/  ST.E desc[UR8][R8.64+-0x2], R7 ;  /* 0xfffffe0708007985 */ /* 0x0003e2000c101908 */
[----:B------:R-:W-:Y:S05]  /*11e0*/  BRA `(.L_x_1750) ;  /* 0x0000000000347947 */ /* 0x000fea0003800000 */
.L_x_1754:
[C---:B------:R-:W-:Y:S01]  /*11f0*/  LOP3.LUT R6, R8.reuse, 0xfffffffd, RZ, 0xc0, !PT ;  /* 0xfffffffd08067812 */ /* 0x040fe200078ec0ff */
[----:B------:R-:W-:Y:S01]  /*1200*/  IMAD.MOV.U32 R7, RZ, RZ, R9 ;  /* 0x000000ffff077224 */ /* 0x000fe200078e0009 */
[----:B------:R-:W-:Y:S01]  /*1210*/  LOP3.LUT R16, R8, 0x2, RZ, 0xc0, !PT ;  /* 0x0000000208107812 */ /* 0x000fe200078ec0ff */
[----:B------:R-:W-:-:S03]  /*1220*/  IMAD.MOV.U32 R18, RZ, RZ, 0x3254 ;  /* 0x00003254ff127424 */ /* 0x000fc600078e00ff */
[----:B------:R0:W5:Y:S01]  /*1230*/  LD.E R25, desc[UR8][R6.64] ;  /* 0x0000000806197980 */ /* 0x000162000c101900 */
[----:B------:R-:W-:-:S04]  /*1240*/  ISETP.EQ.U32.AND P0, PT, R16, RZ, PT ;  /* 0x000000ff1000720c */ /* 0x000fc80003f02070 */
[----:B------:R-:W-:-:S09]  /*1250*/  SEL R18, R18, 0x7610, P0 ;  /* 0x0000761012127807 */ /* 0x000fd20000000000 */
.L_x_1758:
[----:B-----5:R-:W-:-:S05]  /*1260*/  HADD2.BF16_V2 R16, R25, R14.H0_H0 ;  /* 0x2000000e19107230 */ /* 0x020fca0000200000 */
[----:B------:R-:W-:-:S05]  /*1270*/  PRMT R27, R25, R18, R16 ;  /* 0x00000012191b7216 */ /* 0x000fca0000000010 */
[----:B------:R-:W2:Y:S02]  /*1280*/  ATOM.E.CAS.STRONG.GPU PT, R16, [R6], R25, R27 ;  /* 0x000000190610738b */ /* 0x000ea400001ee11b */
[----:B--2---:R-:W-:Y:S01]  /*1290*/  ISETP.NE.U32.AND P0, PT, R16, R25, PT ;  /* 0x000000191000720c */ /* 0x004fe20003f05070 */
[----:B------:R-:W-:-:S12]  /*12a0*/  IMAD.MOV.U32 R25, RZ, RZ, R16 ;  /* 0x000000ffff197224 */ /* 0x000fd800078e0010 */
[----:B------:R-:W-:Y:S05]  /*12b0*/  @P0 BRA `(.L_x_1758) ;  /* 0xfffffffc00e80947 */ /* 0x000fea000383ffff */
.L_x_1750:
[----:B------:R-:W-:Y:S05]  /*12c0*/  BSYNC.RECONVERGENT B0 ;  /* 0x0000000000007941 */ /* 0x000fea0003800200 */
.L_x_1748:
[----:B------:R-:W-:Y:S01]  /*12d0*/  UIADD3 UR6, UPT, UPT, UR11, -0x1, URZ ;  /* 0xffffffff0b067890 */ /* 0x000fe2000fffe0ff */
[C---:B012---:R-:W-:Y:S01]  /*12e0*/  VIADD R7, R2.reuse, 0x1 ;  /* 0x0000000102077836 */ /* 0x047fe20000000000 */
[----:B------:R-:W-:Y:S01]  /*12f0*/  BSSY.RECONVERGENT B0, `(.L_x_1759) ;  /* 0x0000056000007945 */ /* 0x000fe20003800200 */
[----:B------:R-:W-:Y:S02]  /*1300*/  IMAD.MOV.U32 R8, RZ, RZ, R4 ;  /* 0x000000ffff087224 */ /* 0x000fe400078e0004 */
[----:B------:R-:W-:Y:S01]  /*1310*/  IMAD.MOV.U32 R9, RZ, RZ, R5 ;  /* 0x000000ffff097224 */ /* 0x000fe200078e0005 */
[----:B------:R-:W-:-:S13]  /*1320*/  ISETP.GE.AND P0, PT, R2, UR6, PT ;  /* 0x0000000602007c0c */ /* 0x000fda000bf06270 */
[----:B------:R-:W-:-:S04]  /*1330*/  @P0 IMAD.MOV R7, RZ, RZ, R2 ;  /* 0x000000ffff070224 */ /* 0x000fc800078e0202 */
[--C-:B------:R-:W-:Y:S01]  /*1340*/  IMAD.MOV.U32 R2, RZ, RZ, R7.reuse ;  /* 0x000000ffff027224 */ /* 0x100fe200078e0007 */
[----:B------:R-:W-:-:S03]  /*1350*/  SHF.R.S32.HI R3, RZ, 0x1f, R7 ;  /* 0x0000001fff037819 */ /* 0x000fc60000011407 */
[----:B------:R-:W-:-:S04]  /*1360*/  IMAD.WIDE R6, R21, UR11, R2 ;  /* 0x0000000b15067c25 */ /* 0x000fc8000f8e0202 */
[----:B------:R-:W-:Y:S02]  /*1370*/  IMAD R7, R7, UR10, RZ ;  /* 0x0000000a07077c24 */ /* 0x000fe4000f8e02ff */
[----:B------:R-:W-:-:S04]  /*1380*/  IMAD.WIDE.U32 R2, R6, UR10, RZ ;  /* 0x0000000a06027c25 */ /* 0x000fc8000f8e00ff */
[----:B------:R-:W-:Y:S01]  /*1390*/  IMAD R7, R6, UR7, R7 ;  /* 0x0000000706077c24 */ /* 0x000fe2000f8e0207 */
[----:B------:R-:W-:-:S03]  /*13a0*/  IADD3 R15, P0, PT, R15, R2, RZ ;  /* 0x000000020f0f7210 */ /* 0x000fc60007f1e0ff */
[----:B------:R-:W-:Y:S02]  /*13b0*/  IMAD.IADD R6, R3, 0x1, R7 ;  /* 0x0000000103067824 */ /* 0x000fe400078e0207 */
[----:B------:R-:W-:Y:S01]  /*13c0*/  FADD.FTZ R7, -R11, 1 ;  /* 0x3f8000000b077421 */ /* 0x000fe20000010100 */
[----:B------:R-:W-:-:S04]  /*13d0*/  IMAD.WIDE.U32 R8, R15, R17, R8 ;  /* 0x000000110f087225 */ /* 0x000fc800078e0008 */
[----:B------:R-:W-:Y:S01]  /*13e0*/  FMUL.FTZ R7, R12, R7 ;  /* 0x000000070c077220 */ /* 0x000fe20000410000 */
[----:B------:R-:W-:Y:S01]  /*13f0*/  IMAD.X R16, R13, 0x1, R6, P0 ;  /* 0x000000010d107824 */ /* 0x000fe200000e0606 */
[C---:B------:R-:W-:Y:S02]  /*1400*/  LEA R14, P2, R8.reuse, UR12, 0x1 ;  /* 0x0000000c080e7c11 */ /* 0x040fe4000f8408ff */
[----:B------:R-:W-:Y:S01]  /*1410*/  ISETP.GE.U32.AND P1, PT, R8, UR4, PT ;  /* 0x0000000408007c0c */ /* 0x000fe2000bf26070 */
[----:B------:R-:W-:Y:S01]  /*1420*/  IMAD R16, R16, R17, RZ ;  /* 0x0000001110107224 */ /* 0x000fe200078e02ff */
[----:B------:R-:W-:Y:S01]  /*1430*/  LOP3.LUT R18, R14, 0x3, RZ, 0xc0, !PT ;  /* 0x000000030e127812 */ /* 0x000fe200078ec0ff */
[----:B------:R-:W-:Y:S02]  /*1440*/  FMUL.FTZ R7, R0, R7 ;  /* 0x0000000700077220 */ /* 0x000fe40000410000 */
[----:B------:R-:W-:Y:S01]  /*1450*/  IMAD R15, R10, R15, R16 ;  /* 0x0000000f0a0f7224 */ /* 0x000fe200078e0210 */
[----:B------:R-:W-:-:S02]  /*1460*/  ISETP.NE.U32.AND P0, PT, R18, RZ, PT ;  /* 0x000000ff1200720c */ /* 0x000fc40003f05070 */
[----:B------:R-:W-:Y:S01]  /*1470*/  F2FP.BF16.F32.PACK_AB R7, RZ, R7 ;  /* 0x00000007ff07723e */ /* 0x000fe200000010ff */
[----:B------:R-:W-:Y:S01]  /*1480*/  IMAD.IADD R13, R9, 0x1, R15 ;  /* 0x00000001090d7824 */ /* 0x000fe200078e020f */
[----:B------:R-:W-:-:S04]  /*1490*/  ISETP.NE.AND.EX P0, PT, RZ, RZ, PT, P0 ;  /* 0x000000ffff00720c */ /* 0x000fc80003f05300 */
[----:B------:R-:W-:Y:S02]  /*14a0*/  ISETP.GE.U32.OR.EX P0, PT, R13, UR5, P0, P1 ;  /* 0x000000050d007c0c */ /* 0x000fe40008706510 */
[----:B------:R-:W-:-:S11]  /*14b0*/  LEA.HI.X R15, R8, UR13, R13, 0x1, P2 ;  /* 0x0000000d080f7c11 */ /* 0x000fd600090f0c0d */
        /* <DEDUP_REMOVED lines=10> */
.L_x_1764:
[----:B------:R-:W0:Y:S02]  /*1560*/  LDS R8, [R14] ;  /* 0x000000000e087984 */ /* 0x000e240000000800 */
[----:B0-----:R-:W-:-:S05]  /*1570*/  HFMA2.BF16_V2 R9, R8, 1, 1, R7 ;  /* 0x3f803f8008097831 */ /* 0x001fca0000200007 */
[----:B------:R-:W0:Y:S02]  /*1580*/  ATOMS.CAST.SPIN P0, [R14], R8, R9 ;  /* 0x000000080e00758d */ /* 0x000e240001800009 */
[----:B0-----:R-:W-:Y:S05]  /*1590*/  @!P0 BRA `(.L_x_1764) ;  /* 0xfffffffc00f08947 */ /* 0x001fea000383ffff */
[----:B------:R-:W-:Y:S05]  /*15a0*/  BSYNC.RECONVERGENT B1 ;  /* 0x0000000000017941 */ /* 0x000fea0003800200 */
.L_x_1763:
[----:B------:R-:W-:Y:S05]  /*15b0*/  BRA `(.L_x_1761) ;  /* 0x0000000000a47947 */ /* 0x000fea0003800000 */
.L_x_1762:
[----:B------:R-:W2:Y:S02]  /*15c0*/  LD.E R7, desc[UR8][R14.64] ;  /* 0x000000080e077980 */ /* 0x000ea4000c101900 */
[----:B--2---:R-:W-:-:S05]  /*15d0*/  IMAD.IADD R7, R8, 0x1, R7 ;  /* 0x0000000108077824 */ /* 0x004fca00078e0207 */
[----:B------:R0:W-:Y:S01]  /*15e0*/  ST.E desc[UR8][R14.64], R7 ;  /* 0x000000070e007985 */ /* 0x0001e2000c101908 */
[----:B------:R-:W-:Y:S05]  /*15f0*/  BRA `(.L_x_1761) ;  /* 0x0000000000947947 */ /* 0x000fea0003800000 */
.L_x_1760:
        /* <DEDUP_REMOVED lines=14> */
.L_x_1768:
[----:B------:R-:W0:Y:S02]  /*16e0*/  LDS R8, [R14+-0x2] ;  /* 0xfffffe000e087984 */ /* 0x000e240000000800 */
[----:B0-----:R-:W-:-:S05]  /*16f0*/  HADD2.BF16_V2 R9, R8, R7 ;  /* 0x0000000708097230 */ /* 0x001fca0000200000 */
[----:B------:R-:W0:Y:S02]  /*1700*/  ATOMS.CAST.SPIN P0, [R14+-0x2], R8, R9 ;  /* 0xfffffe080e00758d */ /* 0x000e240001800009 */
[----:B0-----:R-:W-:Y:S05]  /*1710*/  @!P0 BRA `(.L_x_1768) ;  /* 0xfffffffc00f08947 */ /* 0x001fea000383ffff */
[----:B------:R-:W-:Y:S05]  /*1720*/  BSYNC.RECONVERGENT B1 ;  /* 0x0000000000017941 */ /* 0x000fea0003800200 */
.L_x_1767:
[----:B------:R-:W-:Y:S05]  /*1730*/  BRA `(.L_x_1761) ;  /* 0x0000000000447947 */ /* 0x000fea0003800000 */
.L_x_1766:
[----:B------:R-:W2:Y:S02]  /*1740*/  LD.E R7, desc[UR8][R14.64+-0x2] ;  /* 0xfffffe080e077980 */ /* 0x000ea4000c101900 */
[----:B--2---:R-:W-:-:S05]  /*1750*/  IMAD.IADD R7, R8, 0x1, R7 ;  /* 0x0000000108077824 */ /* 0x004fca00078e0207 */
[----:B------:R1:W-:Y:S01]  /*1760*/  ST.E desc[UR8][R14.64+-0x2], R7 ;  /* 0xfffffe070e007985 */ /* 0x0003e2000c101908 */
[----:B------:R-:W-:Y:S05]  /*1770*/  BRA `(.L_x_1761) ;  /* 0x0000000000347947 */ /* 0x000fea0003800000 */
.L_x_1765:
[C---:B------:R-:W-:Y:S01]  /*1780*/  LOP3.LUT R8, R14.reuse, 0xfffffffd, RZ, 0xc0, !PT ;  /* 0xfffffffd0e087812 */ /* 0x040fe200078ec0ff */
[----:B------:R-:W-:Y:S01]  /*1790*/  IMAD.MOV.U32 R9, RZ, RZ, R15 ;  /* 0x000000ffff097224 */ /* 0x000fe200078e000f */
[----:B------:R-:W-:Y:S01]  /*17a0*/  LOP3.LUT R13, R14, 0x2, RZ, 0xc0, !PT ;  /* 0x000000020e0d7812 */ /* 0x000fe200078ec0ff */
[----:B------:R-:W-:-:S03]  /*17b0*/  IMAD.MOV.U32 R18, RZ, RZ, 0x3254 ;  /* 0x00003254ff127424 */ /* 0x000fc600078e00ff */
[----:B------:R0:W5:Y:S01]  /*17c0*/  LD.E R21, desc[UR8][R8.64] ;  /* 0x0000000808157980 */ /* 0x000162000c101900 */
[----:B------:R-:W-:-:S04]  /*17d0*/  ISETP.EQ.U32.AND P0, PT, R13, RZ, PT ;  /* 0x000000ff0d00720c */ /* 0x000fc80003f02070 */
[----:B------:R-:W-:-:S09]  /*17e0*/  SEL R18, R18, 0x7610, P0 ;  /* 0x0000761012127807 */ /* 0x000fd20000000000 */
.L_x_1769:
[----:B-----5:R-:W-:-:S05]  /*17f0*/  HADD2.BF16_V2 R16, R21, R7.H0_H0 ;  /* 0x2000000715107230 */ /* 0x020fca0000200000 */
[----:B------:R-:W-:-:S05]  /*1800*/  PRMT R13, R21, R18, R16 ;  /* 0x00000012150d7216 */ /* 0x000fca0000000010 */
[----:B------:R-:W2:Y:S02]  /*1810*/  ATOM.E.CAS.STRONG.GPU PT, R16, [R8], R21, R13 ;  /* 0x000000150810738b */ /* 0x000ea400001ee10d */
[----:B--2---:R-:W-:Y:S01]  /*1820*/  ISETP.NE.U32.AND P0, PT, R16, R21, PT ;  /* 0x000000151000720c */ /* 0x004fe20003f05070 */
[----:B------:R-:W-:-:S12]  /*1830*/  IMAD.MOV.U32 R21, RZ, RZ, R16 ;  /* 0x000000ffff157224 */ /* 0x000fd800078e0010 */
[----:B------:R-:W-:Y:S05]  /*1840*/  @P0 BRA `(.L_x_1769) ;  /* 0xfffffffc00e80947 */ /* 0x000fea000383ffff */
.L_x_1761:
[----:B------:R-:W-:Y:S05]  /*1850*/  BSYNC.RECONVERGENT B0 ;  /* 0x0000000000007941 */ /* 0x000fea0003800200 */
.L_x_1759:
[----:B------:R-:W-:Y:S01]  /*1860*/  IADD3 R3, P0, PT, R19, R2, RZ ;  /* 0x0000000213037210 */ /* 0x000fe20007f1e0ff */
[----:B------:R-:W-:-:S04]  /*1870*/  FMUL.FTZ R11, R12, R11 ;  /* 0x0000000b0c0b7220 */ /* 0x000fc80000410000 */
[----:B------:R-:W-:-:S04]  /*1880*/  IMAD.WIDE.U32 R4, R3, R17, R4 ;  /* 0x0000001103047225 */ /* 0x000fc800078e0004 */
[----:B------:R-:W-:Y:S01]  /*1890*/  FMUL.FTZ R11, R0, R11 ;  /* 0x0000000b000b7220 */ /* 0x000fe20000410000 */
[----:B------:R-:W-:Y:S01]  /*18a0*/  IMAD.X R6, R23, 0x1, R6, P0 ;  /* 0x0000000117067824 */ /* 0x000fe200000e0606 */
[C---:B------:R-:W-:Y:S02]  /*18b0*/  LEA R2, P2, R4.reuse, UR12, 0x1 ;  /* 0x0000000c04027c11 */ /* 0x040fe4000f8408ff */
[----:B------:R-:W-:Y:S01]  /*18c0*/  ISETP.GE.U32.AND P1, PT, R4, UR4, PT ;  /* 0x0000000404007c0c */ /* 0x000fe2000bf26070 */
[----:B------:R-:W-:Y:S01]  /*18d0*/  IMAD R6, R6, R17, RZ ;  /* 0x0000001106067224 */ /* 0x000fe200078e02ff */
[----:B0-----:R-:W-:-:S03]  /*18e0*/  LOP3.LUT R8, R2, 0x3, RZ, 0xc0, !PT ;  /* 0x0000000302087812 */ /* 0x001fc600078ec0ff */
[----:B------:R-:W-:Y:S01]  /*18f0*/  IMAD R3, R10, R3, R6 ;  /* 0x000000030a037224 */ /* 0x000fe200078e0206 */
[----:B------:R-:W-:Y:S02]  /*1900*/  ISETP.NE.U32.AND P0, PT, R8, RZ, PT ;  /* 0x000000ff0800720c */ /* 0x000fe40003f05070 */
[----:B------:R-:W-:Y:S01]  /*1910*/  F2FP.BF16.F32.PACK_AB R6, RZ, R11 ;  /* 0x0000000bff06723e */ /* 0x000fe200000010ff */
[----:B-1----:R-:W-:Y:S01]  /*1920*/  IMAD.IADD R7, R5, 0x1, R3 ;  /* 0x0000000105077824 */ /* 0x002fe200078e0203 */
[----:B------:R-:W-:-:S04]  /*1930*/  ISETP.NE.AND.EX P0, PT, RZ, RZ, PT, P0 ;  /* 0x000000ffff00720c */ /* 0x000fc80003f05300 */
[----:B------:R-:W-:Y:S02]  /*1940*/  ISETP.GE.U32.OR.EX P0, PT, R7, UR5, P0, P1 ;  /* 0x0000000507007c0c */ /* 0x000fe40008706510 */
[----:B------:R-:W-:-:S11]  /*1950*/  LEA.HI.X R3, R4, UR13, R7, 0x1, P2 ;  /* 0x0000000d04037c11 */ /* 0x000fd600090f0c07 */
[----:B------:R-:W-:Y:S05]  /*1960*/  @P0 BRA `(.L_x_1770) ;  /* 0x0000000000440947 */ /* 0x000fea0003800000 */
[----:B------:R-:W0:Y:S02]  /*1970*/  I2F.BF16.RZ R7, RZ ;  /* 0x000000ff00077306 */ /* 0x000e24000020e400 */
[----:B0-----:R-:W-:-:S05]  /*1980*/  PRMT R5, R6, 0x5410, R7 ;  /* 0x0000541006057816 */ /* 0x001fca0000000007 */
[----:B------:R0:W-:Y:S02]  /*1990*/  ATOM.E.ADD.BF16x2.RN.STRONG.GPU P0, RZ, desc[UR8][R2.64], R5 ;  /* 0x8000000502ff79a2 */ /* 0x0001e4000c10e708 */
[----:B0-----:R-:W-:Y:S05]  /*19a0*/  @P0 EXIT ;  /* 0x000000000000094d */ /* 0x001fea0003800000 */
[----:B------:R-:W0:Y:S02]  /*19b0*/  QSPC.E.S P0, RZ, [R2] ;  /* 0x0000000002ff73aa */ /* 0x000e240000000500 */
[----:B0-----:R-:W-:Y:S05]  /*19c0*/  @!P0 BRA `(.L_x_1771) ;  /* 0x00000000001c8947 */ /* 0x001fea0003800000 */
[----:B------:R-:W-:Y:S02]  /*19d0*/  MOV R0, R2 ;  /* 0x0000000200007202 */ /* 0x000fe40000000f00 */
[----:B------:R-:W-:-:S07]  /*19e0*/  PRMT R5, R6, 0x5410, R7 ;  /* 0x0000541006057816 */ /* 0x000fce0000000007 */
.L_x_1772:
[----:B------:R-:W0:Y:S02]  /*19f0*/  LDS R2, [R0] ;  /* 0x0000000000027984 */ /* 0x000e240000000800 */
[----:B0-----:R-:W-:-:S05]  /*1a00*/  HFMA2.BF16_V2 R3, R2, 1, 1, R5 ;  /* 0x3f803f8002037831 */ /* 0x001fca0000200005 */
[----:B------:R-:W0:Y:S02]  /*1a10*/  ATOMS.CAST.SPIN P0, [R0], R2, R3 ;  /* 0x000000020000758d */ /* 0x000e240001800003 */
[----:B0-----:R-:W-:Y:S05]  /*1a20*/  @!P0 BRA `(.L_x_1772) ;  /* 0xfffffffc00f08947 */ /* 0x001fea000383ffff */
[----:B------:R-:W-:Y:S05]  /*1a30*/  EXIT ;  /* 0x000000000000794d */ /* 0x000fea0003800000 */
.L_x_1771:
[----:B------:R-:W2:Y:S02]  /*1a40*/  LD.E R0, desc[UR8][R2.64] ;  /* 0x0000000802007980 */ /* 0x000ea4000c101900 */
[----:B--2---:R-:W-:-:S05]  /*1a50*/  IMAD.IADD R5, R5, 0x1, R0 ;  /* 0x0000000105057824 */ /* 0x004fca00078e0200 */
[----:B------:R-:W-:Y:S01]  /*1a60*/  ST.E desc[UR8][R2.64], R5 ;  /* 0x0000000502007985 */ /* 0x000fe2000c101908 */
[----:B------:R-:W-:Y:S05]  /*1a70*/  EXIT ;  /* 0x000000000000794d */ /* 0x000fea0003800000 */
.L_x_1770:
        /* <DEDUP_REMOVED lines=8> */
[----:B0-----:R-:W-:Y:S05]  /*1b00*/  @P0 EXIT ;  /* 0x000000000000094d */ /* 0x001fea0003800000 */
[----:B------:R-:W0:Y:S02]  /*1b10*/  QSPC.E.S P0, RZ, [R2+-0x2] ;  /* 0xfffffe0002ff73aa */ /* 0x000e240000000500 */
[----:B0-----:R-:W-:Y:S05]  /*1b20*/  @!P0 BRA `(.L_x_1774) ;  /* 0x00000000001c8947 */ /* 0x001fea0003800000 */
[----:B------:R-:W-:Y:S02]  /*1b30*/  MOV R0, R2 ;  /* 0x0000000200007202 */ /* 0x000fe40000000f00 */
[----:B------:R-:W-:-:S07]  /*1b40*/  PRMT R5, R7, 0x5410, R6 ;  /* 0x0000541007057816 */ /* 0x000fce0000000006 */
.L_x_1775:
[----:B------:R-:W0:Y:S02]  /*1b50*/  LDS R2, [R0+-0x2] ;  /* 0xfffffe0000027984 */ /* 0x000e240000000800 */
[----:B0-----:R-:W-:-:S05]  /*1b60*/  HADD2.BF16_V2 R3, R2, R5 ;  /* 0x0000000502037230 */ /* 0x001fca0000200000 */
[----:B------:R-:W0:Y:S02]  /*1b70*/  ATOMS.CAST.SPIN P0, [R0+-0x2], R2, R3 ;  /* 0xfffffe020000758d */ /* 0x000e240001800003 */
[----:B0-----:R-:W-:Y:S05]  /*1b80*/  @!P0 BRA `(.L_x_1775) ;  /* 0xfffffffc00f08947 */ /* 0x001fea000383ffff */
[----:B------:R-:W-:Y:S05]  /*1b90*/  EXIT ;  /* 0x000000000000794d */ /* 0x000fea0003800000 */
.L_x_1774:
[----:B------:R-:W2:Y:S02]  /*1ba0*/  LD.E R0, desc[UR8][R2.64+-0x2] ;  /* 0xfffffe0802007980 */ /* 0x000ea4000c101900 */
[----:B--2---:R-:W-:-:S05]  /*1bb0*/  IMAD.IADD R5, R5, 0x1, R0 ;  /* 0x0000000105057824 */ /* 0x004fca00078e0200 */
[----:B------:R-:W-:Y:S01]  /*1bc0*/  ST.E desc[UR8][R2.64+-0x2], R5 ;  /* 0xfffffe0502007985 */ /* 0x000fe2000c101908 */
[----:B------:R-:W-:Y:S05]  /*1bd0*/  EXIT ;  /* 0x000000000000794d */ /* 0x000fea0003800000 */
.L_x_1773:
[C---:B------:R-:W-:Y:S01]  /*1be0*/  LOP3.LUT R4, R2.reuse, 0xfffffffd, RZ, 0xc0, !PT ;  /* 0xfffffffd02047812 */ /* 0x040fe200078ec0ff */
[----:B------:R-:W-:Y:S01]  /*1bf0*/  IMAD.MOV.U32 R5, RZ, RZ, R3 ;  /* 0x000000ffff057224 */ /* 0x000fe200078e0003 */
[----:B------:R-:W-:Y:S01]  /*1c00*/  LOP3.LUT R0, R2, 0x2, RZ, 0xc0, !PT ;  /* 0x0000000202007812 */ /* 0x000fe200078ec0ff */
[----:B------:R-:W-:-:S03]  /*1c10*/  IMAD.MOV.U32 R8, RZ, RZ, 0x3254 ;  /* 0x00003254ff087424 */ /* 0x000fc600078e00ff */
[----:B------:R0:W5:Y:S01]  /*1c20*/  LD.E R7, desc[UR8][R4.64] ;  /* 0x0000000804077980 */ /* 0x000162000c101900 */
[----:B------:R-:W-:-:S04]  /*1c30*/  ISETP.EQ.U32.AND P0, PT, R0, RZ, PT ;  /* 0x000000ff0000720c */ /* 0x000fc80003f02070 */
[----:B------:R-:W-:-:S09]  /*1c40*/  SEL R8, R8, 0x7610, P0 ;  /* 0x0000761008087807 */ /* 0x000fd20000000000 */
.L_x_1776:
[----:B-----5:R-:W-:-:S05]  /*1c50*/  HADD2.BF16_V2 R0, R7, R6.H0_H0 ;  /* 0x2000000607007230 */ /* 0x020fca0000200000 */
[----:B------:R-:W-:-:S05]  /*1c60*/  PRMT R9, R7, R8, R0 ;  /* 0x0000000807097216 */ /* 0x000fca0000000000 */
[----:B------:R-:W2:Y:S02]  /*1c70*/  ATOM.E.CAS.STRONG.GPU PT, R0, [R4], R7, R9 ;  /* 0x000000070400738b */ /* 0x000ea400001ee109 */
[----:B--2---:R-:W-:Y:S01]  /*1c80*/  ISETP.NE.U32.AND P0, PT, R0, R7, PT ;  /* 0x000000070000720c */ /* 0x004fe20003f05070 */
[----:B------:R-:W-:-:S12]  /*1c90*/  IMAD.MOV.U32 R7, RZ, RZ, R0 ;  /* 0x000000ffff077224 */ /* 0x000fd800078e0000 */
[----:B------:R-:W-:Y:S05]  /*1ca0*/  @P0 BRA `(.L_x_1776) ;  /* 0xfffffffc00e80947 */ /* 0x000fea000383ffff */
[----:B------:R-:W-:Y:S05]  /*1cb0*/  EXIT ;  /* 0x000000000000794d */ /* 0x000fea0003800000 */
.L_x_1777:
        /* <DEDUP_REMOVED lines=12> */
.L_x_1981:


//--------------------- .text._ZN2at6native54_GLOBAL__N__aa9a477a_21_UpSampleBilinear2d_cu_607db5e338upsample_bilinear2d_backward_out_frameIN3c104HalfEfEEvmiiiiT0_S5_bPT_PKS6_ --------------------------
	.section	.text._ZN2at6native54_GLOBAL__N__aa9a477a_21_UpSampleBilinear2d_cu_607db5e338upsample_bilinear2d_backward_out_frameIN3c104HalfEfEEvmiiiiT0_S5_bPT_PKS6_,"ax",@progbits
	.align	128
.text._ZN2at6native54_GLOBAL__N__aa9a477a_21_UpSampleBilinear2d_cu_607db5e338upsample_bilinear2d_backward_out_frameIN3c104HalfEfEEvmiiiiT0_S5_bPT_PKS6_:
        .type           _ZN2at6native54_GLOBAL__N__aa9a477a_21_UpSampleBilinear2d_cu_607db5e338upsample_bilinear2d_backward_out_frameIN3c104HalfEfEEvmiiiiT0_S5_bPT_PKS6_,@function
        .size           _ZN2at6native54_GLOBAL__N__aa9a477a_21_UpSampleBilinear2d_cu_607db5e338upsample_bilinear2d_backward_out_frameIN3c104HalfEfEEvmiiiiT0_S5_bPT_PKS6_,(.L_x_1982 - _ZN2at6native54_GLOBAL__N__aa9a477a_21_UpSampleBilinear2d_cu_607db5e338upsample_bilinear2d_backward_out_frameIN3c104HalfEfEEvmiiiiT0_S5_bPT_PKS6_)
        .other          _ZN2at6native54_GLOBAL__N__aa9a477a_21_UpSampleBilinear2d_cu_607db5e338upsample_bilinear2d_backward_out_frameIN3c104HalfEfEEvmiiiiT0_S5_bPT_PKS6_,@"STO_CUDA_ENTRY STV_DEFAULT"
_ZN2at6native54_GLOBAL__N__aa9a477a_21_UpSampleBilinear2d_cu_607db5e338upsample_bilinear2d_backward_out_frameIN3c104HalfEfEEvmiiiiT0_S5_bPT_PKS6_:
        /* <DEDUP_REMOVED lines=35> */
.L_x_1828:
        /* <DEDUP_REMOVED lines=28> */
.L_x_1779:
[----:B------:R-:W1:Y:S01]  /*03f0*/  LDCU UR6, c[0x0][0x394] ;  /* 0x00007280ff0677ac */ /* 0x000e620008000800 */
[----:B------:R-:W-:Y:S01]  /*0400*/  IMAD.MOV.U32 R7, RZ, RZ, R23 ;  /* 0x000000ffff077224 */ /* 0x000fe200078e0017 */
[----:B------:R-:W-:Y:S01]  /*0410*/  MOV R4, 0x460 ;  /* 0x0000046000047802 */ /* 0x000fe20000000f00 */
[----:B------:R-:W-:Y:S02]  /*0420*/  IMAD.MOV.U32 R9, RZ, RZ, R8 ;  /* 0x000000ffff097224 */ /* 0x000fe400078e0008 */
[----:B------:R-:W-:Y:S02]  /*0430*/  IMAD.U32 R5, RZ, RZ, UR17 ;  /* 0x00000011ff057e24 */ /* 0x000fe4000f8e00ff */
[----:B-1----:R-:W-:-:S07]  /*0440*/  IMAD.U32 R6, RZ, RZ, UR6 ;  /* 0x00000006ff067e24 */ /* 0x002fce000f8e00ff */
[----:B0-----:R-:W-:Y:S05]  /*0450*/  CALL.REL.NOINC `($__internal_21_$__cuda_sm20_div_u64) ;  /* 0x00000018002c7944 */ /* 0x001fea0003c00000 */
[----:B------:R-:W0:Y:S01]  /*0460*/  LDCU UR6, c[0x0][0x394] ;  /* 0x00007280ff0677ac */ /* 0x000e220008000800 */
[--C-:B------:R-:W-:Y:S01]  /*0470*/  IMAD.MOV R0, RZ, RZ, -R6.reuse ;  /* 0x000000ffff007224 */ /* 0x100fe200078e0a06 */
[----:B------:R-:W-:Y:S01]  /*0480*/  MOV R3, R7 ;  /* 0x0000000700037202 */ /* 0x000fe20000000f00 */
[----:B------:R-:W-:Y:S02]  /*0490*/  IMAD.MOV.U32 R2, RZ, RZ, R6 ;  /* 0x000000ffff027224 */ /* 0x000fe400078e0006 */
[----:B0-----:R-:W-:-:S07]  /*04a0*/  IMAD R0, R0, UR6, R23 ;  /* 0x0000000600007c24 */ /* 0x001fce000f8e0217 */
.L_x_1780:
[----:B0-----:R-:W-:Y:S05]  /*04b0*/  BSYNC.RECONVERGENT B0 ;  /* 0x0000000000007941 */ /* 0x001fea0003800200 */
.L_x_1778:
        /* <DEDUP_REMOVED lines=28> */
.L_x_1782:
[----:B------:R-:W0:Y:S01]  /*0680*/  LDCU UR6, c[0x0][0x390] ;  /* 0x00007200ff0677ac */ /* 0x000e220008000800 */
[----:B------:R-:W-:Y:S01]  /*0690*/  IMAD.MOV.U32 R7, RZ, RZ, R2 ;  /* 0x000000ffff077224 */ /* 0x000fe200078e0002 */
[----:B------:R-:W-:Y:S01]  /*06a0*/  MOV R4, 0x6f0 ;  /* 0x000006f000047802 */ /* 0x000fe20000000f00 */
[----:B------:R-:W-:Y:S02]  /*06b0*/  IMAD.MOV.U32 R9, RZ, RZ, R3 ;  /* 0x000000ffff097224 */ /* 0x000fe400078e0003 */
[----:B------:R-:W-:Y:S01]  /*06c0*/  IMAD.U32 R5, RZ, RZ, UR16 ;  /* 0x00000010ff057e24 */ /* 0x000fe2000f8e00ff */
[----:B0-----:R-:W-:-:S07]  /*06d0*/  MOV R6, UR6 ;  /* 0x0000000600067c02 */ /* 0x001fce0008000f00 */
[----:B------:R-:W-:Y:S05]  /*06e0*/  CALL.REL.NOINC `($__internal_21_$__cuda_sm20_div_u64) ;  /* 0x0000001400887944 */ /* 0x000fea0003c00000 */
[----:B------:R-:W0:Y:S01]  /*06f0*/  LDCU UR6, c[0x0][0x390] ;  /* 0x00007200ff0677ac */ /* 0x000e220008000800 */
[----:B------:R-:W-:Y:S02]  /*0700*/  IMAD.MOV R9, RZ, RZ, -R6 ;  /* 0x000000ffff097224 */ /* 0x000fe400078e0a06 */
[----:B------:R-:W-:Y:S02]  /*0710*/  IMAD.MOV.U32 R3, RZ, RZ, R7 ;  /* 0x000000ffff037224 */ /* 0x000fe400078e0007 */
[----:B0-----:R-:W-:Y:S02]  /*0720*/  IMAD R9, R9, UR6, R2 ;  /* 0x0000000609097c24 */ /* 0x001fe4000f8e0202 */
[----:B------:R-:W-:-:S07]  /*0730*/  IMAD.MOV.U32 R2, RZ, RZ, R6 ;  /* 0x000000ffff027224 */ /* 0x000fce00078e0006 */
.L_x_1783:
[----:B------:R-:W-:Y:S05]  /*0740*/  BSYNC.RECONVERGENT B0 ;  /* 0x0000000000007941 */ /* 0x000fea0003800200 */
.L_x_1781:
        /* <DEDUP_REMOVED lines=42> */
[----:B------:R-:W-:Y:S02]  /*09f0*/  IMAD R25, R5, R2, R22 ;  /* 0x0000000205197224 */ /* 0x000fe400078e0216 */
[----:B------:R-:W-:Y:S01]  /*0a00*/  FADD.FTZ R22, -R4, 1 ;  /* 0x3f80000004167421 */ /* 0x000fe20000010100 */
[----:B------:R-:W-:Y:S02]  /*0a10*/  SHF.R.S32.HI R0, RZ, 0x1f, R7 ;  /* 0x0000001fff007819 */ /* 0x000fe40000011407 */
[----:B------:R-:W-:Y:S01]  /*0a20*/  LOP3.LUT R21, R18, 0x3, RZ, 0xc0, !PT ;  /* 0x0000000312157812 */ /* 0x000fe200078ec0ff */
[----:B------:R-:W-:Y:S01]  /*0a30*/  IMAD.IADD R25, R17, 0x1, R25 ;  /* 0x0000000111197824 */ /* 0x000fe200078e0219 */
[----:B------:R-:W-:Y:S02]  /*0a40*/  ISETP.GE.U32.AND P0, PT, R20, UR4, PT ;  /* 0x0000000414007c0c */ /* 0x000fe4000bf06070 */
[----:B------:R-:W-:-:S04]  /*0a50*/  ISETP.NE.U32.AND P1, PT, R21, RZ, PT ;  /* 0x000000ff1500720c */ /* 0x000fc80003f25070 */
[----:B------:R-:W-:Y:S01]  /*0a60*/  ISETP.NE.AND.EX P1, PT, RZ, RZ, PT, P1 ;  /* 0x000000ffff00720c */ /* 0x000fe20003f25310 */
[----:B-----5:R-:W-:Y:S02]  /*0a70*/  HADD2.F32 R2, -RZ, R19.H0_H0 ;  /* 0x20000013ff027230 */ /* 0x020fe40000004100 */
[----:B------:R-:W-:-:S04]  /*0a80*/  FADD.FTZ R19, -R3, 1 ;  /* 0x3f80000003137421 */ /* 0x000fc80000010100 */
[----:B------:R-:W-:Y:S01]  /*0a90*/  FMUL.FTZ R19, R19, R22 ;  /* 0x0000001613137220 */ /* 0x000fe20000410000 */
[----:B------:R-:W-:-:S03]  /*0aa0*/  IMAD.X R22, R0, 0x1, R25, P3 ;  /* 0x0000000100167824 */ /* 0x000fc600018e0619 */
[----:B------:R-:W-:Y:S02]  /*0ab0*/  FMUL.FTZ R19, R19, R2 ;  /* 0x0000000213137220 */ /* 0x000fe40000410000 */
[----:B------:R-:W-:-:S03]  /*0ac0*/  ISETP.GE.U32.OR.EX P0, PT, R22, UR7, P1, P0 ;  /* 0x0000000716007c0c */ /* 0x000fc60008f06500 */
[----:B------:R-:W-:Y:S02]  /*0ad0*/  F2FP.F16.F32.PACK_AB R27, RZ, R19 ;  /* 0x00000013ff1b723e */ /* 0x000fe400000000ff */
[----:B------:R-:W-:-:S08]  /*0ae0*/  LEA.HI.X R19, R20, R13, R22, 0x1, P2 ;  /* 0x0000000d14137211 */ /* 0x000fd000010f0c16 */
[----:B------:R-:W-:Y:S05]  /*0af0*/  @P0 BRA `(.L_x_1785) ;  /* 0x00000000004c0947 */ /* 0x000fea0003800000 */
[----:B------:R-:W-:-:S05]  /*0b00*/  PRMT R21, R27, 0x5410, RZ ;  /* 0x000054101b157816 */ /* 0x000fca00000000ff */
[----:B------:R0:W-:Y:S01]  /*0b10*/  ATOM.E.ADD.F16x2.RN.STRONG.GPU P0, RZ, desc[UR14][R18.64], R21 ;  /* 0x8000001512ff79a2 */ /* 0x0001e2000c10e10e */
[----:B------:R-:W-:Y:S04]  /*0b20*/  BSSY.RECONVERGENT B1, `(.L_x_1786) ;  /* 0x000000f000017945 */ /* 0x000fe80003800200 */
[----:B0-----:R-:W-:Y:S05]  /*0b30*/  @P0 BRA `(.L_x_1787) ;  /* 0x0000000000340947 */ /* 0x001fea0003800000 */
[----:B------:R-:W0:Y:S02]  /*0b40*/  QSPC.E.S P0, RZ, [R18] ;  /* 0x0000000012ff73aa */ /* 0x000e240000000500 */
[----:B0-----:R-:W-:Y:S05]  /*0b50*/  @!P0 BRA `(.L_x_1788) ;  /* 0x0000000000208947 */ /* 0x001fea0003800000 */
[----:B------:R-:W-:-:S07]  /*0b60*/  MOV R21, R18 ;  /* 0x0000001200157202 */ /* 0x000fce0000000f00 */
.L_x_1789:
[----:B------:R-:W0:Y:S02]  /*0b70*/  LDS R18, [R21] ;  /* 0x0000000015127984 */ /* 0x000e240000000800 */
[C---:B0-----:R-:W-:Y:S02]  /*0b80*/  HADD2 R20, R18.reuse.H1_H1, RZ.H0_H0 ;  /* 0x200000ff12147230 */ /* 0x041fe40000000c00 */
[----:B------:R-:W-:-:S05]  /*0b90*/  HADD2 R19, R18.H0_H0, R27.H0_H0 ;  /* 0x2000001b12137230 */ /* 0x000fca0000000800 */
[----:B------:R-:W-:-:S05]  /*0ba0*/  PRMT R19, R19, 0x5410, R20 ;  /* 0x0000541013137816 */ /* 0x000fca0000000014 */
[----:B------:R-:W0:Y:S02]  /*0bb0*/  ATOMS.CAST.SPIN P0, [R21], R18, R19 ;  /* 0x000000121500758d */ /* 0x000e240001800013 */
[----:B0-----:R-:W-:Y:S05]  /*0bc0*/  @!P0 BRA `(.L_x_1789) ;  /* 0xfffffffc00e88947 */ /* 0x001fea000383ffff */
[----:B------:R-:W-:Y:S05]  /*0bd0*/  BRA `(.L_x_1787) ;  /* 0x00000000000c7947 */ /* 0x000fea0003800000 */
.L_x_1788:
[----:B------:R-:W2:Y:S02]  /*0be0*/  LD.E R20, desc[UR14][R18.64] ;  /* 0x0000000e12147980 */ /* 0x000ea4000c101900 */
[----:B--2---:R-:W-:-:S05]  /*0bf0*/  IMAD.IADD R21, R21, 0x1, R20 ;  /* 0x0000000115157824 */ /* 0x004fca00078e0214 */
[----:B------:R0:W-:Y:S02]  /*0c00*/  ST.E desc[UR14][R18.64], R21 ;  /* 0x0000001512007985 */ /* 0x0001e4000c10190e */
.L_x_1787:
[----:B------:R-:W-:Y:S05]  /*0c10*/  BSYNC.RECONVERGENT B1 ;  /* 0x0000000000017941 */ /* 0x000fea0003800200 */
.L_x_1786:
[----:B------:R-:W-:Y:S05]  /*0c20*/  BRA `(.L_x_1790) ;  /* 0x00000000008c7947 */ /* 0x000fea0003800000 */
.L_x_1785:
[----:B------:R-:W-:Y:S02]  /*0c30*/  ISETP.NE.U32.AND P0, PT, R21, RZ, PT ;  /* 0x000000ff1500720c */ /* 0x000fe40003f05070 */
[----:B------:R-:W-:Y:S02]  /*0c40*/  ISETP.EQ.U32.AND P1, PT, R20, RZ, PT ;  /* 0x000000ff1400720c */ /* 0x000fe40003f22070 */
[----:B------:R-:W-:-:S04]  /*0c50*/  ISETP.NE.AND.EX P0, PT, RZ, RZ, PT, P0 ;  /* 0x000000ffff00720c */ /* 0x000fc80003f05300 */
[----:B------:R-:W-:-:S13]  /*0c60*/  ISETP.EQ.OR.EX P0, PT, R22, RZ, !P0, P1 ;  /* 0x000000ff1600720c */ /* 0x000fda0004702710 */
[----:B------:R-:W-:Y:S05]  /*0c70*/  @P0 BRA `(.L_x_1791) ;  /* 0x0000000000440947 */ /* 0x000fea0003800000 */
[----:B------:R-:W-:-:S05]  /*0c80*/  PRMT R21, RZ, 0x5410, R27 ;  /* 0x00005410ff157816 */ /* 0x000fca000000001b */
[----:B------:R0:W-:Y:S02]  /*0c90*/  ATOM.E.ADD.F16x2.RN.STRONG.GPU P0, RZ, desc[UR14][R18.64+-0x2], R21 ;  /* 0xfffffe1512ff79a2 */ /* 0x0001e4000c10e10e */
[----:B0-----:R-:W-:Y:S05]  /*0ca0*/  @P0 BRA `(.L_x_1790) ;  /* 0x00000000006c0947 */ /* 0x001fea0003800000 */
[----:B------:R-:W0:Y:S02]  /*0cb0*/  QSPC.E.S P0, RZ, [R18+-0x2] ;  /* 0xfffffe0012ff73aa */ /* 0x000e240000000500 */
[----:B0-----:R-:W-:Y:S05]  /*0cc0*/  @!P0 BRA `(.L_x_1792) ;  /* 0x0000000000208947 */ /* 0x001fea0003800000 */
[----:B------:R-:W-:-:S07]  /*0cd0*/  MOV R21, R18 ;  /* 0x0000001200157202 */ /* 0x000fce0000000f00 */
.L_x_1793:
[----:B------:R-:W0:Y:S02]  /*0ce0*/  LDS R18, [R21+-0x2] ;  /* 0xfffffe0015127984 */ /* 0x000e240000000800 */
[C---:B0-----:R-:W-:Y:S02]  /*0cf0*/  HADD2 R20, R18.reuse.H1_H1, R27.H0_H0 ;  /* 0x2000001b12147230 */ /* 0x041fe40000000c00 */
[----:B------:R-:W-:-:S05]  /*0d00*/  HADD2 R19, R18.H0_H0, RZ.H0_H0 ;  /* 0x200000ff12137230 */ /* 0x000fca0000000800 */
[----:B------:R-:W-:-:S05]  /*0d10*/  PRMT R19, R19, 0x5410, R20 ;  /* 0x0000541013137816 */ /* 0x000fca0000000014 */
[----:B------:R-:W0:Y:S02]  /*0d20*/  ATOMS.CAST.SPIN P0, [R21+-0x2], R18, R19 ;  /* 0xfffffe121500758d */ /* 0x000e240001800013 */
[----:B0-----:R-:W-:Y:S05]  /*0d30*/  @!P0 BRA `(.L_x_1793) ;  /* 0xfffffffc00e88947 */ /* 0x001fea000383ffff */
[----:B------:R-:W-:Y:S05]  /*0d40*/  BRA `(.L_x_1790) ;  /* 0x0000000000447947 */ /* 0x000fea0003800000 */
.L_x_1792:
[----:B------:R-:W2:Y:S02]  /*0d50*/  LD.E R20, desc[UR14][R18.64+-0x2] ;  /* 0xfffffe0e12147980 */ /* 0x000ea4000c101900 */
[----:B--2---:R-:W-:-:S05]  /*0d60*/  IMAD.IADD R21, R21, 0x1, R20 ;  /* 0x0000000115157824 */ /* 0x004fca00078e0214 */
[----:B------:R0:W-:Y:S01]  /*0d70*/  ST.E desc[UR14][R18.64+-0x2], R21 ;  /* 0xfffffe1512007985 */ /* 0x0001e2000c10190e */
[----:B------:R-:W-:Y:S05]  /*0d80*/  BRA `(.L_x_1790) ;  /* 0x0000000000347947 */ /* 0x000fea0003800000 */
.L_x_1791:
[C---:B------:R-:W-:Y:S01]  /*0d90*/  LOP3.LUT R20, R18.reuse, 0xfffffffd, RZ, 0xc0, !PT ;  /* 0xfffffffd12147812 */ /* 0x040fe200078ec0ff */
[----:B------:R-:W-:Y:S01]  /*0da0*/  IMAD.MOV.U32 R21, RZ, RZ, R19 ;  /* 0x000000ffff157224 */ /* 0x000fe200078e0013 */
[----:B------:R-:W-:-:S04]  /*0db0*/  LOP3.LUT R22, R18, 0x2, RZ, 0xc0, !PT ;  /* 0x0000000212167812 */ /* 0x000fc800078ec0ff */
[----:B------:R0:W5:Y:S01]  /*0dc0*/  LD.E R29, desc[UR14][R20.64] ;  /* 0x0000000e141d7980 */ /* 0x000162000c101900 */
[----:B------:R-:W-:Y:S01]  /*0dd0*/  ISETP.EQ.U32.AND P0, PT, R22, RZ, PT ;  /* 0x000000ff1600720c */ /* 0x000fe20003f02070 */
[----:B------:R-:W-:-:S05]  /*0de0*/  IMAD.MOV.U32 R22, RZ, RZ, 0x3254 ;  /* 0x00003254ff167424 */ /* 0x000fca00078e00ff */
[----:B------:R-:W-:-:S07]  /*0df0*/  SEL R24, R22, 0x7610, P0 ;  /* 0x0000761016187807 */ /* 0x000fce0000000000 */
.L_x_1794:
[----:B-----5:R-:W-:-:S05]  /*0e00*/  HADD2 R22, R29, R27.H0_H0 ;  /* 0x2000001b1d167230 */ /* 0x020fca0000000000 */
[----:B------:R-:W-:-:S06]  /*0e10*/  PRMT R22, R29, R24, R22 ;  /* 0x000000181d167216 */ /* 0x000fcc0000000016 */
[----:B------:R-:W2:Y:S02]  /*0e20*/  ATOM.E.CAS.STRONG.GPU PT, R22, [R20], R29, R22 ;  /* 0x0000001d1416738b */ /* 0x000ea400001ee116 */
[----:B--2---:R-:W-:Y:S01]  /*0e30*/  ISETP.NE.U32.AND P0, PT, R22, R29, PT ;  /* 0x0000001d1600720c */ /* 0x004fe20003f05070 */
[----:B------:R-:W-:-:S12]  /*0e40*/  IMAD.MOV.U32 R29, RZ, RZ, R22 ;  /* 0x000000ffff1d7224 */ /* 0x000fd800078e0016 */
[----:B------:R-:W-:Y:S05]  /*0e50*/  @P0 BRA `(.L_x_1794) ;  /* 0xfffffffc00e80947 */ /* 0x000fea000383ffff */
.L_x_1790:
[----:B------:R-:W-:Y:S05]  /*0e60*/  BSYNC.RECONVERGENT B0 ;  /* 0x0000000000007941 */ /* 0x000fea0003800200 */
.L_x_1784:
[----:B0-----:R-:W-:Y:S02]  /*0e70*/  VIADD R18, R11, 0xffffffff ;  /* 0xffffffff0b127836 */ /* 0x001fe40000000000 */
[----:B------:R-:W-:Y:S01]  /*0e80*/  FADD.FTZ R22, -R4, 1 ;  /* 0x3f80000004167421 */ /* 0x000fe20000010100 */
[C---:B------:R-:W-:Y:S01]  /*0e90*/  VIADD R21, R7.reuse, 0x1 ;  /* 0x0000000107157836 */ /* 0x040fe20000000000 */
[----:B------:R-:W-:Y:S01]  /*0ea0*/  BSSY.RECONVERGENT B0, `(.L_x_1795) ;  /* 0x0000048000007945 */ /* 0x000fe20003800200 */
[----:B------:R-:W-:Y:S01]  /*0eb0*/  ISETP.GE.AND P0, PT, R7, R18, PT ;  /* 0x000000120700720c */ /* 0x000fe20003f06270 */
[----:B------:R-:W-:-:S04]  /*0ec0*/  FMUL.FTZ R17, R3, R22 ;  /* 0x0000001603117220 */ /* 0x000fc80000410000 */
[----:B------:R-:W-:-:S05]  /*0ed0*/  FMUL.FTZ R17, R2, R17 ;  /* 0x0000001102117220 */ /* 0x000fca0000410000 */
[----:B------:R-:W-:-:S03]  /*0ee0*/  F2FP.F16.F32.PACK_AB R17, RZ, R17 ;  /* 0x00000011ff11723e */ /* 0x000fc600000000ff */
[----:B------:R-:W-:-:S04]  /*0ef0*/  @P0 IADD3 R21, PT, PT, R7, RZ, RZ ;  /* 0x000000ff07150210 */ /* 0x000fc80007ffe0ff */
[----:B------:R-:W-:Y:S02]  /*0f00*/  IADD3 R16, P3, PT, R16, R21, RZ ;  /* 0x0000001510107210 */ /* 0x000fe40007f7e0ff */
[----:B------:R-:W-:Y:S02]  /*0f10*/  SHF.R.S32.HI R20, RZ, 0x1f, R21 ;  /* 0x0000001fff147819 */ /* 0x000fe40000011415 */
[C---:B------:R-:W-:Y:S02]  /*0f20*/  LEA R18, P2, R16.reuse, R12, 0x1 ;  /* 0x0000000c10127211 */ /* 0x040fe400078408ff */
[----:B------:R-:W-:Y:S01]  /*0f30*/  ISETP.GE.U32.AND P0, PT, R16, UR4, PT ;  /* 0x0000000410007c0c */ /* 0x000fe2000bf06070 */
[--C-:B------:R-:W-:Y:S01]  /*0f40*/  IMAD.X R22, R20, 0x1, R25.reuse, P3 ;  /* 0x0000000114167824 */ /* 0x100fe200018e0619 */
[----:B------:R-:W-:Y:S02]  /*0f50*/  LOP3.LUT R24, R18, 0x3, RZ, 0xc0, !PT ;  /* 0x0000000312187812 */ /* 0x000fe400078ec0ff */
[----:B------:R-:W-:-:S02]  /*0f60*/  PRMT R25, R17, 0x7610, R25 ;  /* 0x0000761011197816 */ /* 0x000fc40000000019 */
[----:B------:R-:W-:Y:S02]  /*0f70*/  ISETP.NE.U32.AND P1, PT, R24, RZ, PT ;  /* 0x000000ff1800720c */ /* 0x000fe40003f25070 */
[----:B------:R-:W-:Y:S02]  /*0f80*/  LEA.HI.X R19, R16, R13, R22, 0x1, P2 ;  /* 0x0000000d10137211 */ /* 0x000fe400010f0c16 */
[----:B------:R-:W-:-:S04]  /*0f90*/  ISETP.NE.AND.EX P1, PT, RZ, RZ, PT, P1 ;  /* 0x000000ffff00720c */ /* 0x000fc80003f25310 */
[----:B------:R-:W-:-:S13]  /*0fa0*/  ISETP.GE.U32.OR.EX P0, PT, R22, UR7, P1, P0 ;  /* 0x0000000716007c0c */ /* 0x000fda0008f06500 */
        /* <DEDUP_REMOVED lines=8> */
.L_x_1800:
[----:B------:R-:W0:Y:S02]  /*1030*/  LDS R16, [R19] ;  /* 0x0000000013107984 */ /* 0x000e240000000800 */
[C---:B0-----:R-:W-:Y:S02]  /*1040*/  HADD2 R18, R16.reuse.H1_H1, RZ.H0_H0 ;  /* 0x200000ff10127230 */ /* 0x041fe40000000c00 */
[----:B------:R-:W-:-:S05]  /*1050*/  HADD2 R17, R16.H0_H0, R25.H0_H0 ;  /* 0x2000001910117230 */ /* 0x000fca0000000800 */
[----:B------:R-:W-:-:S05]  /*1060*/  PRMT R17, R17, 0x5410, R18 ;  /* 0x0000541011117816 */ /* 0x000fca0000000012 */
[----:B------:R-:W0:Y:S02]  /*1070*/  ATOMS.CAST.SPIN P0, [R19], R16, R17 ;  /* 0x000000101300758d */ /* 0x000e240001800011 */
[----:B0-----:R-:W-:Y:S05]  /*1080*/  @!P0 BRA `(.L_x_1800) ;  /* 0xfffffffc00e88947 */ /* 0x001fea000383ffff */
[----:B------:R-:W-:Y:S05]  /*1090*/  BRA `(.L_x_1798) ;  /* 0x00000000000c7947 */ /* 0x000fea0003800000 */
.L_x_1799:
[----:B------:R-:W2:Y:S02]  /*10a0*/  LD.E R16, desc[UR14][R18.64] ;  /* 0x0000000e12107980 */ /* 0x000ea4000c101900 */
[----:B--2---:R-:W-:-:S05]  /*10b0*/  IMAD.IADD R17, R17, 0x1, R16 ;  /* 0x0000000111117824 */ /* 0x004fca00078e0210 */
[----:B------:R0:W-:Y:S02]  /*10c0*/  ST.E desc[UR14][R18.64], R17 ;  /* 0x0000001112007985 */ /* 0x0001e4000c10190e */
.L_x_1798:
[----:B------:R-:W-:Y:S05]  /*10d0*/  BSYNC.RECONVERGENT B1 ;  /* 0x0000000000017941 */ /* 0x000fea0003800200 */
.L_x_1797:
[----:B------:R-:W-:Y:S05]  /*10e0*/  BRA `(.L_x_1801) ;  /* 0x00000000008c7947 */ /* 0x000fea0003800000 */
.L_x_1796:
        /* <DEDUP_REMOVED lines=11> */
.L_x_1804:
[----:B------:R-:W0:Y:S02]  /*11a0*/  LDS R16, [R19+-0x2] ;  /* 0xfffffe0013107984 */ /* 0x000e240000000800 */
[C---:B0-----:R-:W-:Y:S02]  /*11b0*/  HADD2 R18, R16.reuse.H1_H1, R25.H0_H0 ;  /* 0x2000001910127230 */ /* 0x041fe40000000c00 */
[----:B------:R-:W-:-:S05]  /*11c0*/  HADD2 R17, R16.H0_H0, RZ.H0_H0 ;  /* 0x200000ff10117230 */ /* 0x000fca0000000800 */
[----:B------:R-:W-:-:S05]  /*11d0*/  PRMT R17, R17, 0x5410, R18 ;  /* 0x0000541011117816 */ /* 0x000fca0000000012 */
[----:B------:R-:W0:Y:S02]  /*11e0*/  ATOMS.CAST.SPIN P0, [R19+-0x2], R16, R17 ;  /* 0xfffffe101300758d */ /* 0x000e240001800011 */
[----:B0-----:R-:W-:Y:S05]  /*11f0*/  @!P0 BRA `(.L_x_1804) ;  /* 0xfffffffc00e88947 */ /* 0x001fea000383ffff */
[----:B------:R-:W-:Y:S05]  /*1200*/  BRA `(.L_x_1801) ;  /* 0x0000000000447947 */ /* 0x000fea0003800000 */
.L_x_1803:
[----:B------:R-:W2:Y:S02]  /*1210*/  LD.E R16, desc[UR14][R18.64+-0x2] ;  /* 0xfffffe0e12107980 */ /* 0x000ea4000c101900 */
[----:B--2---:R-:W-:-:S05]  /*1220*/  IMAD.IADD R17, R17, 0x1, R16 ;  /* 0x0000000111117824 */ /* 0x004fca00078e0210 */
[----:B------:R0:W-:Y:S01]  /*1230*/  ST.E desc[UR14][R18.64+-0x2], R17 ;  /* 0xfffffe1112007985 */ /* 0x0001e2000c10190e */
[----:B------:R-:W-:Y:S05]  /*1240*/  BRA `(.L_x_1801) ;  /* 0x0000000000347947 */ /* 0x000fea0003800000 */
.L_x_1802:
[C---:B------:R-:W-:Y:S01]  /*1250*/  LOP3.LUT R16, R18.reuse, 0xfffffffd, RZ, 0xc0, !PT ;  /* 0xfffffffd12107812 */ /* 0x040fe200078ec0ff */
[----:B------:R-:W-:Y:S01]  /*1260*/  IMAD.MOV.U32 R17, RZ, RZ, R19 ;  /* 0x000000ffff117224 */ /* 0x000fe200078e0013 */
[----:B------:R-:W-:Y:S01]  /*1270*/  LOP3.LUT R22, R18, 0x2, RZ, 0xc0, !PT ;  /* 0x0000000212167812 */ /* 0x000fe200078ec0ff */
[----:B------:R-:W-:-:S03]  /*1280*/  IMAD.MOV.U32 R24, RZ, RZ, 0x3254 ;  /* 0x00003254ff187424 */ /* 0x000fc600078e00ff */
[----:B------:R0:W5:Y:S01]  /*1290*/  LD.E R27, desc[UR14][R16.64] ;  /* 0x0000000e101b7980 */ /* 0x000162000c101900 */
[----:B------:R-:W-:-:S04]  /*12a0*/  ISETP.EQ.U32.AND P0, PT, R22, RZ, PT ;  /* 0x000000ff1600720c */ /* 0x000fc80003f02070 */
[----:B------:R-:W-:-:S09]  /*12b0*/  SEL R24, R24, 0x7610, P0 ;  /* 0x0000761018187807 */ /* 0x000fd20000000000 */
.L_x_1805:
[----:B-----5:R-:W-:-:S05]  /*12c0*/  HADD2 R22, R27, R25.H0_H0 ;  /* 0x200000191b167230 */ /* 0x020fca0000000000 */
[----:B------:R-:W-:-:S05]  /*12d0*/  PRMT R29, R27, R24, R22 ;  /* 0x000000181b1d7216 */ /* 0x000fca0000000016 */
[----:B------:R-:W2:Y:S02]  /*12e0*/  ATOM.E.CAS.STRONG.GPU PT, R22, [R16], R27, R29 ;  /* 0x0000001b1016738b */ /* 0x000ea400001ee11d */
[----:B--2---:R-:W-:Y:S01]  /*12f0*/  ISETP.NE.U32.AND P0, PT, R22, R27, PT ;  /* 0x0000001b1600720c */ /* 0x004fe20003f05070 */
[----:B------:R-:W-:-:S12]  /*1300*/  IMAD.MOV.U32 R27, RZ, RZ, R22 ;  /* 0x000000ffff1b7224 */ /* 0x000fd800078e0016 */
[----:B------:R-:W-:Y:S05]  /*1310*/  @P0 BRA `(.L_x_1805) ;  /* 0xfffffffc00e80947 */ /* 0x000fea000383ffff */
.L_x_1801:
[----:B------:R-:W-:Y:S05]  /*1320*/  BSYNC.RECONVERGENT B0 ;  /* 0x0000000000007941 */ /* 0x000fea0003800200 */
.L_x_1795:
        /* <DEDUP_REMOVED lines=12> */
[----:B------:R-:W-:Y:S01]  /*13f0*/  LEA R6, P2, R16, R12, 0x1 ;  /* 0x0000000c10067211 */ /* 0x000fe200078408ff */
[----:B------:R-:W-:Y:S01]  /*1400*/  FMUL.FTZ R7, R4, R7 ;  /* 0x0000000704077220 */ /* 0x000fe20000410000 */
[----:B------:R-:W-:Y:S01]  /*1410*/  ISETP.GE.U32.AND P0, PT, R16, UR4, PT ;  /* 0x0000000410007c0c */ /* 0x000fe2000bf06070 */
[----:B------:R-:W-:Y:S01]  /*1420*/  IMAD.IADD R5, R15, 0x1, R5 ;  /* 0x000000010f057824 */ /* 0x000fe200078e0205 */
[----:B------:R-:W-:Y:S01]  /*1430*/  LOP3.LUT R10, R6, 0x3, RZ, 0xc0, !PT ;  /* 0x00000003060a7812 */ /* 0x000fe200078ec0ff */
[----:B------:R-:W-:-:S02]  /*1440*/  FMUL.FTZ R7, R2, R7 ;  /* 0x0000000702077220 */ /* 0x000fc40000410000 */
[----:B------:R-:W-:Y:S01]  /*1450*/  IMAD.X R0, R0, 0x1, R5, P3 ;  /* 0x0000000100007824 */ /* 0x000fe200018e0605 */
[----:B------:R-:W-:Y:S02]  /*1460*/  ISETP.NE.U32.AND P1, PT, R10, RZ, PT ;  /* 0x000000ff0a00720c */ /* 0x000fe40003f25070 */
[----:B------:R-:W-:Y:S02]  /*1470*/  F2FP.F16.F32.PACK_AB R9, RZ, R7 ;  /* 0x00000007ff09723e */ /* 0x000fe400000000ff */
[----:B------:R-:W-:Y:S02]  /*1480*/  ISETP.NE.AND.EX P1, PT, RZ, RZ, PT, P1 ;  /* 0x000000ffff00720c */ /* 0x000fe40003f25310 */
[----:B------:R-:W-:Y:S02]  /*1490*/  LEA.HI.X R7, R16, R13, R0, 0x1, P2 ;  /* 0x0000000d10077211 */ /* 0x000fe400010f0c00 */
        /* <DEDUP_REMOVED lines=9> */
.L_x_1811:
[----:B------:R-:W0:Y:S02]  /*1530*/  LDS R6, [R10] ;  /* 0x000000000a067984 */ /* 0x000e240000000800 */
[C---:B0-----:R-:W-:Y:S02]  /*1540*/  HADD2 R0, R6.reuse.H1_H1, RZ.H0_H0 ;  /* 0x200000ff06007230 */ /* 0x041fe40000000c00 */
[----:B------:R-:W-:-:S05]  /*1550*/  HADD2 R7, R6.H0_H0, R9.H0_H0 ;  /* 0x2000000906077230 */ /* 0x000fca0000000800 */
[----:B------:R-:W-:-:S05]  /*1560*/  PRMT R7, R7, 0x5410, R0 ;  /* 0x0000541007077816 */ /* 0x000fca0000000000 */
[----:B------:R-:W0:Y:S02]  /*1570*/  ATOMS.CAST.SPIN P0, [R10], R6, R7 ;  /* 0x000000060a00758d */ /* 0x000e240001800007 */
[----:B0-----:R-:W-:Y:S05]  /*1580*/  @!P0 BRA `(.L_x_1811) ;  /* 0xfffffffc00e88947 */ /* 0x001fea000383ffff */
[----:B------:R-:W-:Y:S05]  /*1590*/  BRA `(.L_x_1809) ;  /* 0x00000000000c7947 */ /* 0x000fea0003800000 */
.L_x_1810:
[----:B------:R-:W2:Y:S02]  /*15a0*/  LD.E R0, desc[UR14][R6.64] ;  /* 0x0000000e06007980 */ /* 0x000ea4000c101900 */
[----:B--2---:R-:W-:-:S05]  /*15b0*/  IMAD.IADD R9, R11, 0x1, R0 ;  /* 0x000000010b097824 */ /* 0x004fca00078e0200 */
[----:B------:R0:W-:Y:S02]  /*15c0*/  ST.E desc[UR14][R6.64], R9 ;  /* 0x0000000906007985 */ /* 0x0001e4000c10190e */
.L_x_1809:
[----:B------:R-:W-:Y:S05]  /*15d0*/  BSYNC.RECONVERGENT B1 ;  /* 0x0000000000017941 */ /* 0x000fea0003800200 */
.L_x_1808:
[----:B------:R-:W-:Y:S05]  /*15e0*/  BRA `(.L_x_1812) ;  /* 0x00000000008c7947 */ /* 0x000fea0003800000 */
.L_x_1807:
        /* <DEDUP_REMOVED lines=11> */
.L_x_1815:
[----:B------:R-:W0:Y:S02]  /*16a0*/  LDS R6, [R10+-0x2] ;  /* 0xfffffe000a067984 */ /* 0x000e240000000800 */
[C---:B0-----:R-:W-:Y:S02]  /*16b0*/  HADD2 R0, R6.reuse.H1_H1, R9.H0_H0 ;  /* 0x2000000906007230 */ /* 0x041fe40000000c00 */
[----:B------:R-:W-:-:S05]  /*16c0*/  HADD2 R7, R6.H0_H0, RZ.H0_H0 ;  /* 0x200000ff06077230 */ /* 0x000fca0000000800 */
[----:B------:R-:W-:-:S05]  /*16d0*/  PRMT R7, R7, 0x5410, R0 ;  /* 0x0000541007077816 */ /* 0x000fca0000000000 */
[----:B------:R-:W0:Y:S02]  /*16e0*/  ATOMS.CAST.SPIN P0, [R10+-0x2], R6, R7 ;  /* 0xfffffe060a00758d */ /* 0x000e240001800007 */
[----:B0-----:R-:W-:Y:S05]  /*16f0*/  @!P0 BRA `(.L_x_1815) ;  /* 0xfffffffc00e88947 */ /* 0x001fea000383ffff */
[----:B------:R-:W-:Y:S05]  /*1700*/  BRA `(.L_x_1812) ;  /* 0x0000000000447947 */ /* 0x000fea0003800000 */
.L_x_1814:
[----:B------:R-:W2:Y:S02]  /*1710*/  LD.E R0, desc[UR14][R6.64+-0x2] ;  /* 0xfffffe0e06007980 */ /* 0x000ea4000c101900 */
[----:B--2---:R-:W-:-:S05]  /*1720*/  IMAD.IADD R9, R11, 0x1, R0 ;  /* 0x000000010b097824 */ /* 0x004fca00078e0200 */
[----:B------:R0:W-:Y:S01]  /*1730*/  ST.E desc[UR14][R6.64+-0x2], R9 ;  /* 0xfffffe0906007985 */ /* 0x0001e2000c10190e */
[----:B------:R-:W-:Y:S05]  /*1740*/  BRA `(.L_x_1812) ;  /* 0x0000000000347947 */ /* 0x000fea0003800000 */
.L_x_1813:
[C---:B------:R-:W-:Y:S01]  /*1750*/  LOP3.LUT R10, R6.reuse, 0xfffffffd, RZ, 0xc0, !PT ;  /* 0xfffffffd060a7812 */ /* 0x040fe200078ec0ff */
[----:B------:R-:W-:Y:S01]  /*1760*/  IMAD.MOV.U32 R16, RZ, RZ, 0x3254 ;  /* 0x00003254ff107424 */ /* 0x000fe200078e00ff */
[----:B------:R-:W-:Y:S02]  /*1770*/  MOV R11, R7 ;  /* 0x00000007000b7202 */ /* 0x000fe40000000f00 */
[----:B------:R-:W-:-:S03]  /*1780*/  LOP3.LUT R0, R6, 0x2, RZ, 0xc0, !PT ;  /* 0x0000000206007812 */ /* 0x000fc600078ec0ff */
[----:B------:R0:W5:Y:S01]  /*1790*/  LD.E R17, desc[UR14][R10.64] ;  /* 0x0000000e0a117980 */ /* 0x000162000c101900 */
[----:B------:R-:W-:-:S04]  /*17a0*/  ISETP.EQ.U32.AND P0, PT, R0, RZ, PT ;  /* 0x000000ff0000720c */ /* 0x000fc80003f02070 */
[----:B------:R-:W-:-:S09]  /*17b0*/  SEL R16, R16, 0x7610, P0 ;  /* 0x0000761010107807 */ /* 0x000fd20000000000 */
.L_x_1816:
[----:B-----5:R-:W-:-:S05]  /*17c0*/  HADD2 R0, R17, R9.H0_H0 ;  /* 0x2000000911007230 */ /* 0x020fca0000000000 */
[----:B------:R-:W-:-:S05]  /*17d0*/  PRMT R19, R17, R16, R0 ;  /* 0x0000001011137216 */ /* 0x000fca0000000000 */
[----:B------:R-:W2:Y:S02]  /*17e0*/  ATOM.E.CAS.STRONG.GPU PT, R0, [R10], R17, R19 ;  /* 0x000000110a00738b */ /* 0x000ea400001ee113 */
[----:B--2---:R-:W-:Y:S01]  /*17f0*/  ISETP.NE.U32.AND P0, PT, R0, R17, PT ;  /* 0x000000110000720c */ /* 0x004fe20003f05070 */
[----:B------:R-:W-:-:S12]  /*1800*/  IMAD.MOV.U32 R17, RZ, RZ, R0 ;  /* 0x000000ffff117224 */ /* 0x000fd800078e0000 */
[----:B------:R-:W-:Y:S05]  /*1810*/  @P0 BRA `(.L_x_1816) ;  /* 0xfffffffc00e80947 */ /* 0x000fea000383ffff */
.L_x_1812:
[----:B------:R-:W-:Y:S05]  /*1820*/  BSYNC.RECONVERGENT B0 ;  /* 0x0000000000007941 */ /* 0x000fea0003800200 */
.L_x_1806:
        /* <DEDUP_REMOVED lines=10> */
[----:B------:R-:W-:Y:S02]  /*18d0*/  F2FP.F16.F32.PACK_AB R3, RZ, R3 ;  /* 0x00000003ff03723e */ /* 0x000fe400000000ff */
[----:B------:R-:W-:-:S04]  /*18e0*/  ISETP.NE.AND.EX P0, PT, RZ, RZ, PT, P0 ;  /* 0x000000ffff00720c */ /* 0x000fc80003f05300 */
[----:B------:R-:W-:-:S13]  /*18f0*/  ISETP.GE.U32.OR.EX P0, PT, R5, UR7, P0, P2 ;  /* 0x0000000705007c0c */ /* 0x000fda0008706520 */
[----:B------:R-:W-:Y:S05]  /*1900*/  @P0 BRA `(.L_x_1818) ;  /* 0x00000000004c0947 */ /* 0x000fea0003800000 */
[----:B------:R-:W-:-:S05]  /*1910*/  PRMT R5, R3, 0x5410, RZ ;  /* 0x0000541003057816 */ /* 0x000fca00000000ff */
[----:B------:R1:W-:Y:S01]  /*1920*/  ATOM.E.ADD.F16x2.RN.STRONG.GPU P0, RZ, desc[UR14][R12.64], R5 ;  /* 0x800000050cff79a2 */ /* 0x0003e2000c10e10e */
[----:B------:R-:W-:Y:S04]  /*1930*/  BSSY.RECONVERGENT B1, `(.L_x_1819) ;  /* 0x000000f000017945 */ /* 0x000fe80003800200 */
[----:B-1----:R-:W-:Y:S05]  /*1940*/  @P0 BRA `(.L_x_1820) ;  /* 0x0000000000340947 */ /* 0x002fea0003800000 */
[----:B------:R-:W1:Y:S02]  /*1950*/  QSPC.E.S P0, RZ, [R12] ;  /* 0x000000000cff73aa */ /* 0x000e640000000500 */
[----:B-1----:R-:W-:Y:S05]  /*1960*/  @!P0 BRA `(.L_x_1821) ;  /* 0x0000000000208947 */ /* 0x002fea0003800000 */
[----:B------:R-:W-:-:S07]  /*1970*/  MOV R12, R12 ;  /* 0x0000000c000c7202 */ /* 0x000fce0000000f00 */
.L_x_1822:
[----:B------:R-:W1:Y:S02]  /*1980*/  LDS R4, [R12] ;  /* 0x000000000c047984 */ /* 0x000e640000000800 */
[C---:B-1----:R-:W-:Y:S02]  /*1990*/  HADD2 R0, R4.reuse.H1_H1, RZ.H0_H0 ;  /* 0x200000ff04007230 */ /* 0x042fe40000000c00 */
[----:B------:R-:W-:-:S05]  /*19a0*/  HADD2 R5, R4.H0_H0, R3.H0_H0 ;  /* 0x2000000304057230 */ /* 0x000fca0000000800 */
[----:B------:R-:W-:-:S05]  /*19b0*/  PRMT R5, R5, 0x5410, R0 ;  /* 0x0000541005057816 */ /* 0x000fca0000000000 */
[----:B------:R-:W1:Y:S02]  /*19c0*/  ATOMS.CAST.SPIN P0, [R12], R4, R5 ;  /* 0x000000040c00758d */ /* 0x000e640001800005 */
[----:B-1----:R-:W-:Y:S05]  /*19d0*/  @!P0 BRA `(.L_x_1822) ;  /* 0xfffffffc00e88947 */ /* 0x002fea000383ffff */
[----:B------:R-:W-:Y:S05]  /*19e0*/  BRA `(.L_x_1820) ;  /* 0x00000000000c7947 */ /* 0x000fea0003800000 */
.L_x_1821:
[----:B------:R-:W2:Y:S02]  /*19f0*/  LD.E R0, desc[UR14][R12.64] ;  /* 0x0000000e0c007980 */ /* 0x000ea4000c101900 */
[----:B--2---:R-:W-:-:S05]  /*1a00*/  IMAD.IADD R3, R5, 0x1, R0 ;  /* 0x0000000105037824 */ /* 0x004fca00078e0200 */
[----:B------:R1:W-:Y:S02]  /*1a10*/  ST.E desc[UR14][R12.64], R3 ;  /* 0x000000030c007985 */ /* 0x0003e4000c10190e */
.L_x_1820:
[----:B------:R-:W-:Y:S05]  /*1a20*/  BSYNC.RECONVERGENT B1 ;  /* 0x0000000000017941 */ /* 0x000fea0003800200 */
.L_x_1819:
[----:B------:R-:W-:Y:S05]  /*1a30*/  BRA `(.L_x_1823) ;  /* 0x00000000008c7947 */ /* 0x000fea0003800000 */
.L_x_1818:
[----:B------:R-:W-:Y:S02]  /*1a40*/  ISETP.NE.U32.AND P0, PT, R0, RZ, PT ;  /* 0x000000ff0000720c */ /* 0x000fe40003f05070 */
[----:B------:R-:W-:Y:S02]  /*1a50*/  ISETP.EQ.U32.AND P1, PT, R14, RZ, PT ;  /* 0x000000ff0e00720c */ /* 0x000fe40003f22070 */
[----:B------:R-:W-:-:S04]  /*1a60*/  ISETP.NE.AND.EX P0, PT, RZ, RZ, PT, P0 ;  /* 0x000000ffff00720c */ /* 0x000fc80003f05300 */
[----:B------:R-:W-:-:S13]  /*1a70*/  ISETP.EQ.OR.EX P0, PT, R5, RZ, !P0, P1 ;  /* 0x000000ff0500720c */ /* 0x000fda0004702710 */
[----:B------:R-:W-:Y:S05]  /*1a80*/  @P0 BRA `(.L_x_1824) ;  /* 0x0000000000440947 */ /* 0x000fea0003800000 */
[----:B------:R-:W-:-:S05]  /*1a90*/  PRMT R5, RZ, 0x5410, R3 ;  /* 0x00005410ff057816 */ /* 0x000fca0000000003 */
[----:B------:R1:W-:Y:S02]  /*1aa0*/  ATOM.E.ADD.F16x2.RN.STRONG.GPU P0, RZ, desc[UR14][R12.64+-0x2], R5 ;  /* 0xfffffe050cff79a2 */ /* 0x0003e4000c10e10e */
[----:B-1----:R-:W-:Y:S05]  /*1ab0*/  @P0 BRA `(.L_x_1823) ;  /* 0x00000000006c0947 */ /* 0x002fea0003800000 */
[----:B------:R-:W1:Y:S02]  /*1ac0*/  QSPC.E.S P0, RZ, [R12+-0x2] ;  /* 0xfffffe000cff73aa */ /* 0x000e640000000500 */
[----:B-1----:R-:W-:Y:S05]  /*1ad0*/  @!P0 BRA `(.L_x_1825) ;  /* 0x0000000000208947 */ /* 0x002fea0003800000 */
[----:B------:R-:W-:-:S07]  /*1ae0*/  MOV R12, R12 ;  /* 0x0000000c000c7202 */ /* 0x000fce0000000f00 */
.L_x_1826:
[----:B------:R-:W1:Y:S02]  /*1af0*/  LDS R4, [R12+-0x2] ;  /* 0xfffffe000c047984 */ /* 0x000e640000000800 */
[C---:B-1----:R-:W-:Y:S02]  /*1b00*/  HADD2 R0, R4.reuse.H1_H1, R3.H0_H0 ;  /* 0x2000000304007230 */ /* 0x042fe40000000c00 */
[----:B------:R-:W-:-:S05]  /*1b10*/  HADD2 R5, R4.H0_H0, RZ.H0_H0 ;  /* 0x200000ff04057230 */ /* 0x000fca0000000800 */
[----:B------:R-:W-:-:S05]  /*1b20*/  PRMT R5, R5, 0x5410, R0 ;  /* 0x0000541005057816 */ /* 0x000fca0000000000 */
[----:B------:R-:W1:Y:S02]  /*1b30*/  ATOMS.CAST.SPIN P0, [R12+-0x2], R4, R5 ;  /* 0xfffffe040c00758d */ /* 0x000e640001800005 */
[----:B-1----:R-:W-:Y:S05]  /*1b40*/  @!P0 BRA `(.L_x_1826) ;  /* 0xfffffffc00e88947 */ /* 0x002fea000383ffff */
[----:B------:R-:W-:Y:S05]  /*1b50*/  BRA `(.L_x_1823) ;  /* 0x0000000000447947 */ /* 0x000fea0003800000 */
.L_x_1825:
[----:B------:R-:W2:Y:S02]  /*1b60*/  LD.E R0, desc[UR14][R12.64+-0x2] ;  /* 0xfffffe0e0c007980 */ /* 0x000ea4000c101900 */
[----:B--2---:R-:W-:-:S05]  /*1b70*/  IMAD.IADD R3, R5, 0x1, R0 ;  /* 0x0000000105037824 */ /* 0x004fca00078e0200 */
[----:B------:R1:W-:Y:S01]  /*1b80*/  ST.E desc[UR14][R12.64+-0x2], R3 ;  /* 0xfffffe030c007985 */ /* 0x0003e2000c10190e */
[----:B------:R-:W-:Y:S05]  /*1b90*/  BRA `(.L_x_1823) ;  /* 0x0000000000347947 */ /* 0x000fea0003800000 */
.L_x_1824:
[C---:B------:R-:W-:Y:S01]  /*1ba0*/  LOP3.LUT R4, R12.reuse, 0xfffffffd, RZ, 0xc0, !PT ;  /* 0xfffffffd0c047812 */ /* 0x040fe200078ec0ff */
[----:B------:R-:W-:Y:S01]  /*1bb0*/  IMAD.MOV.U32 R5, RZ, RZ, R13 ;  /* 0x000000ffff057224 */ /* 0x000fe200078e000d */
[----:B------:R-:W-:Y:S01]  /*1bc0*/  LOP3.LUT R0, R12, 0x2, RZ, 0xc0, !PT ;  /* 0x000000020c007812 */ /* 0x000fe200078ec0ff */
[----:B------:R-:W-:-:S03]  /*1bd0*/  IMAD.MOV.U32 R2, RZ, RZ, 0x3254 ;  /* 0x00003254ff027424 */ /* 0x000fc600078e00ff */
[----:B0-----:R0:W5:Y:S01]  /*1be0*/  LD.E R7, desc[UR14][R4.64] ;  /* 0x0000000e04077980 */ /* 0x001162000c101900 */
[----:B------:R-:W-:-:S04]  /*1bf0*/  ISETP.EQ.U32.AND P0, PT, R0, RZ, PT ;  /* 0x000000ff0000720c */ /* 0x000fc80003f02070 */
[----:B------:R-:W-:-:S09]  /*1c00*/  SEL R2, R2, 0x7610, P0 ;  /* 0x0000761002027807 */ /* 0x000fd20000000000 */
.L_x_1827:
[----:B-----5:R-:W-:-:S05]  /*1c10*/  HADD2 R0, R7, R3.H0_H0 ;  /* 0x2000000307007230 */ /* 0x020fca0000000000 */
[----:B------:R-:W-:-:S05]  /*1c20*/  PRMT R9, R7, R2, R0 ;  /* 0x0000000207097216 */ /* 0x000fca0000000000 */
[----:B------:R-:W2:Y:S02]  /*1c30*/  ATOM.E.CAS.STRONG.GPU PT, R0, [R4], R7, R9 ;  /* 0x000000070400738b */ /* 0x000ea400001ee109 */
[----:B--2---:R-:W-:Y:S01]  /*1c40*/  ISETP.NE.U32.AND P0, PT, R0, R7, PT ;  /* 0x000000070000720c */ /* 0x004fe20003f05070 */
[----:B------:R-:W-:-:S12]  /*1c50*/  IMAD.MOV.U32 R7, RZ, RZ, R0 ;  /* 0x000000ffff077224 */ /* 0x000fd800078e0000 */
[----:B------:R-:W-:Y:S05]  /*1c60*/  @P0 BRA `(.L_x_1827) ;  /* 0xfffffffc00e80947 */ /* 0x000fea000383ffff */
.L_x_1823:
[----:B------:R-:W-:Y:S05]  /*1c70*/  BSYNC.RECONVERGENT B0 ;  /* 0x0000000000007941 */ /* 0x000fea0003800200 */
.L_x_1817:
        /* <DEDUP_REMOVED lines=9> */
        .weak           $__internal_21_$__cuda_sm20_div_u64
        .type           $__internal_21_$__cuda_sm20_div_u64,@function
        .size           $__internal_21_$__cuda_sm20_div_u64,(.L_x_1982 - $__internal_21_$__cuda_sm20_div_u64)
$__internal_21_$__cuda_sm20_div_u64:
        /* <DEDUP_REMOVED lines=11> */
[----:B------:R-:W-:Y:S01]  /*1dc0*/  IMAD.X R19, RZ, RZ, ~R13, P0 ;  /* 0x000000ffff137224 */ /* 0x000fe200000e0e0d */
[----:B------:R-:W-:-:S03]  /*1dd0*/  MOV R13, R10 ;  /* 0x0000000a000d7202 */ /* 0x000fc60000000f00 */
        /* <DEDUP_REMOVED lines=55> */
[----:B------:R-:W-:Y:S06]  /*2150*/  RET.REL.NODEC R4 `(_ZN2at6native54_GLOBAL__N__aa9a477a_21_UpSampleBilinear2d_cu_607db5e338upsample_bilinear2d_backward_out_frameIN3c104HalfEfEEvmiiiiT0_S5_bPT_PKS6_) ;  /* 0xffffffdc04a87950 */ /* 0x000fec0003c3ffff */
.L_x_1829:
        /* <DEDUP_REMOVED lines=10> */
.L_x_1982:


//--------------------- .text._ZN2at6native54_GLOBAL__N__aa9a477a_21_UpSampleBilinear2d_cu_607db5e343upsample_bilinear2d_backward_nhwc_out_frameIN3c104HalfEfEEviiiiT0_S5_bPT_PKS6_imm --------------------------
	.section	.text._ZN2at6native54_GLOBAL__N__aa9a477a_21_UpSampleBilinear2d_cu_607db5e343upsample_bilinear2d_backward_nhwc_out_frameIN3c104HalfEfEEviiiiT0_S5_bPT_PKS6_imm,"ax",@progbits
	.align	128
.text._ZN2at6native54_GLOBAL__N__aa9a477a_21_UpSampleBilinear2d_cu_607db5e343upsample_bilinear2d_backward_nhwc_out_frameIN3c104HalfEfEEviiiiT0_S5_bPT_PKS6_imm:
        .type           _ZN2at6native54_GLOBAL__N__aa9a477a_21_UpSampleBilinear2d_cu_607db5e343upsample_bilinear2d_backward_nhwc_out_frameIN3c104HalfEfEEviiiiT0_S5_bPT_PKS6_imm,@function
        .size           _ZN2at6native54_GLOBAL__N__aa9a477a_21_UpSampleBilinear2d_cu_607db5e343upsample_bilinear2d_backward_nhwc_out_frameIN3c104HalfEfEEviiiiT0_S5_bPT_PKS6_imm,(.L_x_1984 - _ZN2at6native54_GLOBAL__N__aa9a477a_21_UpSampleBilinear2d_cu_607db5e343upsample_bilinear2d_backward_nhwc_out_frameIN3c104HalfEfEEviiiiT0_S5_bPT_PKS6_imm)
        .other          _ZN2at6native54_GLOBAL__N__aa9a477a_21_UpSampleBilinear2d_cu_607db5e343upsample_bilinear2d_backward_nhwc_out_frameIN3c104HalfEfEEviiiiT0_S5_bPT_PKS6_imm,@"STO_CUDA_ENTRY STV_DEFAULT"
_ZN2at6native54_GLOBAL__N__aa9a477a_21_UpSampleBilinear2d_cu_607db5e343upsample_bilinear2d_backward_nhwc_out_frameIN3c104HalfEfEEviiiiT0_S5_bPT_PKS6_imm:
        /* <DEDUP_REMOVED lines=155> */
[----:B--2---:R-:W-:Y:S02]  /*09b0*/  HADD2.F32 R0, -RZ, R0.H0_H0 ;  /* 0x20000000ff007230 */ /* 0x004fe40000004100 */
[----:B------:R-:W-:Y:S01]  /*09c0*/  FMUL.FTZ R23, R23, R16 ;  /* 0x0000001017177220 */ /* 0x000fe20000410000 */
[----:B------:R-:W-:Y:S01]  /*09d0*/  UIADD3 UR6, UPT, UPT, UR10, -0x1, URZ ;  /* 0xffffffff0a067890 */ /* 0x000fe2000fffe0ff */
[----:B------:R-:W-:Y:S02]  /*09e0*/  BSSY.RECONVERGENT B0, `(.L_x_1830) ;  /* 0x000003d000007945 */ /* 0x000fe40003800200 */
[----:B------:R-:W-:-:S03]  /*09f0*/  FMUL.FTZ R23, R23, R0 ;  /* 0x0000000017177220 */ /* 0x000fc60000410000 */
[----:B------:R-:W-:Y:S02]  /*0a00*/  ISETP.GE.AND P1, PT, R15, UR6, PT ;  /* 0x000000060f007c0c */ /* 0x000fe4000bf26270 */
[----:B------:R-:W-:Y:S02]  /*0a10*/  F2FP.F16.F32.PACK_AB R23, RZ, R23 ;  /* 0x00000017ff17723e */ /* 0x000fe400000000ff */
[----:B------:R-:W-:Y:S01]  /*0a20*/  LEA.HI.X R9, R18, UR13, R25, 0x1, P2 ;  /* 0x0000000d12097c11 */ /* 0x000fe200090f0c19 */
[----:B------:R-:W-:Y:S08]  /*0a30*/  @P0 BRA `(.L_x_1831) ;  /* 0x00000000004c0947 */ /* 0x000ff00003800000 */
[----:B------:R-:W-:-:S05]  /*0a40*/  PRMT R19, R23, 0x5410, RZ ;  /* 0x0000541017137816 */ /* 0x000fca00000000ff */
[----:B------:R0:W-:Y:S01]  /*0a50*/  ATOM.E.ADD.F16x2.RN.STRONG.GPU P0, RZ, desc[UR8][R8.64], R19 ;  /* 0x8000001308ff79a2 */ /* 0x0001e2000c10e108 */
[----:B------:R-:W-:Y:S04]  /*0a60*/  BSSY.RECONVERGENT B1, `(.L_x_1832) ;  /* 0x000000f000017945 */ /* 0x000fe80003800200 */
[----:B0-----:R-:W-:Y:S05]  /*0a70*/  @P0 BRA `(.L_x_1833) ;  /* 0x0000000000340947 */ /* 0x001fea0003800000 */
[----:B------:R-:W0:Y:S02]  /*0a80*/  QSPC.E.S P0, RZ, [R8] ;  /* 0x0000000008ff73aa */ /* 0x000e240000000500 */
[----:B0-----:R-:W-:Y:S05]  /*0a90*/  @!P0 BRA `(.L_x_1834) ;  /* 0x0000000000208947 */ /* 0x001fea0003800000 */
[----:B------:R-:W-:-:S07]  /*0aa0*/  MOV R18, R8 ;  /* 0x0000000800127202 */ /* 0x000fce0000000f00 */
.L_x_1835:
[----:B------:R-:W0:Y:S02]  /*0ab0*/  LDS R8, [R18] ;  /* 0x0000000012087984 */ /* 0x000e240000000800 */
[C---:B0-----:R-:W-:Y:S02]  /*0ac0*/  HADD2 R16, R8.reuse.H1_H1, RZ.H0_H0 ;  /* 0x200000ff08107230 */ /* 0x041fe40000000c00 */
[----:B------:R-:W-:-:S05]  /*0ad0*/  HADD2 R9, R8.H0_H0, R23.H0_H0 ;  /* 0x2000001708097230 */ /* 0x000fca0000000800 */
[----:B------:R-:W-:-:S05]  /*0ae0*/  PRMT R9, R9, 0x5410, R16 ;  /* 0x0000541009097816 */ /* 0x000fca0000000010 */
[----:B------:R-:W0:Y:S02]  /*0af0*/  ATOMS.CAST.SPIN P0, [R18], R8, R9 ;  /* 0x000000081200758d */ /* 0x000e240001800009 */
[----:B0-----:R-:W-:Y:S05]  /*0b00*/  @!P0 BRA `(.L_x_1835) ;  /* 0xfffffffc00e88947 */ /* 0x001fea000383ffff */
[----:B------:R-:W-:Y:S05]  /*0b10*/  BRA `(.L_x_1833) ;  /* 0x00000000000c7947 */ /* 0x000fea0003800000 */
.L_x_1834:
[----:B------:R-:W2:Y:S02]  /*0b20*/  LD.E R16, desc[UR8][R8.64] ;  /* 0x0000000808107980 */ /* 0x000ea4000c101900 */
[----:B--2---:R-:W-:-:S05]  /*0b30*/  IMAD.IADD R19, R19, 0x1, R16 ;  /* 0x0000000113137824 */ /* 0x004fca00078e0210 */
[----:B------:R0:W-:Y:S02]  /*0b40*/  ST.E desc[UR8][R8.64], R19 ;  /* 0x0000001308007985 */ /* 0x0001e4000c101908 */
.L_x_1833:
[----:B------:R-:W-:Y:S05]  /*0b50*/  BSYNC.RECONVERGENT B1 ;  /* 0x0000000000017941 */ /* 0x000fea0003800200 */
.L_x_1832:
[----:B------:R-:W-:Y:S05]  /*0b60*/  BRA `(.L_x_1836) ;  /* 0x0000000000907947 */ /* 0x000fea0003800000 */
.L_x_1831:
[----:B------:R-:W-:Y:S02]  /*0b70*/  LOP3.LUT R16, R8, 0x3, RZ, 0xc0, !PT ;  /* 0x0000000308107812 */ /* 0x000fe400078ec0ff */
[----:B------:R-:W-:Y:S02]  /*0b80*/  ISETP.EQ.U32.AND P2, PT, R18, RZ, PT ;  /* 0x000000ff1200720c */ /* 0x000fe40003f42070 */
[----:B------:R-:W-:-:S04]  /*0b90*/  ISETP.NE.U32.AND P0, PT, R16, RZ, PT ;  /* 0x000000ff1000720c */ /* 0x000fc80003f05070 */
        /* <DEDUP_REMOVED lines=9> */
.L_x_1839:
[----:B------:R-:W0:Y:S02]  /*0c30*/  LDS R8, [R18+-0x2] ;  /* 0xfffffe0012087984 */ /* 0x000e240000000800 */
[C---:B0-----:R-:W-:Y:S02]  /*0c40*/  HADD2 R16, R8.reuse.H1_H1, R23.H0_H0 ;  /* 0x2000001708107230 */ /* 0x041fe40000000c00 */
[----:B------:R-:W-:-:S05]  /*0c50*/  HADD2 R9, R8.H0_H0, RZ.H0_H0 ;  /* 0x200000ff08097230 */ /* 0x000fca0000000800 */
[----:B------:R-:W-:-:S05]  /*0c60*/  PRMT R9, R9, 0x5410, R16 ;  /* 0x0000541009097816 */ /* 0x000fca0000000010 */
[----:B------:R-:W0:Y:S02]  /*0c70*/  ATOMS.CAST.SPIN P0, [R18+-0x2], R8, R9 ;  /* 0xfffffe081200758d */ /* 0x000e240001800009 */
[----:B0-----:R-:W-:Y:S05]  /*0c80*/  @!P0 BRA `(.L_x_1839) ;  /* 0xfffffffc00e88947 */ /* 0x001fea000383ffff */
[----:B------:R-:W-:Y:S05]  /*0c90*/  BRA `(.L_x_1836) ;  /* 0x0000000000447947 */ /* 0x000fea0003800000 */
.L_x_1838:
[----:B------:R-:W2:Y:S02]  /*0ca0*/  LD.E R16, desc[UR8][R8.64+-0x2] ;  /* 0xfffffe0808107980 */ /* 0x000ea4000c101900 */
[----:B--2---:R-:W-:-:S05]  /*0cb0*/  IMAD.IADD R19, R19, 0x1, R16 ;  /* 0x0000000113137824 */ /* 0x004fca00078e0210 */
[----:B------:R0:W-:Y:S01]  /*0cc0*/  ST.E desc[UR8][R8.64+-0x2], R19 ;  /* 0xfffffe1308007985 */ /* 0x0001e2000c101908 */
[----:B------:R-:W-:Y:S05]  /*0cd0*/  BRA `(.L_x_1836) ;  /* 0x0000000000347947 */ /* 0x000fea0003800000 */
.L_x_1837:
[C---:B------:R-:W-:Y:S01]  /*0ce0*/  LOP3.LUT R18, R8.reuse, 0xfffffffd, RZ, 0xc0, !PT ;  /* 0xfffffffd08127812 */ /* 0x040fe200078ec0ff */
[----:B------:R-:W-:Y:S01]  /*0cf0*/  IMAD.MOV.U32 R19, RZ, RZ, R9 ;  /* 0x000000ffff137224 */ /* 0x000fe200078e0009 */
[----:B------:R-:W-:-:S04]  /*0d00*/  LOP3.LUT R16, R8, 0x2, RZ, 0xc0, !PT ;  /* 0x0000000208107812 */ /* 0x000fc800078ec0ff */
[----:B------:R0:W5:Y:S01]  /*0d10*/  LD.E R25, desc[UR8][R18.64] ;  /* 0x0000000812197980 */ /* 0x000162000c101900 */
[----:B------:R-:W-:Y:S01]  /*0d20*/  ISETP.EQ.U32.AND P0, PT, R16, RZ, PT ;  /* 0x000000ff1000720c */ /* 0x000fe20003f02070 */
[----:B------:R-:W-:-:S05]  /*0d30*/  IMAD.MOV.U32 R16, RZ, RZ, 0x3254 ;  /* 0x00003254ff107424 */ /* 0x000fca00078e00ff */
[----:B------:R-:W-:-:S07]  /*0d40*/  SEL R20, R16, 0x7610, P0 ;  /* 0x0000761010147807 */ /* 0x000fce0000000000 */
.L_x_1840:
[----:B-----5:R-:W-:-:S05]  /*0d50*/  HADD2 R16, R25, R23.H0_H0 ;  /* 0x2000001719107230 */ /* 0x020fca0000000000 */
[----:B------:R-:W-:-:S05]  /*0d60*/  PRMT R27, R25, R20, R16 ;  /* 0x00000014191b7216 */ /* 0x000fca0000000010 */
[----:B------:R-:W2:Y:S02]  /*0d70*/  ATOM.E.CAS.STRONG.GPU PT, R16, [R18], R25, R27 ;  /* 0x000000191210738b */ /* 0x000ea400001ee11b */
[----:B--2---:R-:W-:Y:S01]  /*0d80*/  ISETP.NE.U32.AND P0, PT, R16, R25, PT ;  /* 0x000000191000720c */ /* 0x004fe20003f05070 */
[----:B------:R-:W-:-:S12]  /*0d90*/  IMAD.MOV.U32 R25, RZ, RZ, R16 ;  /* 0x000000ffff197224 */ /* 0x000fd800078e0010 */
[----:B------:R-:W-:Y:S05]  /*0da0*/  @P0 BRA `(.L_x_1840) ;  /* 0xfffffffc00e80947 */ /* 0x000fea000383ffff */
.L_x_1836:
[----:B------:R-:W-:Y:S05]  /*0db0*/  BSYNC.RECONVERGENT B0 ;  /* 0x0000000000007941 */ /* 0x000fea0003800200 */
.L_x_1830:
        /* <DEDUP_REMOVED lines=21> */
[----:B------:R-:W-:Y:S02]  /*0f10*/  F2FP.F16.F32.PACK_AB R25, RZ, R9 ;  /* 0x00000009ff19723e */ /* 0x000fe400000000ff */
[----:B------:R-:W-:-:S09]  /*0f20*/  LEA.HI.X R9, R6, UR13, R27, 0x1, P2 ;  /* 0x0000000d06097c11 */ /* 0x000fd200090f0c1b */
[----:B------:R-:W-:Y:S05]  /*0f30*/  @P0 BRA `(.L_x_1842) ;  /* 0x00000000004c0947 */ /* 0x000fea0003800000 */
[----:B------:R-:W-:-:S05]  /*0f40*/  PRMT R7, R25, 0x5410, RZ ;  /* 0x0000541019077816 */ /* 0x000fca00000000ff */
[----:B------:R0:W-:Y:S02]  /*0f50*/  ATOM.E.ADD.F16x2.RN.STRONG.GPU P0, RZ, desc[UR8][R8.64], R7 ;  /* 0x8000000708ff79a2 */ /* 0x0001e4000c10e108 */
[----:B0-----:R-:W-:Y:S05]  /*0f60*/  @P0 BRA `(.L_x_1843) ;  /* 0x0000000000d40947 */ /* 0x001fea0003800000 */
[----:B------:R-:W0:Y:S02]  /*0f70*/  QSPC.E.S P0, RZ, [R8] ;  /* 0x0000000008ff73aa */ /* 0x000e240000000500 */
[----:B0-----:R-:W-:Y:S05]  /*0f80*/  @!P0 BRA `(.L_x_1844) ;  /* 0x0000000000288947 */ /* 0x001fea0003800000 */
[----:B------:R-:W-:Y:S01]  /*0f90*/  BSSY.RECONVERGENT B1, `(.L_x_1845) ;  /* 0x0000008000017945 */ /* 0x000fe20003800200 */
[----:B------:R-:W-:-:S07]  /*0fa0*/  MOV R9, R8 ;  /* 0x0000000800097202 */ /* 0x000fce0000000f00 */
.L_x_1846:
[----:B------:R-:W0:Y:S02]  /*0fb0*/  LDS R6, [R9] ;  /* 0x0000000009067984 */ /* 0x000e240000000800 */
[C---:B0-----:R-:W-:Y:S02]  /*0fc0*/  HADD2 R8, R6.reuse.H1_H1, RZ.H0_H0 ;  /* 0x200000ff06087230 */ /* 0x041fe40000000c00 */
[----:B------:R-:W-:-:S05]  /*0fd0*/  HADD2 R7, R6.H0_H0, R25.H0_H0 ;  /* 0x2000001906077230 */ /* 0x000fca0000000800 */
[----:B------:R-:W-:-:S05]  /*0fe0*/  PRMT R7, R7, 0x5410, R8 ;  /* 0x0000541007077816 */ /* 0x000fca0000000008 */
[----:B------:R-:W0:Y:S02]  /*0ff0*/  ATOMS.CAST.SPIN P0, [R9], R6, R7 ;  /* 0x000000060900758d */ /* 0x000e240001800007 */
[----:B0-----:R-:W-:Y:S05]  /*1000*/  @!P0 BRA `(.L_x_1846) ;  /* 0xfffffffc00e88947 */ /* 0x001fea000383ffff */
[----:B------:R-:W-:Y:S05]  /*1010*/  BSYNC.RECONVERGENT B1 ;  /* 0x0000000000017941 */ /* 0x000fea0003800200 */
.L_x_1845:
[----:B------:R-:W-:Y:S05]  /*1020*/  BRA `(.L_x_1843) ;  /* 0x0000000000a47947 */ /* 0x000fea0003800000 */
.L_x_1844:
[----:B------:R-:W2:Y:S02]  /*1030*/  LD.E R6, desc[UR8][R8.64] ;  /* 0x0000000808067980 */ /* 0x000ea4000c101900 */
[----:B--2---:R-:W-:-:S05]  /*1040*/  IMAD.IADD R7, R7, 0x1, R6 ;  /* 0x0000000107077824 */ /* 0x004fca00078e0206 */
[----:B------:R2:W-:Y:S01]  /*1050*/  ST.E desc[UR8][R8.64], R7 ;  /* 0x0000000708007985 */ /* 0x0005e2000c101908 */
[----:B------:R-:W-:Y:S05]  /*1060*/  BRA `(.L_x_1843) ;  /* 0x0000000000947947 */ /* 0x000fea0003800000 */
.L_x_1842:
        /* <DEDUP_REMOVED lines=10> */
[----:B------:R-:W-:Y:S01]  /*1110*/  BSSY.RECONVERGENT B1, `(.L_x_1849) ;  /* 0x0000008000017945 */ /* 0x000fe20003800200 */
[----:B------:R-:W-:-:S07]  /*1120*/  MOV R9, R8 ;  /* 0x0000000800097202 */ /* 0x000fce0000000f00 */
.L_x_1850:
[----:B------:R-:W0:Y:S02]  /*1130*/  LDS R6, [R9+-0x2] ;  /* 0xfffffe0009067984 */ /* 0x000e240000000800 */
[C---:B0-----:R-:W-:Y:S02]  /*1140*/  HADD2 R8, R6.reuse.H1_H1, R25.H0_H0 ;  /* 0x2000001906087230 */ /* 0x041fe40000000c00 */
[----:B------:R-:W-:-:S05]  /*1150*/  HADD2 R7, R6.H0_H0, RZ.H0_H0 ;  /* 0x200000ff06077230 */ /* 0x000fca0000000800 */
[----:B------:R-:W-:-:S05]  /*1160*/  PRMT R7, R7, 0x5410, R8 ;  /* 0x0000541007077816 */ /* 0x000fca0000000008 */
[----:B------:R-:W0:Y:S02]  /*1170*/  ATOMS.CAST.SPIN P0, [R9+-0x2], R6, R7 ;  /* 0xfffffe060900758d */ /* 0x000e240001800007 */
[----:B0-----:R-:W-:Y:S05]  /*1180*/  @!P0 BRA `(.L_x_1850) ;  /* 0xfffffffc00e88947 */ /* 0x001fea000383ffff */
[----:B------:R-:W-:Y:S05]  /*1190*/  BSYNC.RECONVERGENT B1 ;  /* 0x0000000000017941 */ /* 0x000fea0003800200 */
.L_x_1849:
[----:B------:R-:W-:Y:S05]  /*11a0*/  BRA `(.L_x_1843) ;  /* 0x0000000000447947 */ /* 0x000fea0003800000 */
.L_x_1848:
[----:B------:R-:W2:Y:S02]  /*11b0*/  LD.E R6, desc[UR8][R8.64+-0x2] ;  /* 0xfffffe0808067980 */ /* 0x000ea4000c101900 */
[----:B--2---:R-:W-:-:S05]  /*11c0*/  IMAD.IADD R7, R7, 0x1, R6 ;  /* 0x0000000107077824 */ /* 0x004fca00078e0206 */
[----:B------:R1:W-:Y:S01]  /*11d0*/  ST.E desc[UR8][R8.64+-0x2], R7 ;  /* 0xfffffe0708007985 */ /* 0x0003e2000c101908 */
[----:B------:R-:W-:Y:S05]  /*11e0*/  BRA `(.L_x_1843) ;  /* 0x0000000000347947 */ /* 0x000fea0003800000 */
.L_x_1847:
[C---:B------:R-:W-:Y:S01]  /*11f0*/  LOP3.LUT R6, R8.reuse, 0xfffffffd, RZ, 0xc0, !PT ;  /* 0xfffffffd08067812 */ /* 0x040fe200078ec0ff */
[----:B------:R-:W-:Y:S01]  /*1200*/  IMAD.MOV.U32 R7, RZ, RZ, R9 ;  /* 0x000000ffff077224 */ /* 0x000fe200078e0009 */
[----:B------:R-:W-:Y:S01]  /*1210*/  LOP3.LUT R14, R8, 0x2, RZ, 0xc0, !PT ;  /* 0x00000002080e7812 */ /* 0x000fe200078ec0ff */
[----:B------:R-:W-:-:S03]  /*1220*/  IMAD.MOV.U32 R16, RZ, RZ, 0x3254 ;  /* 0x00003254ff107424 */ /* 0x000fc600078e00ff */
[----:B------:R0:W5:Y:S01]  /*1230*/  LD.E R27, desc[UR8][R6.64] ;  /* 0x00000008061b7980 */ /* 0x000162000c101900 */
[----:B------:R-:W-:-:S04]  /*1240*/  ISETP.EQ.U32.AND P0, PT, R14, RZ, PT ;  /* 0x000000ff0e00720c */ /* 0x000fc80003f02070 */
[----:B------:R-:W-:-:S09]  /*1250*/  SEL R16, R16, 0x7610, P0 ;  /* 0x0000761010107807 */ /* 0x000fd20000000000 */
.L_x_1851:
[----:B-----5:R-:W-:-:S05]  /*1260*/  HADD2 R14, R27, R25.H0_H0 ;  /* 0x200000191b0e7230 */ /* 0x020fca0000000000 */
[----:B------:R-:W-:-:S05]  /*1270*/  PRMT R29, R27, R16, R14 ;  /* 0x000000101b1d7216 */ /* 0x000fca000000000e */
[----:B------:R-:W2:Y:S02]  /*1280*/  ATOM.E.CAS.STRONG.GPU PT, R14, [R6], R27, R29 ;  /* 0x0000001b060e738b */ /* 0x000ea400001ee11d */
[----:B--2---:R-:W-:Y:S01]  /*1290*/  ISETP.NE.U32.AND P0, PT, R14, R27, PT ;  /* 0x0000001b0e00720c */ /* 0x004fe20003f05070 */
[----:B------:R-:W-:-:S12]  /*12a0*/  IMAD.MOV.U32 R27, RZ, RZ, R14 ;  /* 0x000000ffff1b7224 */ /* 0x000fd800078e000e */
[----:B------:R-:W-:Y:S05]  /*12b0*/  @P0 BRA `(.L_x_1851) ;  /* 0xfffffffc00e80947 */ /* 0x000fea000383ffff */
.L_x_1843:
[----:B------:R-:W-:Y:S05]  /*12c0*/  BSYNC.RECONVERGENT B0 ;  /* 0x0000000000007941 */ /* 0x000fea0003800200 */
.L_x_1841:
        /* <DEDUP_REMOVED lines=26> */
[----:B------:R-:W-:Y:S01]  /*1470*/  F2FP.F16.F32.PACK_AB R7, RZ, R7 ;  /* 0x00000007ff07723e */ /* 0x000fe200000000ff */
[----:B------:R-:W-:Y:S01]  /*1480*/  IMAD.IADD R13, R9, 0x1, R15 ;  /* 0x00000001090d7824 */ /* 0x000fe200078e020f */
[----:B------:R-:W-:-:S04]  /*1490*/  ISETP.NE.AND.EX P0, PT, RZ, RZ, PT, P0 ;  /* 0x000000ffff00720c */ /* 0x000fc80003f05300 */
[----:B------:R-:W-:Y:S02]  /*14a0*/  ISETP.GE.U32.OR.EX P0, PT, R13, UR5, P0, P1 ;  /* 0x000000050d007c0c */ /* 0x000fe40008706510 */
[----:B------:R-:W-:-:S11]  /*14b0*/  LEA.HI.X R15, R8, UR13, R13, 0x1, P2 ;  /* 0x0000000d080f7c11 */ /* 0x000fd600090f0c0d */
        /* <DEDUP_REMOVED lines=8> */
.L_x_1857:
[----:B------:R-:W0:Y:S02]  /*1540*/  LDS R8, [R14] ;  /* 0x000000000e087984 */ /* 0x000e240000000800 */
[C---:B0-----:R-:W-:Y:S02]  /*1550*/  HADD2 R13, R8.reuse.H1_H1, RZ.H0_H0 ;  /* 0x200000ff080d7230 */ /* 0x041fe40000000c00 */
[----:B------:R-:W-:-:S05]  /*1560*/  HADD2 R9, R8.H0_H0, R7.H0_H0 ;  /* 0x2000000708097230 */ /* 0x000fca0000000800 */
[----:B------:R-:W-:-:S05]  /*1570*/  PRMT R9, R9, 0x5410, R13 ;  /* 0x0000541009097816 */ /* 0x000fca000000000d */
[----:B------:R-:W0:Y:S02]  /*1580*/  ATOMS.CAST.SPIN P0, [R14], R8, R9 ;  /* 0x000000080e00758d */ /* 0x000e240001800009 */
[----:B0-----:R-:W-:Y:S05]  /*1590*/  @!P0 BRA `(.L_x_1857) ;  /* 0xfffffffc00e88947 */ /* 0x001fea000383ffff */
[----:B------:R-:W-:Y:S05]  /*15a0*/  BSYNC.RECONVERGENT B1 ;  /* 0x0000000000017941 */ /* 0x000fea0003800200 */
.L_x_1856:
[----:B------:R-:W-:Y:S05]  /*15b0*/  BRA `(.L_x_1854) ;  /* 0x0000000000a47947 */ /* 0x000fea0003800000 */
.L_x_1855:
[----:B------:R-:W2:Y:S02]  /*15c0*/  LD.E R7, desc[UR8][R14.64] ;  /* 0x000000080e077980 */ /* 0x000ea4000c101900 */
[----:B--2---:R-:W-:-:S05]  /*15d0*/  IMAD.IADD R7, R8, 0x1, R7 ;  /* 0x0000000108077824 */ /* 0x004fca00078e0207 */
[----:B------:R0:W-:Y:S01]  /*15e0*/  ST.E desc[UR8][R14.64], R7 ;  /* 0x000000070e007985 */ /* 0x0001e2000c101908 */
[----:B------:R-:W-:Y:S05]  /*15f0*/  BRA `(.L_x_1854) ;  /* 0x0000000000947947 */ /* 0x000fea0003800000 */
.L_x_1853:
        /* <DEDUP_REMOVED lines=12> */
.L_x_1861:
[----:B------:R-:W0:Y:S02]  /*16c0*/  LDS R8, [R14+-0x2] ;  /* 0xfffffe000e087984 */ /* 0x000e240000000800 */
[C---:B0-----:R-:W-:Y:S02]  /*16d0*/  HADD2 R13, R8.reuse.H1_H1, R7.H0_H0 ;  /* 0x20000007080d7230 */ /* 0x041fe40000000c00 */
[----:B------:R-:W-:-:S05]  /*16e0*/  HADD2 R9, R8.H0_H0, RZ.H0_H0 ;  /* 0x200000ff08097230 */ /* 0x000fca0000000800 */
[----:B------:R-:W-:-:S05]  /*16f0*/  PRMT R9, R9, 0x5410, R13 ;  /* 0x0000541009097816 */ /* 0x000fca000000000d */
[----:B------:R-:W0:Y:S02]  /*1700*/  ATOMS.CAST.SPIN P0, [R14+-0x2], R8, R9 ;  /* 0xfffffe080e00758d */ /* 0x000e240001800009 */
[----:B0-----:R-:W-:Y:S05]  /*1710*/  @!P0 BRA `(.L_x_1861) ;  /* 0xfffffffc00e88947 */ /* 0x001fea000383ffff */
[----:B------:R-:W-:Y:S05]  /*1720*/  BSYNC.RECONVERGENT B1 ;  /* 0x0000000000017941 */ /* 0x000fea0003800200 */
.L_x_1860:
[----:B------:R-:W-:Y:S05]  /*1730*/  BRA `(.L_x_1854) ;  /* 0x0000000000447947 */ /* 0x000fea0003800000 */
.L_x_1859:
[----:B------:R-:W2:Y:S02]  /*1740*/  LD.E R7, desc[UR8][R14.64+-0x2] ;  /* 0xfffffe080e077980 */ /* 0x000ea4000c101900 */
[----:B--2---:R-:W-:-:S05]  /*1750*/  IMAD.IADD R7, R8, 0x1, R7 ;  /* 0x0000000108077824 */ /* 0x004fca00078e0207 */
[----:B------:R1:W-:Y:S01]  /*1760*/  ST.E desc[UR8][R14.64+-0x2], R7 ;  /* 0xfffffe070e007985 */ /* 0x0003e2000c101908 */
[----:B------:R-:W-:Y:S05]  /*1770*/  BRA `(.L_x_1854) ;  /* 0x0000000000347947 */ /* 0x000fea0003800000 */
.L_x_1858:
[C---:B------:R-:W-:Y:S01]  /*1780*/  LOP3.LUT R8, R14.reuse, 0xfffffffd, RZ, 0xc0, !PT ;  /* 0xfffffffd0e087812 */ /* 0x040fe200078ec0ff */
[----:B------:R-:W-:Y:S01]  /*1790*/  IMAD.MOV.U32 R9, RZ, RZ, R15 ;  /* 0x000000ffff097224 */ /* 0x000fe200078e000f */
[----:B------:R-:W-:Y:S01]  /*17a0*/  LOP3.LUT R13, R14, 0x2, RZ, 0xc0, !PT ;  /* 0x000000020e0d7812 */ /* 0x000fe200078ec0ff */
[----:B------:R-:W-:-:S03]  /*17b0*/  IMAD.MOV.U32 R18, RZ, RZ, 0x3254 ;  /* 0x00003254ff127424 */ /* 0x000fc600078e00ff */
[----:B------:R0:W5:Y:S01]  /*17c0*/  LD.E R21, desc[UR8][R8.64] ;  /* 0x0000000808157980 */ /* 0x000162000c101900 */
[----:B------:R-:W-:-:S04]  /*17d0*/  ISETP.EQ.U32.AND P0, PT, R13, RZ, PT ;  /* 0x000000ff0d00720c */ /* 0x000fc80003f02070 */
[----:B------:R-:W-:-:S09]  /*17e0*/  SEL R18, R18, 0x7610, P0 ;  /* 0x0000761012127807 */ /* 0x000fd20000000000 */
.L_x_1862:
[----:B-----5:R-:W-:-:S05]  /*17f0*/  HADD2 R16, R21, R7.H0_H0 ;  /* 0x2000000715107230 */ /* 0x020fca0000000000 */
[----:B------:R-:W-:-:S05]  /*1800*/  PRMT R13, R21, R18, R16 ;  /* 0x00000012150d7216 */ /* 0x000fca0000000010 */
[----:B------:R-:W2:Y:S02]  /*1810*/  ATOM.E.CAS.STRONG.GPU PT, R16, [R8], R21, R13 ;  /* 0x000000150810738b */ /* 0x000ea400001ee10d */
[----:B--2---:R-:W-:Y:S01]  /*1820*/  ISETP.NE.U32.AND P0, PT, R16, R21, PT ;  /* 0x000000151000720c */ /* 0x004fe20003f05070 */
[----:B------:R-:W-:-:S12]  /*1830*/  IMAD.MOV.U32 R21, RZ, RZ, R16 ;  /* 0x000000ffff157224 */ /* 0x000fd800078e0010 */
[----:B------:R-:W-:Y:S05]  /*1840*/  @P0 BRA `(.L_x_1862) ;  /* 0xfffffffc00e80947 */ /* 0x000fea000383ffff */
.L_x_1854:
[----:B------:R-:W-:Y:S05]  /*1850*/  BSYNC.RECONVERGENT B0 ;  /* 0x0000000000007941 */ /* 0x000fea0003800200 */
.L_x_1852:
        /* <DEDUP_REMOVED lines=8> */
[----:B0-----:R-:W-:Y:S02]  /*18e0*/  LOP3.LUT R8, R2, 0x3, RZ, 0xc0, !PT ;  /* 0x0000000302087812 */ /* 0x001fe400078ec0ff */
[----:B-1----:R-:W-:Y:S01]  /*18f0*/  F2FP.F16.F32.PACK_AB R7, RZ, R11 ;  /* 0x0000000bff07723e */ /* 0x002fe200000000ff */
[----:B------:R-:W-:Y:S01]  /*1900*/  IMAD R3, R10, R3, R6 ;  /* 0x000000030a037224 */ /* 0x000fe200078e0206 */
[----:B------:R-:W-:-:S03]  /*1910*/  ISETP.NE.U32.AND P0, PT, R8, RZ, PT ;  /* 0x000000ff0800720c */ /* 0x000fc60003f05070 */
[----:B------:R-:W-:Y:S01]  /*1920*/  IMAD.IADD R9, R5, 0x1, R3 ;  /* 0x0000000105097824 */ /* 0x000fe200078e0203 */
[----:B------:R-:W-:-:S04]  /*1930*/  ISETP.NE.AND.EX P0, PT, RZ, RZ, PT, P0 ;  /* 0x000000ffff00720c */ /* 0x000fc80003f05300 */
[----:B------:R-:W-:Y:S02]  /*1940*/  ISETP.GE.U32.OR.EX P0, PT, R9, UR5, P0, P1 ;  /* 0x0000000509007c0c */ /* 0x000fe40008706510 */
[----:B------:R-:W-:-:S11]  /*1950*/  LEA.HI.X R3, R4, UR13, R9, 0x1, P2 ;  /* 0x0000000d04037c11 */ /* 0x000fd600090f0c09 */
[----:B------:R-:W-:Y:S05]  /*1960*/  @P0 BRA `(.L_x_1863) ;  /* 0x0000000000440947 */ /* 0x000fea0003800000 */
[----:B------:R-:W-:-:S05]  /*1970*/  PRMT R5, R7, 0x5410, RZ ;  /* 0x0000541007057816 */ /* 0x000fca00000000ff */
[----:B------:R0:W-:Y:S02]  /*1980*/  ATOM.E.ADD.F16x2.RN.STRONG.GPU P0, RZ, desc[UR8][R2.64], R5 ;  /* 0x8000000502ff79a2 */ /* 0x0001e4000c10e108 */
[----:B0-----:R-:W-:Y:S05]  /*1990*/  @P0 EXIT ;  /* 0x000000000000094d */ /* 0x001fea0003800000 */
[----:B------:R-:W0:Y:S02]  /*19a0*/  QSPC.E.S P0, RZ, [R2] ;  /* 0x0000000002ff73aa */ /* 0x000e240000000500 */
[----:B0-----:R-:W-:Y:S05]  /*19b0*/  @!P0 BRA `(.L_x_1864) ;  /* 0x0000000000208947 */ /* 0x001fea0003800000 */
[----:B------:R-:W-:-:S07]  /*19c0*/  MOV R4, R2 ;  /* 0x0000000200047202 */ /* 0x000fce0000000f00 */
.L_x_1865:
[----:B------:R-:W0:Y:S02]  /*19d0*/  LDS R2, [R4] ;  /* 0x0000000004027984 */ /* 0x000e240000000800 */
[C---:B0-----:R-:W-:Y:S02]  /*19e0*/  HADD2 R0, R2.reuse.H1_H1, RZ.H0_H0 ;  /* 0x200000ff02007230 */ /* 0x041fe40000000c00 */
[----:B------:R-:W-:-:S05]  /*19f0*/  HADD2 R3, R2.H0_H0, R7.H0_H0 ;  /* 0x2000000702037230 */ /* 0x000fca0000000800 */
[----:B------:R-:W-:-:S05]  /*1a00*/  PRMT R3, R3, 0x5410, R0 ;  /* 0x0000541003037816 */ /* 0x000fca0000000000 */
[----:B------:R-:W0:Y:S02]  /*1a10*/  ATOMS.CAST.SPIN P0, [R4], R2, R3 ;  /* 0x000000020400758d */ /* 0x000e240001800003 */
[----:B0-----:R-:W-:Y:S05]  /*1a20*/  @!P0 BRA `(.L_x_1865) ;  /* 0xfffffffc00e88947 */ /* 0x001fea000383ffff */
[----:B------:R-:W-:Y:S05]  /*1a30*/  EXIT ;  /* 0x000000000000794d */ /* 0x000fea0003800000 */
.L_x_1864:
[----:B------:R-:W2:Y:S02]  /*1a40*/  LD.E R0, desc[UR8][R2.64] ;  /* 0x0000000802007980 */ /* 0x000ea4000c101900 */
[----:B--2---:R-:W-:-:S05]  /*1a50*/  IMAD.IADD R5, R5, 0x1, R0 ;  /* 0x0000000105057824 */ /* 0x004fca00078e0200 */
[----:B------:R-:W-:Y:S01]  /*1a60*/  ST.E desc[UR8][R2.64], R5 ;  /* 0x0000000502007985 */ /* 0x000fe2000c101908 */
[----:B------:R-:W-:Y:S05]  /*1a70*/  EXIT ;  /* 0x000000000000794d */ /* 0x000fea0003800000 */
.L_x_1863:
[----:B------:R-:W-:Y:S02]  /*1a80*/  ISETP.NE.U32.AND P0, PT, R8, RZ, PT ;  /* 0x000000ff0800720c */ /* 0x000fe40003f05070 */
[----:B------:R-:W-:Y:S02]  /*1a90*/  ISETP.EQ.U32.AND P1, PT, R4, RZ, PT ;  /* 0x000000ff0400720c */ /* 0x000fe40003f22070 */
[----:B------:R-:W-:-:S04]  /*1aa0*/  ISETP.NE.AND.EX P0, PT, RZ, RZ, PT, P0 ;  /* 0x000000ffff00720c */ /* 0x000fc80003f05300 */
[----:B------:R-:W-:-:S13]  /*1ab0*/  ISETP.EQ.OR.EX P0, PT, R9, RZ, !P0, P1 ;  /* 0x000000ff0900720c */ /* 0x000fda0004702710 */
[----:B------:R-:W-:Y:S05]  /*1ac0*/  @P0 BRA `(.L_x_1866) ;  /* 0x0000000000440947 */ /* 0x000fea0003800000 */
[----:B------:R-:W-:-:S05]  /*1ad0*/  PRMT R5, RZ, 0x5410, R7 ;  /* 0x00005410ff057816 */ /* 0x000fca0000000007 */
[----:B------:R0:W-:Y:S02]  /*1ae0*/  ATOM.E.ADD.F16x2.RN.STRONG.GPU P0, RZ, desc[UR8][R2.64+-0x2], R5 ;  /* 0xfffffe0502ff79a2 */ /* 0x0001e4000c10e108 */
[----:B0-----:R-:W-:Y:S05]  /*1af0*/  @P0 EXIT ;  /* 0x000000000000094d */ /* 0x001fea0003800000 */
[----:B------:R-:W0:Y:S02]  /*1b00*/  QSPC.E.S P0, RZ, [R2+-0x2] ;  /* 0xfffffe0002ff73aa */ /* 0x000e240000000500 */
[----:B0-----:R-:W-:Y:S05]  /*1b10*/  @!P0 BRA `(.L_x_1867) ;  /* 0x0000000000208947 */ /* 0x001fea0003800000 */
[----:B------:R-:W-:-:S07]  /*1b20*/  MOV R4, R2 ;  /* 0x0000000200047202 */ /* 0x000fce0000000f00 */
.L_x_1868:
[----:B------:R-:W0:Y:S02]  /*1b30*/  LDS R2, [R4+-0x2] ;  /* 0xfffffe0004027984 */ /* 0x000e240000000800 */
[C---:B0-----:R-:W-:Y:S02]  /*1b40*/  HADD2 R0, R2.reuse.H1_H1, R7.H0_H0 ;  /* 0x2000000702007230 */ /* 0x041fe40000000c00 */
[----:B------:R-:W-:-:S05]  /*1b50*/  HADD2 R3, R2.H0_H0, RZ.H0_H0 ;  /* 0x200000ff02037230 */ /* 0x000fca0000000800 */
[----:B------:R-:W-:-:S05]  /*1b60*/  PRMT R3, R3, 0x5410, R0 ;  /* 0x0000541003037816 */ /* 0x000fca0000000000 */
[----:B------:R-:W0:Y:S02]  /*1b70*/  ATOMS.CAST.SPIN P0, [R4+-0x2], R2, R3 ;  /* 0xfffffe020400758d */ /* 0x000e240001800003 */
[----:B0-----:R-:W-:Y:S05]  /*1b80*/  @!P0 BRA `(.L_x_1868) ;  /* 0xfffffffc00e88947 */ /* 0x001fea000383ffff */
[----:B------:R-:W-:Y:S05]  /*1b90*/  EXIT ;  /* 0x000000000000794d */ /* 0x000fea0003800000 */
.L_x_1867:
[----:B------:R-:W2:Y:S02]  /*1ba0*/  LD.E R0, desc[UR8][R2.64+-0x2] ;  /* 0xfffffe0802007980 */ /* 0x000ea4000c101900 */
[----:B--2---:R-:W-:-:S05]  /*1bb0*/  IMAD.IADD R5, R5, 0x1, R0 ;  /* 0x0000000105057824 */ /* 0x004fca00078e0200 */
[----:B------:R-:W-:Y:S01]  /*1bc0*/  ST.E desc[UR8][R2.64+-0x2], R5 ;  /* 0xfffffe0502007985 */ /* 0x000fe2000c101908 */
[----:B------:R-:W-:Y:S05]  /*1bd0*/  EXIT ;  /* 0x000000000000794d */ /* 0x000fea0003800000 */
.L_x_1866:
[C---:B------:R-:W-:Y:S01]  /*1be0*/  LOP3.LUT R4, R2.reuse, 0xfffffffd, RZ, 0xc0, !PT ;  /* 0xfffffffd02047812 */ /* 0x040fe200078ec0ff */
[----:B------:R-:W-:Y:S01]  /*1bf0*/  IMAD.MOV.U32 R5, RZ, RZ, R3 ;  /* 0x000000ffff057224 */ /* 0x000fe200078e0003 */
[----:B------:R-:W-:Y:S01]  /*1c00*/  LOP3.LUT R0, R2, 0x2, RZ, 0xc0, !PT ;  /* 0x0000000202007812 */ /* 0x000fe200078ec0ff */
[----:B------:R-:W-:-:S03]  /*1c10*/  IMAD.MOV.U32 R6, RZ, RZ, 0x3254 ;  /* 0x00003254ff067424 */ /* 0x000fc600078e00ff */
[----:B------:R0:W5:Y:S01]  /*1c20*/  LD.E R9, desc[UR8][R4.64] ;  /* 0x0000000804097980 */ /* 0x000162000c101900 */
[----:B------:R-:W-:-:S04]  /*1c30*/  ISETP.EQ.U32.AND P0, PT, R0, RZ, PT ;  /* 0x000000ff0000720c */ /* 0x000fc80003f02070 */
[----:B------:R-:W-:-:S09]  /*1c40*/  SEL R6, R6, 0x7610, P0 ;  /* 0x0000761006067807 */ /* 0x000fd20000000000 */
.L_x_1869:
[----:B-----5:R-:W-:-:S05]  /*1c50*/  HADD2 R0, R9, R7.H0_H0 ;  /* 0x2000000709007230 */ /* 0x020fca0000000000 */
[----:B------:R-:W-:-:S05]  /*1c60*/  PRMT R11, R9, R6, R0 ;  /* 0x00000006090b7216 */ /* 0x000fca0000000000 */
[----:B------:R-:W2:Y:S02]  /*1c70*/  ATOM.E.CAS.STRONG.GPU PT, R0, [R4], R9, R11 ;  /* 0x000000090400738b */ /* 0x000ea400001ee10b */
[----:B--2---:R-:W-:Y:S01]  /*1c80*/  ISETP.NE.U32.AND P0, PT, R0, R9, PT ;  /* 0x000000090000720c */ /* 0x004fe20003f05070 */
[----:B------:R-:W-:-:S12]  /*1c90*/  IMAD.MOV.U32 R9, RZ, RZ, R0 ;  /* 0x000000ffff097224 */ /* 0x000fd800078e0000 */
[----:B------:R-:W-:Y:S05]  /*1ca0*/  @P0 BRA `(.L_x_1869) ;  /* 0xfffffffc00e80947 */ /* 0x000fea000383ffff */
[----:B------:R-:W-:Y:S05]  /*1cb0*/  EXIT ;  /* 0x000000000000794d */ /* 0x000fea0003800000 */
.L_x_1870:
        /* <DEDUP_REMOVED lines=12> */
.L_x_1984:


//--------------------- .text._ZN2at6native54_GLOBAL__N__aa9a477a_21_UpSampleBilinear2d_cu_607db5e338upsample_bilinear2d_backward_out_frameIffEEvmiiiiT0_S3_bPT_PKS4_ --------------------------
	.section	.text._ZN2at6native54_GLOBAL__N__aa9a477a_21_UpSampleBilinear2d_cu_607db5e338upsample_bilinear2d_backward_out_frameIffEEvmiiiiT0_S3_bPT_PKS4_,"ax",@progbits
	.align	128
.text._ZN2at6native54_GLOBAL__N__aa9a477a_21_UpSampleBilinear2d_cu_607db5e338upsample_bilinear2d_backward_out_frameIffEEvmiiiiT0_S3_bPT_PKS4_:
        .type           _ZN2at6native54_GLOBAL__N__aa9a477a_21_UpSampleBilinear2d_cu_607db5e338upsample_bilinear2d_backward_out_frameIffEEvmiiiiT0_S3_bPT_PKS4_,@function
        .size           _ZN2at6native54_GLOBAL__N__aa9a477a_21_UpSampleBilinear2d_cu_607db5e338upsample_bilinear2d_backward_out_frameIffEEvmiiiiT0_S3_bPT_PKS4_,(.L_x_1985 - _ZN2at6native54_GLOBAL__N__aa9a477a_21_UpSampleBilinear2d_cu_607db5e338upsample_bilinear2d_backward_out_frameIffEEvmiiiiT0_S3_bPT_PKS4_)
        .other          _ZN2at6native54_GLOBAL__N__aa9a477a_21_UpSampleBilinear2d_cu_607db5e338upsample_bilinear2d_backward_out_frameIffEEvmiiiiT0_S3_bPT_PKS4_,@"STO_CUDA_ENTRY STV_DEFAULT"
_ZN2at6native54_GLOBAL__N__aa9a477a_21_UpSampleBilinear2d_cu_607db5e338upsample_bilinear2d_backward_out_frameIffEEvmiiiiT0_S3_bPT_PKS4_:
[----:B------:R-:W-:Y:S01]  /*0000*/  LDC R1, c[0x0][0x37c] ;  /* 0x0000df00ff017b82 */ /* 0x000fe20000000800 */
[----:B------:R-:W0:Y:S01]  /*0010*/  LDCU.64 UR10, c[0x0][0x390] ;  /* 0x00007200ff0a77ac */ /* 0x000e220008000a00 */
[----:B------:R-:W1:Y:S01]  /*0020*/  S2R R3, SR_CTAID.X ;  /* 0x0000000000037919 */ /* 0x000e620000002500 */
[----:B------:R-:W2:Y:S01]  /*0030*/  LDCU.64 UR12, c[0x0][0x380] ;  /* 0x00007000ff0c77ac */ /* 0x000ea20008000a00 */
        /* <DEDUP_REMOVED lines=11> */
[----:B------:R-:W-:-:S04]  /*00f0*/  UIMAD UR5, UR17, UR4, UR5 ;  /* 0x00000004110572a4 */ /* 0x000fc8000f8e0205 */
[----:B------:R-:W-:Y:S01]  /*0100*/  UIADD3 UR10, UPT, UPT, UR7, UR5, URZ ;  /* 0x00000005070a7290 */ /* 0x000fe2000fffe0ff */
[----:B------:R-:W-:-:S05]  /*0110*/  ISETP.LT.U32.AND P0, PT, R3, UR6, PT ;  /* 0x0000000603007c0c */ /* 0x000fca000bf01070 */
[----:B------:R-:W-:-:S05]  /*0120*/  IMAD.U32 R0, RZ, RZ, UR10 ;  /* 0x0000000aff007e24 */ /* 0x000fca000f8e00ff */
[----:B------:R-:W-:-:S13]  /*0130*/  ISETP.GT.U32.AND.EX P0, PT, R0, RZ, PT, P0 ;  /* 0x000000ff0000720c */ /* 0x000fda0003f04100 */
[----:B------:R-:W-:Y:S05]  /*0140*/  @!P0 EXIT ;  /* 0x000000000000894d */ /* 0x000fea0003800000 */
[----:B------:R-:W0:Y:S01]  /*0150*/  LDCU.U8 UR4, c[0x0][0x3a0] ;  /* 0x00007400ff0477ac */ /* 0x000e220008000000 */
[----:B------:R-:W-:Y:S01]  /*0160*/  HFMA2 R0, -RZ, RZ, 0, 0 ;  /* 0x00000000ff007431 */ /* 0x000fe200000001ff */
[----:B------:R-:W1:Y:S01]  /*0170*/  LDCU UR9, c[0x0][0x370] ;  /* 0x00006e00ff0977ac */ /* 0x000e620008000800 */
[----:B------:R-:W2:Y:S01]  /*0180*/  LDCU.64 UR12, c[0x0][0x388] ;  /* 0x00007100ff0c77ac */ /* 0x000ea20008000a00 */
[----:B------:R-:W3:Y:S01]  /*0190*/  LDCU.64 UR14, c[0x0][0x358] ;  /* 0x00006b00ff0e77ac */ /* 0x000ee20008000a00 */
[----:B------:R-:W4:Y:S01]  /*01a0*/  LDCU UR22, c[0x0][0x394] ;  /* 0x00007280ff1677ac */ /* 0x000f220008000800 */
[----:B0-----:R-:W-:Y:S02]  /*01b0*/  UPRMT UR11, UR4, 0x8880, URZ ;  /* 0x00008880040b7896 */ /* 0x001fe400080000ff */
[----:B-1----:R-:W-:Y:S01]  /*01c0*/  UIMAD UR8, UR8, UR9, URZ ;  /* 0x00000009080872a4 */ /* 0x002fe2000f8e02ff */
[----:B------:R-:W0:Y:S04]  /*01d0*/  LDCU UR26, c[0x0][0x394] ;  /* 0x00007280ff1a77ac */ /* 0x000e280008000800 */
[----:B------:R-:W-:Y:S01]  /*01e0*/  UMOV UR9, UR11 ;  /* 0x0000000b00097c82 */ /* 0x000fe20008000000 */
[----:B------:R-:W1:Y:S01]  /*01f0*/  LDCU UR23, c[0x0][0x390] ;  /* 0x00007200ff1777ac */ /* 0x000e620008000800 */
[----:B------:R-:W-:Y:S01]  /*0200*/  UISETP.NE.AND UP0, UPT, UR9, URZ, UPT ;  /* 0x000000ff0900728c */ /* 0x000fe2000bf05270 */
[----:B------:R-:W0:Y:S01]  /*0210*/  LDCU UR27, c[0x0][0x390] ;  /* 0x00007200ff1b77ac */ /* 0x000e220008000800 */
[----:B------:R-:W0:Y:S01]  /*0220*/  LDCU.64 UR32, c[0x0][0x388] ;  /* 0x00007100ff2077ac */ /* 0x000e220008000a00 */
[----:B------:R-:W0:Y:S01]  /*0230*/  LDCU.64 UR24, c[0x0][0x388] ;  /* 0x00007100ff1877ac */ /* 0x000e220008000a00 */
[----:B------:R-:W0:Y:S01]  /*0240*/  LDCU.64 UR28, c[0x0][0x398] ;  /* 0x00007300ff1c77ac */ /* 0x000e220008000a00 */
[----:B------:R-:W0:Y:S01]  /*0250*/  LDCU.64 UR18, c[0x0][0x3b0] ;  /* 0x00007600ff1277ac */ /* 0x000e220008000a00 */
[----:B------:R-:W0:Y:S01]  /*0260*/  LDCU.64 UR30, c[0x0][0x3b0] ;  /* 0x00007600ff1e77ac */ /* 0x000e220008000a00 */
[----:B------:R-:W0:Y:S01]  /*0270*/  LDCU.64 UR20, c[0x0][0x3a8] ;  /* 0x00007500ff1477ac */ /* 0x000e220008000a00 */
[----:B------:R-:W0:Y:S01]  /*0280*/  LDCU.64 UR34, c[0x0][0x3a8] ;  /* 0x00007500ff2277ac */ /* 0x000e220008000a00 */
[----:B--2---:R-:W-:-:S02]  /*0290*/  UIADD3 UR4, UPT, UPT, UR12, -0x1, URZ ;  /* 0xffffffff0c047890 */ /* 0x004fc4000fffe0ff */
[----:B------:R-:W-:Y:S01]  /*02a0*/  UIADD3 UR5, UPT, UPT, UR13, -0x1, URZ ;  /* 0xffffffff0d057890 */ /* 0x000fe2000fffe0ff */
[----:B---34-:R-:W-:Y:S11]  /*02b0*/  BRA.U UP0, `(.L_x_1871) ;  /* 0x0000000900707547 */ /* 0x018ff6000b800000 */
[----:B------:R-:W-:Y:S01]  /*02c0*/  BSSY B0, `(.L_x_1872) ;  /* 0x000009a000007945 */ /* 0x000fe20003800000 */
.L_x_1879:
[----:B------:R-:W-:Y:S01]  /*02d0*/  LOP3.LUT R2, R0, UR17, RZ, 0xfc, !PT ;  /* 0x0000001100027c12 */ /* 0x000fe2000f8efcff */
[----:B------:R-:W-:Y:S05]  /*02e0*/  YIELD ;  /* 0x0000000000007946 */ /* 0x000fea0003800000 */
[----:B------:R-:W-:Y:S01]  /*02f0*/  ISETP.NE.U32.AND P0, PT, R2, RZ, PT ;  /* 0x000000ff0200720c */ /* 0x000fe20003f05070 */
[----:B------:R-:W-:-:S12]  /*0300*/  BSSY.RECONVERGENT B1, `(.L_x_1873) ;  /* 0x0000023000017945 */ /* 0x000fd80003800200 */
[----:B--2---:R-:W-:Y:S05]  /*0310*/  @P0 BRA `(.L_x_1874) ;  /* 0x0000000000580947 */ /* 0x004fea0003800000 */
[----:B------:R-:W2:Y:S01]  /*0320*/  I2F.U32.RP R2, UR22 ;  /* 0x0000001600027d06 */ /* 0x000ea20008209000 */
[----:B------:R-:W-:-:S07]  /*0330*/  ISETP.NE.U32.AND P2, PT, RZ, UR22, PT ;  /* 0x00000016ff007c0c */ /* 0x000fce000bf45070 */
[----:B--2---:R-:W2:Y:S02]  /*0340*/  MUFU.RCP R2, R2 ;  /* 0x0000000200027308 */ /* 0x004ea40000001000 */
[----:B--2---:R-:W-:-:S06]  /*0350*/  VIADD R4, R2, 0xffffffe ;  /* 0x0ffffffe02047836 */ /* 0x004fcc0000000000 */
[----:B------:R2:W3:Y:S02]  /*0360*/  F2I.FTZ.U32.TRUNC.NTZ R5, R4 ;  /* 0x0000000400057305 */ /* 0x0004e4000021f000 */
[----:B--2---:R-:W-:Y:S01]  /*0370*/  IMAD.MOV.U32 R4, RZ, RZ, RZ ;  /* 0x000000ffff047224 */ /* 0x004fe200078e00ff */
[----:B---3--:R-:W-:-:S05]  /*0380*/  IADD3 R7, PT, PT, RZ, -R5, RZ ;  /* 0x80000005ff077210 */ /* 0x008fca0007ffe0ff */
[----:B------:R-:W-:-:S04]  /*0390*/  IMAD R7, R7, UR22, RZ ;  /* 0x0000001607077c24 */ /* 0x000fc8000f8e02ff */
[----:B------:R-:W-:-:S06]  /*03a0*/  IMAD.HI.U32 R6, R5, R7, R4 ;  /* 0x0000000705067227 */ /* 0x000fcc00078e0004 */
[----:B------:R-:W-:-:S05]  /*03b0*/  IMAD.HI.U32 R4, R6, R3, RZ ;  /* 0x0000000306047227 */ /* 0x000fca00078e00ff */
[----:B------:R-:W-:-:S05]  /*03c0*/  IADD3 R6, PT, PT, -R4, RZ, RZ ;  /* 0x000000ff04067210 */ /* 0x000fca0007ffe1ff */
[----:B------:R-:W-:-:S05]  /*03d0*/  IMAD R5, R6, UR22, R3 ;  /* 0x0000001606057c24 */ /* 0x000fca000f8e0203 */
[----:B------:R-:W-:-:S13]  /*03e0*/  ISETP.GE.U32.AND P0, PT, R5, UR22, PT ;  /* 0x0000001605007c0c */ /* 0x000fda000bf06070 */
[----:B------:R-:W-:Y:S01]  /*03f0*/  @P0 VIADD R5, R5, -UR22 ;  /* 0x8000001605050c36 */ /* 0x000fe20008000000 */
[----:B------:R-:W-:-:S04]  /*0400*/  @P0 IADD3 R4, PT, PT, R4, 0x1, RZ ;  /* 0x0000000104040810 */ /* 0x000fc80007ffe0ff */
[----:B------:R-:W-:Y:S01]  /*0410*/  ISETP.GE.U32.AND P1, PT, R5, UR22, PT ;  /* 0x0000001605007c0c */ /* 0x000fe2000bf26070 */
[----:B------:R-:W-:-:S12]  /*0420*/  IMAD.MOV.U32 R5, RZ, RZ, RZ ;  /* 0x000000ffff057224 */ /* 0x000fd800078e00ff */
[----:B------:R-:W-:Y:S01]  /*0430*/  @P1 VIADD R4, R4, 0x1 ;  /* 0x0000000104041836 */ /* 0x000fe20000000000 */
[----:B------:R-:W-:-:S04]  /*0440*/  @!P2 LOP3.LUT R4, RZ, UR22, RZ, 0x33, !PT ;  /* 0x00000016ff04ac12 */ /* 0x000fc8000f8e33ff */
[----:B------:R-:W-:-:S05]  /*0450*/  IADD3 R8, PT, PT, -R4, RZ, RZ ;  /* 0x000000ff04087210 */ /* 0x000fca0007ffe1ff */
[----:B------:R-:W-:Y:S01]  /*0460*/  IMAD R8, R8, UR22, R3 ;  /* 0x0000001608087c24 */ /* 0x000fe2000f8e0203 */
[----:B------:R-:W-:Y:S06]  /*0470*/  BRA `(.L_x_1875) ;  /* 0x00000000002c7947 */ /* 0x000fec0003800000 */
.L_x_1874:
[----:B------:R-:W2:Y:S01]  /*0480*/  LDCU UR9, c[0x0][0x394] ;  /* 0x00007280ff0977ac */ /* 0x000ea20008000800 */
[----:B------:R-:W-:Y:S01]  /*0490*/  MOV R11, R3 ;  /* 0x00000003000b7202 */ /* 0x000fe20000000f00 */
[----:B------:R-:W-:Y:S01]  /*04a0*/  IMAD.MOV.U32 R12, RZ, RZ, R0 ;  /* 0x000000ffff0c7224 */ /* 0x000fe200078e0000 */
[----:B------:R-:W-:Y:S02]  /*04b0*/  MOV R9, UR17 ;  /* 0x0000001100097c02 */ /* 0x000fe40008000f00 */
[----:B------:R-:W-:Y:S01]  /*04c0*/  MOV R2, 0x4f0 ;  /* 0x000004f000027802 */ /* 0x000fe20000000f00 */
[----:B--2---:R-:W-:-:S07]  /*04d0*/  IMAD.U32 R10, RZ, RZ, UR9 ;  /* 0x00000009ff0a7e24 */ /* 0x004fce000f8e00ff */
[----:B01----:R-:W-:Y:S05]  /*04e0*/  CALL.REL.NOINC `($__internal_22_$__cuda_sm20_div_u64) ;  /* 0x0000001000387944 */ /* 0x003fea0003c00000 */
[----:B------:R-:W-:Y:S01]  /*04f0*/  IADD3 R8, PT, PT, -R12, RZ, RZ ;  /* 0x000000ff0c087210 */ /* 0x000fe20007ffe1ff */
[----:B------:R-:W-:Y:S01]  /*0500*/  IMAD.MOV.U32 R4, RZ, RZ, R12 ;  /* 0x000000ffff047224 */ /* 0x000fe200078e000c */
[----:B------:R-:W-:-:S03]  /*0510*/  MOV R5, R13 ;  /* 0x0000000d00057202 */ /* 0x000fc60000000f00 */
[----:B------:R-:W-:-:S07]  /*0520*/  IMAD R8, R8, UR22, R3 ;  /* 0x0000001608087c24 */ /* 0x000fce000f8e0203 */
.L_x_1875:
[----:B01----:R-:W-:Y:S05]  /*0530*/  BSYNC.RECONVERGENT B1 ;  /* 0x0000000000017941 */ /* 0x003fea0003800200 */
.L_x_1873:
[----:B------:R-:W-:Y:S01]  /*0540*/  LOP3.LUT R2, R5, UR16, RZ, 0xfc, !PT ;  /* 0x0000001005027c12 */ /* 0x000fe2000f8efcff */
[----:B------:R-:W-:Y:S03]  /*0550*/  BSSY.RECONVERGENT B1, `(.L_x_1876) ;  /* 0x0000022000017945 */ /* 0x000fe60003800200 */
[----:B------:R-:W-:-:S13]  /*0560*/  ISETP.NE.U32.AND P0, PT, R2, RZ, PT ;  /* 0x000000ff0200720c */ /* 0x000fda0003f05070 */
[----:B------:R-:W-:Y:S05]  /*0570*/  @P0 BRA `(.L_x_1877) ;  /* 0x0000000000580947 */ /* 0x000fea0003800000 */
[----:B------:R-:W0:Y:S01]  /*0580*/  I2F.U32.RP R2, UR23 ;  /* 0x0000001700027d06 */ /* 0x000e220008209000 */
[----:B------:R-:W-:Y:S01]  /*0590*/  ISETP.NE.U32.AND P2, PT, RZ, UR23, PT ;  /* 0x00000017ff007c0c */ /* 0x000fe2000bf45070 */
[----:B------:R-:W-:-:S06]  /*05a0*/  IMAD.MOV.U32 R13, RZ, RZ, RZ ;  /* 0x000000ffff0d7224 */ /* 0x000fcc00078e00ff */
[----:B0-----:R-:W0:Y:S02]  /*05b0*/  MUFU.RCP R2, R2 ;  /* 0x0000000200027308 */ /* 0x001e240000001000 */
[----:B0-----:R-:W-:-:S06]  /*05c0*/  VIADD R6, R2, 0xffffffe ;  /* 0x0ffffffe02067836 */ /* 0x001fcc0000000000 */
[----:B------:R0:W1:Y:S02]  /*05d0*/  F2I.FTZ.U32.TRUNC.NTZ R7, R6 ;  /* 0x0000000600077305 */ /* 0x000064000021f000 */
[----:B0-----:R-:W-:Y:S01]  /*05e0*/  IMAD.MOV.U32 R6, RZ, RZ, RZ ;  /* 0x000000ffff067224 */ /* 0x001fe200078e00ff */
[----:B-1----:R-:W-:-:S05]  /*05f0*/  IADD3 R5, PT, PT, RZ, -R7, RZ ;  /* 0x80000007ff057210 */ /* 0x002fca0007ffe0ff */
        /* <DEDUP_REMOVED lines=8> */
[----:B------:R-:W-:-:S13]  /*0680*/  ISETP.GE.U32.AND P1, PT, R5, UR23, PT ;  /* 0x0000001705007c0c */ /* 0x000fda000bf26070 */
[----:B------:R-:W-:Y:S01]  /*0690*/  @P1 VIADD R12, R12, 0x1 ;  /* 0x000000010c0c1836 */ /* 0x000fe20000000000 */
[----:B------:R-:W-:-:S04]  /*06a0*/  @!P2 LOP3.LUT R12, RZ, UR23, RZ, 0x33, !PT ;  /* 0x00000017ff0cac12 */ /* 0x000fc8000f8e33ff */
[----:B------:R-:W-:-:S05]  /*06b0*/  IADD3 R5, PT, PT, -R12, RZ, RZ ;  /* 0x000000ff0c057210 */ /* 0x000fca0007ffe1ff */
[----:B------:R-:W-:Y:S01]  /*06c0*/  IMAD R6, R5, UR23, R4 ;  /* 0x0000001705067c24 */ /* 0x000fe2000f8e0204 */
[----:B------:R-:W-:Y:S06]  /*06d0*/  BRA `(.L_x_1878) ;  /* 0x0000000000247947 */ /* 0x000fec0003800000 */
.L_x_1877:
[----:B------:R-:W0:Y:S01]  /*06e0*/  LDCU UR9, c[0x0][0x390] ;  /* 0x00007200ff0977ac */ /* 0x000e220008000800 */
[----:B------:R-:W-:Y:S01]  /*06f0*/  MOV R11, R4 ;  /* 0x00000004000b7202 */ /* 0x000fe20000000f00 */
[----:B------:R-:W-:Y:S01]  /*0700*/  IMAD.MOV.U32 R12, RZ, RZ, R5 ;  /* 0x000000ffff0c7224 */ /* 0x000fe200078e0005 */
[----:B------:R-:W-:Y:S02]  /*0710*/  MOV R9, UR16 ;  /* 0x0000001000097c02 */ /* 0x000fe40008000f00 */
[----:B------:R-:W-:Y:S01]  /*0720*/  MOV R2, 0x750 ;  /* 0x0000075000027802 */ /* 0x000fe20000000f00 */
[----:B0-----:R-:W-:-:S07]  /*0730*/  IMAD.U32 R10, RZ, RZ, UR9 ;  /* 0x00000009ff0a7e24 */ /* 0x001fce000f8e00ff */
[----:B------:R-:W-:Y:S05]  /*0740*/  CALL.REL.NOINC `($__internal_22_$__cuda_sm20_div_u64) ;  /* 0x0000000c00a07944 */ /* 0x000fea0003c00000 */
[----:B------:R-:W-:-:S05]  /*0750*/  IADD3 R5, PT, PT, -R12, RZ, RZ ;  /* 0x000000ff0c057210 */ /* 0x000fca0007ffe1ff */
[----:B------:R-:W-:-:S07]  /*0760*/  IMAD R6, R5, UR23, R4 ;  /* 0x0000001705067c24 */ /* 0x000fce000f8e0204 */
.L_x_1878:
[----:B------:R-:W-:Y:S05]  /*0770*/  BSYNC.RECONVERGENT B1 ;  /* 0x0000000000017941 */ /* 0x000fea0003800200 */
.L_x_1876:
[C---:B------:R-:W-:Y:S01]  /*0780*/  LEA R4, P0, R3.reuse, UR18, 0x2 ;  /* 0x0000001203047c11 */ /* 0x040fe2000f8010ff */
[----:B------:R-:W0:Y:S03]  /*0790*/  LDC.64 R10, c[0x0][0x398] ;  /* 0x0000e600ff0a7b82 */ /* 0x000e260000000a00 */
[----:B------:R-:W-:-:S05]  /*07a0*/  LEA.HI.X R5, R3, UR19, R0, 0x2, P0 ;  /* 0x0000001303057c11 */ /* 0x000fca00080f1400 */
[----:B------:R1:W2:Y:S01]  /*07b0*/  LDG.E.CONSTANT R2, desc[UR14][R4.64] ;  /* 0x0000000e04027981 */ /* 0x0002a2000c1e9900 */
[----:B------:R-:W-:Y:S01]  /*07c0*/  I2FP.F32.S32 R6, R6 ;  /* 0x0000000600067245 */ /* 0x000fe20000201400 */
[----:B------:R-:W-:Y:S01]  /*07d0*/  USHF.R.S32.HI UR9, URZ, 0x1f, UR24 ;  /* 0x0000001fff097899 */ /* 0x000fe20008011418 */
[----:B------:R-:W-:Y:S01]  /*07e0*/  I2FP.F32.S32 R8, R8 ;  /* 0x0000000800087245 */ /* 0x000fe20000201400 */
[----:B------:R-:W-:Y:S02]  /*07f0*/  IMAD R15, R13, UR24, RZ ;  /* 0x000000180d0f7c24 */ /* 0x000fe4000f8e02ff */
[----:B------:R-:W-:Y:S02]  /*0800*/  FADD.FTZ R7, R6, 0.5 ;  /* 0x3f00000006077421 */ /* 0x000fe40000010000 */
[----:B------:R-:W-:Y:S01]  /*0810*/  FADD.FTZ R8, R8, 0.5 ;  /* 0x3f00000008087421 */ /* 0x000fe20000010000 */
[----:B------:R-:W-:Y:S01]  /*0820*/  IMAD R15, R12, UR9, R15 ;  /* 0x000000090c0f7c24 */ /* 0x000fe2000f8e020f */
[----:B------:R-:W-:Y:S01]  /*0830*/  USHF.R.S32.HI UR9, URZ, 0x1f, UR25 ;  /* 0x0000001fff097899 */ /* 0x000fe20008011419 */
[----:B0-----:R-:W-:Y:S01]  /*0840*/  FFMA.FTZ R7, R7, R10, -0.5 ;  /* 0xbf00000007077423 */ /* 0x001fe2000001000a */
[----:B------:R-:W-:-:S04]  /*0850*/  FFMA.FTZ R8, R8, R11, -0.5 ;  /* 0xbf00000008087423 */ /* 0x000fc8000001000b */
[----:B------:R-:W-:-:S04]  /*0860*/  FSETP.GEU.FTZ.AND P0, PT, R7, RZ, PT ;  /* 0x000000ff0700720b */ /* 0x000fc80003f1e000 */
[----:B------:R-:W-:Y:S02]  /*0870*/  FSEL R10, R7, RZ, P0 ;  /* 0x000000ff070a7208 */ /* 0x000fe40000000000 */
[C---:B------:R-:W-:Y:S02]  /*0880*/  FSETP.GEU.FTZ.AND P0, PT, R8.reuse, RZ, PT ;  /* 0x000000ff0800720b */ /* 0x040fe40003f1e000 */
[----:B------:R-:W0:Y:S02]  /*0890*/  F2I.FTZ.TRUNC.NTZ R6, R10 ;  /* 0x0000000a00067305 */ /* 0x000e24000021f100 */
[----:B-1----:R-:W-:-:S06]  /*08a0*/  FSEL R4, R8, RZ, P0 ;  /* 0x000000ff08047208 */ /* 0x002fcc0000000000 */
[----:B------:R-:W1:Y:S01]  /*08b0*/  F2I.FTZ.TRUNC.NTZ R8, R4 ;  /* 0x0000000400087305 */ /* 0x000e62000021f100 */
[C---:B0-----:R-:W-:Y:S01]  /*08c0*/  ISETP.GE.AND P0, PT, R6.reuse, UR4, PT ;  /* 0x0000000406007c0c */ /* 0x041fe2000bf06270 */
[----:B------:R-:W-:Y:S01]  /*08d0*/  VIADD R9, R6, 0x1 ;  /* 0x0000000106097836 */ /* 0x000fe20000000000 */
[----:B------:R-:W-:-:S05]  /*08e0*/  I2FP.F32.S32 R5, R6 ;  /* 0x0000000600057245 */ /* 0x000fca0000201400 */
[----:B------:R-:W-:Y:S01]  /*08f0*/  FADD.FTZ R27, R10, -R5 ;  /* 0x800000050a1b7221 */ /* 0x000fe20000010000 */
[----:B-1----:R-:W-:Y:S02]  /*0900*/  I2FP.F32.S32 R7, R8 ;  /* 0x0000000800077245 */ /* 0x002fe40000201400 */
[C---:B------:R-:W-:Y:S01]  /*0910*/  ISETP.GE.AND P1, PT, R8.reuse, UR5, PT ;  /* 0x0000000508007c0c */ /* 0x040fe2000bf26270 */
[C---:B------:R-:W-:Y:S01]  /*0920*/  FADD.FTZ R25, -R27.reuse, 1 ;  /* 0x3f8000001b197421 */ /* 0x040fe20000010100 */
[----:B------:R-:W-:Y:S01]  /*0930*/  IADD3 R10, PT, PT, R8, 0x1, RZ ;  /* 0x00000001080a7810 */ /* 0x000fe20007ffe0ff */
[----:B------:R-:W-:Y:S01]  /*0940*/  FADD.FTZ R14, R4, -R7 ;  /* 0x80000007040e7221 */ /* 0x000fe20000010000 */
[--C-:B------:R-:W-:Y:S01]  /*0950*/  SHF.R.S32.HI R7, RZ, 0x1f, R6.reuse ;  /* 0x0000001fff077819 */ /* 0x100fe20000011406 */
[--C-:B------:R-:W-:Y:S02]  /*0960*/  @P0 IMAD.MOV R9, RZ, RZ, R6.reuse ;  /* 0x000000ffff090224 */ /* 0x100fe400078e0206 */
[----:B------:R-:W-:Y:S01]  /*0970*/  FADD.FTZ R4, -R14, 1 ;  /* 0x3f8000000e047421 */ /* 0x000fe20000010100 */
[----:B------:R-:W-:Y:S01]  /*0980*/  FMUL.FTZ R21, R27, R14 ;  /* 0x0000000e1b157220 */ /* 0x000fe20000410000 */
[----:B------:R-:W-:-:S04]  /*0990*/  IMAD.WIDE.U32 R6, R12, UR24, R6 ;  /* 0x000000180c067c25 */ /* 0x000fc8000f8e0006 */
[C---:B------:R-:W-:Y:S01]  /*09a0*/  FMUL.FTZ R23, R25.reuse, R14 ;  /* 0x0000000e19177220 */ /* 0x040fe20000410000 */
[--C-:B------:R-:W-:Y:S01]  /*09b0*/  SHF.R.S32.HI R5, RZ, 0x1f, R9.reuse ;  /* 0x0000001fff057819 */ /* 0x100fe20000011409 */
[-C--:B------:R-:W-:Y:S01]  /*09c0*/  FMUL.FTZ R25, R25, R4.reuse ;  /* 0x0000000419197220 */ /* 0x080fe20000410000 */
[----:B------:R-:W-:Y:S01]  /*09d0*/  FMUL.FTZ R27, R27, R4 ;  /* 0x000000041b1b7220 */ /* 0x000fe20000410000 */
[----:B------:R-:W-:Y:S01]  /*09e0*/  IMAD.MOV.U32 R4, RZ, RZ, R9 ;  /* 0x000000ffff047224 */ /* 0x000fe200078e0009 */
[----:B------:R-:W-:Y:S02]  /*09f0*/  IADD3 R7, PT, PT, R7, R15, RZ ;  /* 0x0000000f07077210 */ /* 0x000fe40007ffe0ff */
[----:B------:R-:W-:Y:S01]  /*0a00*/  @P1 IADD3 R10, PT, PT, R8, RZ, RZ ;  /* 0x000000ff080a1210 */ /* 0x000fe20007ffe0ff */
[----:B------:R-:W-:Y:S01]  /*0a10*/  IMAD.WIDE.U32 R12, R12, UR24, R4 ;  /* 0x000000180c0c7c25 */ /* 0x000fe2000f8e0004 */
[----:B------:R-:W-:Y:S02]  /*0a20*/  SHF.R.S32.HI R9, RZ, 0x1f, R8 ;  /* 0x0000001fff097819 */ /* 0x000fe40000011408 */
[----:B------:R-:W-:Y:S01]  /*0a30*/  SHF.R.S32.HI R11, RZ, 0x1f, R10 ;  /* 0x0000001fff0b7819 */ /* 0x000fe2000001140a */
[----:B------:R-:W-:-:S02]  /*0a40*/  IMAD R7, R7, UR25, RZ ;  /* 0x0000001907077c24 */ /* 0x000fc4000f8e02ff */
[----:B------:R-:W-:Y:S02]  /*0a50*/  IMAD.IADD R15, R15, 0x1, R13 ;  /* 0x000000010f0f7824 */ /* 0x000fe400078e020d */
[----:B------:R-:W-:-:S04]  /*0a60*/  IMAD.WIDE.U32 R4, R6, UR25, R8 ;  /* 0x0000001906047c25 */ /* 0x000fc8000f8e0008 */
[C---:B------:R-:W-:Y:S02]  /*0a70*/  IMAD R13, R6.reuse, UR9, R7 ;  /* 0x00000009060d7c24 */ /* 0x040fe4000f8e0207 */
[----:B------:R-:W-:Y:S02]  /*0a80*/  IMAD R15, R15, UR25, RZ ;  /* 0x000000190f0f7c24 */ /* 0x000fe4000f8e02ff */
[----:B------:R-:W-:Y:S01]  /*0a90*/  IMAD.WIDE.U32 R6, R6, UR25, R10 ;  /* 0x0000001906067c25 */ /* 0x000fe2000f8e000a */
[----:B------:R-:W-:-:S03]  /*0aa0*/  IADD3 R17, PT, PT, R5, R13, RZ ;  /* 0x0000000d05117210 */ /* 0x000fc60007ffe0ff */
[----:B------:R-:W-:Y:S01]  /*0ab0*/  IMAD.WIDE.U32 R8, R12, UR25, R8 ;  /* 0x000000190c087c25 */ /* 0x000fe2000f8e0008 */
[----:B------:R-:W-:-:S03]  /*0ac0*/  LEA R14, P1, R6, UR20, 0x2 ;  /* 0x00000014060e7c11 */ /* 0x000fc6000f8210ff */
[----:B------:R-:W-:Y:S01]  /*0ad0*/  IMAD.WIDE.U32 R10, R12, UR25, R10 ;  /* 0x000000190c0a7c25 */ /* 0x000fe2000f8e000a */
[----:B------:R-:W-:-:S03]  /*0ae0*/  LEA R16, P2, R8, UR20, 0x2 ;  /* 0x0000001408107c11 */ /* 0x000fc6000f8410ff */
[----:B------:R-:W-:Y:S01]  /*0af0*/  IMAD R19, R12, UR9, R15 ;  /* 0x000000090c137c24 */ /* 0x000fe2000f8e020f */
[----:B------:R-:W-:Y:S01]  /*0b00*/  LEA R12, P0, R4, UR20, 0x2 ;  /* 0x00000014040c7c11 */ /* 0x000fe2000f8010ff */
[----:B------:R-:W-:Y:S01]  /*0b10*/  IMAD.IADD R15, R13, 0x1, R7 ;  /* 0x000000010d0f7824 */ /* 0x000fe200078e0207 */
[----:B------:R-:W-:Y:S01]  /*0b20*/  LEA R18, P3, R10, UR20, 0x2 ;  /* 0x000000140a127c11 */ /* 0x000fe2000f8610ff */
[----:B------:R-:W-:Y:S01]  /*0b30*/  IMAD.IADD R5, R19, 0x1, R11 ;  /* 0x0000000113057824 */ /* 0x000fe200078e020b */
[----:B------:R-:W-:Y:S02]  /*0b40*/  LEA.HI.X R13, R4, UR21, R17, 0x2, P0 ;  /* 0x00000015040d7c11 */ /* 0x000fe400080f1411 */
[----:B------:R-:W-:Y:S02]  /*0b50*/  IADD3 R3, P0, PT, R3, UR8, RZ ;  /* 0x0000000803037c10 */ /* 0x000fe4000ff1e0ff */
[----:B------:R-:W-:Y:S02]  /*0b60*/  IADD3 R7, PT, PT, R9, R19, RZ ;  /* 0x0000001309077210 */ /* 0x000fe40007ffe0ff */
[----:B------:R-:W-:-:S02]  /*0b70*/  IADD3.X R0, PT, PT, RZ, R0, RZ, P0, !PT ;  /* 0x00000000ff007210 */ /* 0x000fc400007fe4ff */
[----:B------:R-:W-:Y:S02]  /*0b80*/  ISETP.GE.U32.AND P0, PT, R3, UR6, PT ;  /* 0x0000000603007c0c */ /* 0x000fe4000bf06070 */
[----:B------:R-:W-:Y:S02]  /*0b90*/  LEA.HI.X R15, R6, UR21, R15, 0x2, P1 ;  /* 0x00000015060f7c11 */ /* 0x000fe400088f140f */
[----:B------:R-:W-:Y:S02]  /*0ba0*/  ISETP.GE.U32.AND.EX P0, PT, R0, UR10, PT, P0 ;  /* 0x0000000a00007c0c */ /* 0x000fe4000bf06100 */
[----:B------:R-:W-:Y:S02]  /*0bb0*/  LEA.HI.X R17, R8, UR21, R7, 0x2, P2 ;  /* 0x0000001508117c11 */ /* 0x000fe400090f1407 */
[----:B------:R-:W-:Y:S01]  /*0bc0*/  LEA.HI.X R19, R10, UR21, R5, 0x2, P3 ;  /* 0x000000150a137c11 */ /* 0x000fe200098f1405 */
[C---:B--2---:R-:W-:Y:S01]  /*0bd0*/  FMUL.FTZ R25, R2.reuse, R25 ;  /* 0x0000001902197220 */ /* 0x044fe20000410000 */
[C---:B------:R-:W-:Y:S01]  /*0be0*/  FMUL.FTZ R23, R2.reuse, R23 ;  /* 0x0000001702177220 */ /* 0x040fe20000410000 */
[C---:B------:R-:W-:Y:S01]  /*0bf0*/  FMUL.FTZ R27, R2.reuse, R27 ;  /* 0x0000001b021b7220 */ /* 0x040fe20000410000 */
[----:B------:R-:W-:-:S02]  /*0c00*/  FMUL.FTZ R21, R2, R21 ;  /* 0x0000001502157220 */ /* 0x000fc40000410000 */
[----:B------:R2:W-:Y:S04]  /*0c10*/  REDG.E.ADD.F32.FTZ.RN.STRONG.GPU desc[UR14][R12.64], R25 ;  /* 0x000000190c0079a6 */ /* 0x0005e8000c12f30e */
[----:B------:R2:W-:Y:S04]  /*0c20*/  REDG.E.ADD.F32.FTZ.RN.STRONG.GPU desc[UR14][R14.64], R23 ;  /* 0x000000170e0079a6 */ /* 0x0005e8000c12f30e */
[----:B------:R2:W-:Y:S04]  /*0c30*/  REDG.E.ADD.F32.FTZ.RN.STRONG.GPU desc[UR14][R16.64], R27 ;  /* 0x0000001b100079a6 */ /* 0x0005e8000c12f30e */
[----:B------:R2:W-:Y:S01]  /*0c40*/  REDG.E.ADD.F32.FTZ.RN.STRONG.GPU desc[UR14][R18.64], R21 ;  /* 0x00000015120079a6 */ /* 0x0005e2000c12f30e */
[----:B------:R-:W-:Y:S05]  /*0c50*/  @!P0 BRA `(.L_x_1879) ;  /* 0xfffffff4009c8947 */ /* 0x000fea000383ffff */
[----:B------:R-:W-:Y:S05]  /*0c60*/  BSYNC B0 ;  /* 0x0000000000007941 */ /* 0x000fea0003800000 */
.L_x_1872:
[----:B------:R-:W-:Y:S05]  /*0c70*/  EXIT ;  /* 0x000000000000794d */ /* 0x000fea0003800000 */
.L_x_1871:
[----:B------:R-:W-:Y:S01]  /*0c80*/  BSSY B0, `(.L_x_1880) ;  /* 0x0000093000007945 */ /* 0x000fe20003800000 */
.L_x_1887:
[----:B------:R-:W-:Y:S01]  /*0c90*/  LOP3.LUT R2, R0, UR17, RZ, 0xfc, !PT ;  /* 0x0000001100027c12 */ /* 0x000fe2000f8efcff */
[----:B------:R-:W-:Y:S05]  /*0ca0*/  YIELD ;  /* 0x0000000000007946 */ /* 0x000fea0003800000 */
[----:B------:R-:W-:Y:S01]  /*0cb0*/  ISETP.NE.U32.AND P0, PT, R2, RZ, PT ;  /* 0x000000ff0200720c */ /* 0x000fe20003f05070 */
[----:B------:R-:W-:-:S12]  /*0cc0*/  BSSY.RECONVERGENT B1, `(.L_x_1881) ;  /* 0x0000023000017945 */ /* 0x000fd80003800200 */
[----:B--2---:R-:W-:Y:S05]  /*0cd0*/  @P0 BRA `(.L_x_1882) ;  /* 0x0000000000580947 */ /* 0x004fea0003800000 */
[----:B0-----:R-:W0:Y:S01]  /*0ce0*/  I2F.U32.RP R6, UR26 ;  /* 0x0000001a00067d06 */ /* 0x001e220008209000 */
[----:B------:R-:W-:Y:S01]  /*0cf0*/  IMAD.MOV.U32 R4, RZ, RZ, RZ ;  /* 0x000000ffff047224 */ /* 0x000fe200078e00ff */
[----:B------:R-:W-:-:S06]  /*0d00*/  ISETP.NE.U32.AND P2, PT, RZ, UR26, PT ;  /* 0x0000001aff007c0c */ /* 0x000fcc000bf45070 */
[----:B0-----:R-:W0:Y:S02]  /*0d10*/  MUFU.RCP R6, R6 ;  /* 0x0000000600067308 */ /* 0x001e240000001000 */
[----:B0-----:R-:W-:-:S06]  /*0d20*/  VIADD R5, R6, 0xffffffe ;  /* 0x0ffffffe06057836 */ /* 0x001fcc0000000000 */
[----:B------:R-:W0:Y:S02]  /*0d30*/  F2I.FTZ.U32.TRUNC.NTZ R5, R5 ;  /* 0x0000000500057305 */ /* 0x000e24000021f000 */
[----:B0-----:R-:W-:-:S05]  /*0d40*/  IADD3 R7, PT, PT, RZ, -R5, RZ ;  /* 0x80000005ff077210 */ /* 0x001fca0007ffe0ff */
[----:B------:R-:W-:-:S04]  /*0d50*/  IMAD R7, R7, UR26, RZ ;  /* 0x0000001a07077c24 */ /* 0x000fc8000f8e02ff */
[----:B------:R-:W-:-:S04]  /*0d60*/  IMAD.HI.U32 R4, R5, R7, R4 ;  /* 0x0000000705047227 */ /* 0x000fc800078e0004 */
[----:B------:R-:W-:Y:S02]  /*0d70*/  IMAD.MOV.U32 R5, RZ, RZ, RZ ;  /* 0x000000ffff057224 */ /* 0x000fe400078e00ff */
        /* <DEDUP_REMOVED lines=12> */
.L_x_1882:
        /* <DEDUP_REMOVED lines=11> */
.L_x_1883:
[----:B-1----:R-:W-:Y:S05]  /*0ef0*/  BSYNC.RECONVERGENT B1 ;  /* 0x0000000000017941 */ /* 0x002fea0003800200 */
.L_x_1881:
        /* <DEDUP_REMOVED lines=26> */
.L_x_1885:
        /* <DEDUP_REMOVED lines=9> */
.L_x_1886:
[----:B------:R-:W-:Y:S05]  /*1130*/  BSYNC.RECONVERGENT B1 ;  /* 0x0000000000017941 */ /* 0x000fea0003800200 */
.L_x_1884:
[----:B------:R-:W-:-:S04]  /*1140*/  LEA R4, P0, R3, UR30, 0x2 ;  /* 0x0000001e03047c11 */ /* 0x000fc8000f8010ff */
[----:B------:R-:W-:-:S05]  /*1150*/  LEA.HI.X R5, R3, UR31, R0, 0x2, P0 ;  /* 0x0000001f03057c11 */ /* 0x000fca00080f1400 */
[----:B------:R0:W2:Y:S01]  /*1160*/  LDG.E.CONSTANT R2, desc[UR14][R4.64] ;  /* 0x0000000e04027981 */ /* 0x0000a2000c1e9900 */
[----:B------:R-:W-:Y:S01]  /*1170*/  I2FP.F32.S32 R6, R6 ;  /* 0x0000000600067245 */ /* 0x000fe20000201400 */
[----:B------:R-:W-:Y:S01]  /*1180*/  USHF.R.S32.HI UR9, URZ, 0x1f, UR32 ;  /* 0x0000001fff097899 */ /* 0x000fe20008011420 */
[----:B------:R-:W-:Y:S01]  /*1190*/  I2FP.F32.S32 R8, R8 ;  /* 0x0000000800087245 */ /* 0x000fe20000201400 */
[----:B------:R-:W-:Y:S02]  /*11a0*/  IMAD R15, R13, UR32, RZ ;  /* 0x000000200d0f7c24 */ /* 0x000fe4000f8e02ff */
[----:B------:R-:W-:Y:S02]  /*11b0*/  FMUL.FTZ R10, R6, UR28 ;  /* 0x0000001c060a7c20 */ /* 0x000fe40008410000 */
[----:B------:R-:W-:Y:S01]  /*11c0*/  FMUL.FTZ R9, R8, UR29 ;  /* 0x0000001d08097c20 */ /* 0x000fe20008410000 */
[----:B------:R-:W-:Y:S01]  /*11d0*/  IMAD R15, R12, UR9, R15 ;  /* 0x000000090c0f7c24 */ /* 0x000fe2000f8e020f */
[----:B------:R-:W1:Y:S01]  /*11e0*/  F2I.FTZ.TRUNC.NTZ R6, R10 ;  /* 0x0000000a00067305 */ /* 0x000e62000021f100 */
[----:B------:R-:W-:-:S07]  /*11f0*/  USHF.R.S32.HI UR9, URZ, 0x1f, UR33 ;  /* 0x0000001fff097899 */ /* 0x000fce0008011421 */
[----:B------:R-:W3:Y:S01]  /*1200*/  F2I.FTZ.TRUNC.NTZ R8, R9 ;  /* 0x0000000900087305 */ /* 0x000ee2000021f100 */
[C---:B-1----:R-:W-:Y:S01]  /*1210*/  ISETP.GE.AND P0, PT, R6.reuse, UR4, PT ;  /* 0x0000000406007c0c */ /* 0x042fe2000bf06270 */
[----:B------:R-:W-:Y:S01]  /*1220*/  VIADD R11, R6, 0x1 ;  /* 0x00000001060b7836 */ /* 0x000fe20000000000 */
[----:B------:R-:W-:-:S05]  /*1230*/  I2FP.F32.S32 R7, R6 ;  /* 0x0000000600077245 */ /* 0x000fca0000201400 */
[----:B------:R-:W-:Y:S01]  /*1240*/  FADD.FTZ R27, R10, -R7 ;  /* 0x800000070a1b7221 */ /* 0x000fe20000010000 */
[----:B---3--:R-:W-:Y:S02]  /*1250*/  I2FP.F32.S32 R14, R8 ;  /* 0x00000008000e7245 */ /* 0x008fe40000201400 */
[----:B------:R-:W-:Y:S01]  /*1260*/  SHF.R.S32.HI R7, RZ, 0x1f, R6 ;  /* 0x0000001fff077819 */ /* 0x000fe20000011406 */
[----:B------:R-:W-:Y:S01]  /*1270*/  FADD.FTZ R25, -R27, 1 ;  /* 0x3f8000001b197421 */ /* 0x000fe20000010100 */
[C---:B------:R-:W-:Y:S01]  /*1280*/  ISETP.GE.AND P1, PT, R8.reuse, UR5, PT ;  /* 0x0000000508007c0c */ /* 0x040fe2000bf26270 */
[----:B------:R-:W-:Y:S01]  /*1290*/  FADD.FTZ R14, R9, -R14 ;  /* 0x8000000e090e7221 */ /* 0x000fe20000010000 */
[--C-:B------:R-:W-:Y:S01]  /*12a0*/  @P0 IMAD.MOV R11, RZ, RZ, R6.reuse ;  /* 0x000000ffff0b0224 */ /* 0x100fe200078e0206 */
[----:B------:R-:W-:Y:S01]  /*12b0*/  IADD3 R10, PT, PT, R8, 0x1, RZ ;  /* 0x00000001080a7810 */ /* 0x000fe20007ffe0ff */
[----:B------:R-:W-:-:S04]  /*12c0*/  IMAD.WIDE.U32 R6, R12, UR32, R6 ;  /* 0x000000200c067c25 */ /* 0x000fc8000f8e0006 */
[----:B0-----:R-:W-:Y:S01]  /*12d0*/  FADD.FTZ R4, -R14, 1 ;  /* 0x3f8000000e047421 */ /* 0x001fe20000010100 */
[-C--:B------:R-:W-:Y:S01]  /*12e0*/  FMUL.FTZ R21, R27, R14.reuse ;  /* 0x0000000e1b157220 */ /* 0x080fe20000410000 */
        /* <DEDUP_REMOVED lines=8> */
[----:B------:R-:W-:-:S02]  /*1370*/  SHF.R.S32.HI R9, RZ, 0x1f, R8 ;  /* 0x0000001fff097819 */ /* 0x000fc40000011408 */
[----:B------:R-:W-:Y:S01]  /*1380*/  SHF.R.S32.HI R11, RZ, 0x1f, R10 ;  /* 0x0000001fff0b7819 */ /* 0x000fe2000001140a */
[----:B------:R-:W-:Y:S02]  /*1390*/  IMAD R7, R7, UR33, RZ ;  /* 0x0000002107077c24 */ /* 0x000fe4000f8e02ff */
        /* <DEDUP_REMOVED lines=34> */
.L_x_1880:
[----:B------:R-:W-:Y:S05]  /*15c0*/  EXIT ;  /* 0x000000000000794d */ /* 0x000fea0003800000 */
        .weak           $__internal_22_$__cuda_sm20_div_u64
        .type           $__internal_22_$__cuda_sm20_div_u64,@function
        .size           $__internal_22_$__cuda_sm20_div_u64,(.L_x_1985 - $__internal_22_$__cuda_sm20_div_u64)
$__internal_22_$__cuda_sm20_div_u64:
[----:B------:R-:W-:Y:S01]  /*15d0*/  IMAD.MOV.U32 R16, RZ, RZ, R10 ;  /* 0x000000ffff107224 */ /* 0x000fe200078e000a */
[----:B------:R-:W-:-:S04]  /*15e0*/  MOV R17, R9 ;  /* 0x0000000900117202 */ /* 0x000fc80000000f00 */
        /* <DEDUP_REMOVED lines=8> */
[----:B------:R-:W-:-:S03]  /*1670*/  IMAD.HI.U32 R14, R6, R19, RZ ;  /* 0x00000013060e7227 */ /* 0x000fc600078e00ff */
[----:B------:R-:W-:Y:S01]  /*1680*/  IADD3.X R21, PT, PT, RZ, ~R15, RZ, P0, !PT ;  /* 0x8000000fff157210 */ /* 0x000fe200007fe4ff */
[----:B------:R-:W-:-:S04]  /*1690*/  IMAD.MOV.U32 R15, RZ, RZ, R6 ;  /* 0x000000ffff0f7224 */ /* 0x000fc800078e0006 */
[----:B------:R-:W-:-:S04]  /*16a0*/  IMAD.WIDE.U32 R14, P0, R6, R21, R14 ;  /* 0x00000015060e7225 */ /* 0x000fc8000780000e */
[C---:B------:R-:W-:Y:S02]  /*16b0*/  IMAD R17, R7.reuse, R21, RZ ;  /* 0x0000001507117224 */ /* 0x040fe400078e02ff */
[----:B------:R-:W-:-:S04]  /*16c0*/  IMAD.HI.U32 R14, P1, R7, R19, R14 ;  /* 0x00000013070e7227 */ /* 0x000fc8000782000e */
[----:B------:R-:W-:Y:S01]  /*16d0*/  IMAD.HI.U32 R13, R7, R21, RZ ;  /* 0x00000015070d7227 */ /* 0x000fe200078e00ff */
[----:B------:R-:W-:-:S04]  /*16e0*/  IADD3 R15, P2, PT, R17, R14, RZ ;  /* 0x0000000e110f7210 */ /* 0x000fc80007f5e0ff */
[----:B------:R-:W-:Y:S01]  /*16f0*/  IADD3.X R13, PT, PT, R13, R7, RZ, P0, !PT ;  /* 0x000000070d0d7210 */ /* 0x000fe200007fe4ff */
[----:B------:R-:W-:-:S03]  /*1700*/  IMAD.WIDE.U32 R6, R15, R10, RZ ;  /* 0x0000000a0f067225 */ /* 0x000fc600078e00ff */
[----:B------:R-:W-:Y:S01]  /*1710*/  IADD3.X R13, PT, PT, RZ, RZ, R13, P2, P1 ;  /* 0x000000ffff0d7210 */ /* 0x000fe200017e240d */
[----:B------:R-:W-:Y:S01]  /*1720*/  IMAD R7, R15, R9, R7 ;  /* 0x000000090f077224 */ /* 0x000fe200078e0207 */
[----:B------:R-:W-:-:S03]  /*1730*/  IADD3 R17, P0, PT, RZ, -R6, RZ ;  /* 0x80000006ff117210 */ /* 0x000fc60007f1e0ff */
[----:B------:R-:W-:Y:S02]  /*1740*/  IMAD R7, R13, R10, R7 ;  /* 0x0000000a0d077224 */ /* 0x000fe400078e0207 */
[----:B------:R-:W-:-:S04]  /*1750*/  IMAD.HI.U32 R14, R15, R17, RZ ;  /* 0x000000110f0e7227 */ /* 0x000fc800078e00ff */
[----:B------:R-:W-:Y:S02]  /*1760*/  IMAD.X R6, RZ, RZ, ~R7, P0 ;  /* 0x000000ffff067224 */ /* 0x000fe400000e0e07 */
[----:B------:R-:W-:Y:S02]  /*1770*/  IMAD.MOV.U32 R7, RZ, RZ, RZ ;  /* 0x000000ffff077224 */ /* 0x000fe400078e00ff */
[----:B------:R-:W-:-:S04]  /*1780*/  IMAD.WIDE.U32 R14, P0, R15, R6, R14 ;  /* 0x000000060f0e7225 */ /* 0x000fc8000780000e */
[C---:B------:R-:W-:Y:S02]  /*1790*/  IMAD R16, R13.reuse, R6, RZ ;  /* 0x000000060d107224 */ /* 0x040fe400078e02ff */
[----:B------:R-:W-:-:S04]  /*17a0*/  IMAD.HI.U32 R15, P1, R13, R17, R14 ;  /* 0x000000110d0f7227 */ /* 0x000fc8000782000e */
[----:B------:R-:W-:Y:S01]  /*17b0*/  IMAD.HI.U32 R6, R13, R6, RZ ;  /* 0x000000060d067227 */ /* 0x000fe200078e00ff */
[----:B------:R-:W-:-:S04]  /*17c0*/  IADD3 R15, P2, PT, R16, R15, RZ ;  /* 0x0000000f100f7210 */ /* 0x000fc80007f5e0ff */
[----:B------:R-:W-:Y:S01]  /*17d0*/  IADD3.X R13, PT, PT, R6, R13, RZ, P0, !PT ;  /* 0x0000000d060d7210 */ /* 0x000fe200007fe4ff */
[----:B------:R-:W-:-:S03]  /*17e0*/  IMAD.HI.U32 R6, R15, R11, RZ ;  /* 0x0000000b0f067227 */ /* 0x000fc600078e00ff */
[----:B------:R-:W-:Y:S01]  /*17f0*/  IADD3.X R13, PT, PT, RZ, RZ, R13, P2, P1 ;  /* 0x000000ffff0d7210 */ /* 0x000fe200017e240d */
[----:B------:R-:W-:-:S04]  /*1800*/  IMAD.WIDE.U32 R6, R15, R12, R6 ;  /* 0x0000000c0f067225 */ /* 0x000fc800078e0006 */
[C---:B------:R-:W-:Y:S02]  /*1810*/  IMAD R15, R13.reuse, R12, RZ ;  /* 0x0000000c0d0f7224 */ /* 0x040fe400078e02ff */
[----:B------:R-:W-:-:S04]  /*1820*/  IMAD.HI.U32 R6, P0, R13, R11, R6 ;  /* 0x0000000b0d067227 */ /* 0x000fc80007800006 */
[----:B------:R-:W-:Y:S01]  /*1830*/  IMAD.HI.U32 R13, R13, R12, RZ ;  /* 0x0000000c0d0d7227 */ /* 0x000fe200078e00ff */
[----:B------:R-:W-:-:S04]  /*1840*/  IADD3 R15, P1, PT, R15, R6, RZ ;  /* 0x000000060f0f7210 */ /* 0x000fc80007f3e0ff */
[----:B------:R-:W-:Y:S01]  /*1850*/  IADD3.X R13, PT, PT, R13, RZ, RZ, P0, !PT ;  /* 0x000000ff0d0d7210 */ /* 0x000fe200007fe4ff */
[----:B------:R-:W-:-:S04]  /*1860*/  IMAD.WIDE.U32 R6, R15, R10, RZ ;  /* 0x0000000a0f067225 */ /* 0x000fc800078e00ff */
[----:B------:R-:W-:Y:S01]  /*1870*/  IMAD.X R13, RZ, RZ, R13, P1 ;  /* 0x000000ffff0d7224 */ /* 0x000fe200008e060d */
[----:B------:R-:W-:Y:S01]  /*1880*/  IADD3 R11, P1, PT, -R6, R11, RZ ;  /* 0x0000000b060b7210 */ /* 0x000fe20007f3e1ff */
[C---:B------:R-:W-:Y:S01]  /*1890*/  IMAD R7, R15.reuse, R9, R7 ;  /* 0x000000090f077224 */ /* 0x040fe200078e0207 */
[----:B------:R-:W-:Y:S02]  /*18a0*/  IADD3 R6, P2, PT, R15, 0x1, RZ ;  /* 0x000000010f067810 */ /* 0x000fe40007f5e0ff */
[-C--:B------:R-:W-:Y:S01]  /*18b0*/  ISETP.GE.U32.AND P0, PT, R11, R10.reuse, PT ;  /* 0x0000000a0b00720c */ /* 0x080fe20003f06070 */
[----:B------:R-:W-:-:S05]  /*18c0*/  IMAD R7, R13, R10, R7 ;  /* 0x0000000a0d077224 */ /* 0x000fca00078e0207 */
[----:B------:R-:W-:Y:S02]  /*18d0*/  IADD3.X R16, PT, PT, ~R7, R12, RZ, P1, !PT ;  /* 0x0000000c07107210 */ /* 0x000fe40000ffe5ff */
[----:B------:R-:W-:Y:S02]  /*18e0*/  IADD3 R7, P1, PT, -R10, R11, RZ ;  /* 0x0000000b0a077210 */ /* 0x000fe40007f3e1ff */
[C---:B------:R-:W-:Y:S02]  /*18f0*/  ISETP.GE.U32.AND.EX P0, PT, R16.reuse, R9, PT, P0 ;  /* 0x000000091000720c */ /* 0x040fe40003f06100 */
[----:B------:R-:W-:Y:S01]  /*1900*/  IADD3.X R12, PT, PT, RZ, R13, RZ, P2, !PT ;  /* 0x0000000dff0c7210 */ /* 0x000fe200017fe4ff */
[----:B------:R-:W-:Y:S01]  /*1910*/  IMAD.X R14, R16, 0x1, ~R9, P1 ;  /* 0x00000001100e7824 */ /* 0x000fe200008e0e09 */
[----:B------:R-:W-:Y:S02]  /*1920*/  SEL R15, R6, R15, P0 ;  /* 0x0000000f060f7207 */ /* 0x000fe40000000000 */
[----:B------:R-:W-:-:S02]  /*1930*/  SEL R7, R7, R11, P0 ;  /* 0x0000000b07077207 */ /* 0x000fc40000000000 */
[----:B------:R-:W-:Y:S02]  /*1940*/  SEL R6, R12, R13, P0 ;  /* 0x0000000d0c067207 */ /* 0x000fe40000000000 */
[----:B------:R-:W-:Y:S02]  /*1950*/  IADD3 R12, P2, PT, R15, 0x1, RZ ;  /* 0x000000010f0c7810 */ /* 0x000fe40007f5e0ff */
[----:B------:R-:W-:Y:S02]  /*1960*/  SEL R14, R14, R16, P0 ;  /* 0x000000100e0e7207 */ /* 0x000fe40000000000 */
[----:B------:R-:W-:Y:S01]  /*1970*/  ISETP.GE.U32.AND P0, PT, R7, R10, PT ;  /* 0x0000000a0700720c */ /* 0x000fe20003f06070 */
[----:B------:R-:W-:Y:S01]  /*1980*/  IMAD.X R13, RZ, RZ, R6, P2 ;  /* 0x000000ffff0d7224 */ /* 0x000fe200010e0606 */
[----:B------:R-:W-:Y:S01]  /*1990*/  ISETP.NE.U32.AND P1, PT, R10, RZ, PT ;  /* 0x000000ff0a00720c */ /* 0x000fe20003f25070 */
[----:B------:R-:W-:Y:S01]  /*19a0*/  IMAD.MOV.U32 R7, RZ, RZ, 0x0 ;  /* 0x00000000ff077424 */ /* 0x000fe200078e00ff */
[----:B------:R-:W-:-:S02]  /*19b0*/  ISETP.GE.U32.AND.EX P0, PT, R14, R9, PT, P0 ;  /* 0x000000090e00720c */ /* 0x000fc40003f06100 */
[----:B------:R-:W-:Y:S02]  /*19c0*/  ISETP.NE.AND.EX P1, PT, R9, RZ, PT, P1 ;  /* 0x000000ff0900720c */ /* 0x000fe40003f25310 */
[----:B------:R-:W-:Y:S02]  /*19d0*/  SEL R13, R13, R6, P0 ;  /* 0x000000060d0d7207 */ /* 0x000fe40000000000 */
[----:B------:R-:W-:Y:S02]  /*19e0*/  MOV R6, R2 ;  /* 0x0000000200067202 */ /* 0x000fe40000000f00 */
[----:B------:R-:W-:Y:S02]  /*19f0*/  SEL R12, R12, R15, P0 ;  /* 0x0000000f0c0c7207 */ /* 0x000fe40000000000 */
[----:B------:R-:W-:Y:S02]  /*1a00*/  SEL R13, R13, 0xffffffff, P1 ;  /* 0xffffffff0d0d7807 */ /* 0x000fe40000800000 */
[----:B------:R-:W-:Y:S01]  /*1a10*/  SEL R12, R12, 0xffffffff, P1 ;  /* 0xffffffff0c0c7807 */ /* 0x000fe20000800000 */
[----:B------:R-:W-:Y:S06]  /*1a20*/  RET.REL.NODEC R6 `(_ZN2at6native54_GLOBAL__N__aa9a477a_21_UpSampleBilinear2d_cu_607db5e338upsample_bilinear2d_backward_out_frameIffEEvmiiiiT0_S3_bPT_PKS4_) ;  /* 0xffffffe406747950 */ /* 0x000fec0003c3ffff */
.L_x_1888:
        /* <DEDUP_REMOVED lines=13> */
.L_x_1985:


//--------------------- .text._ZN2at6native54_GLOBAL__N__aa9a477a_21_UpSampleBilinear2d_cu_607db5e343upsample_bilinear2d_backward_nhwc_out_frameIffEEviiiiT0_S3_bPT_PKS4_imm --------------------------
	.section	.text._ZN2at6native54_GLOBAL__N__aa9a477a_21_UpSampleBilinear2d_cu_607db5e343upsample_bilinear2d_backward_nhwc_out_frameIffEEviiiiT0_S3_bPT_PKS4_imm,"ax",@progbits
	.align	128
.text._ZN2at6native54_GLOBAL__N__aa9a477a_21_UpSampleBilinear2d_cu_607db5e343upsample_bilinear2d_backward_nhwc_out_frameIffEEviiiiT0_S3_bPT_PKS4_imm:
        .type           _ZN2at6native54_GLOBAL__N__aa9a477a_21_UpSampleBilinear2d_cu_607db5e343upsample_bilinear2d_backward_nhwc_out_frameIffEEviiiiT0_S3_bPT_PKS4_imm,@function
        .size           _ZN2at6native54_GLOBAL__N__aa9a477a_21_UpSampleBilinear2d_cu_607db5e343upsample_bilinear2d_backward_nhwc_out_frameIffEEviiiiT0_S3_bPT_PKS4_imm,(.L_x_1987 - _ZN2at6native54_GLOBAL__N__aa9a477a_21_UpSampleBilinear2d_cu_607db5e343upsample_bilinear2d_backward_nhwc_out_frameIffEEviiiiT0_S3_bPT_PKS4_imm)
        .other          _ZN2at6native54_GLOBAL__N__aa9a477a_21_UpSampleBilinear2d_cu_607db5e343upsample_bilinear2d_backward_nhwc_out_frameIffEEviiiiT0_S3_bPT_PKS4_imm,@"STO_CUDA_ENTRY STV_DEFAULT"
_ZN2at6native54_GLOBAL__N__aa9a477a_21_UpSampleBilinear2d_cu_607db5e343upsample_bilinear2d_backward_nhwc_out_frameIffEEviiiiT0_S3_bPT_PKS4_imm:
        /* <DEDUP_REMOVED lines=15> */
[C---:B-1----:R-:W-:Y:S01]  /*00f0*/  LEA R10, P0, R2.reuse, UR4, 0x2 ;  /* 0x00000004020a7c11 */ /* 0x042fe2000f8010ff */
[----:B------:R-:W1:Y:S03]  /*0100*/  LDCU.U8 UR4, c[0x0][0x398] ;  /* 0x00007300ff0477ac */ /* 0x000e660008000000 */
[----:B------:R-:W-:Y:S01]  /*0110*/  LEA.HI.X R11, R2, UR5, R9, 0x2, P0 ;  /* 0x00000005020b7c11 */ /* 0x000fe200080f1409 */
[----:B------:R-:W5:Y:S01]  /*0120*/  LDCU UR5, c[0x0][0x384] ;  /* 0x00007080ff0577ac */ /* 0x000f620008000800 */
[----:B0-----:R-:W-:-:S03]  /*0130*/  IABS R0, R23 ;  /* 0x0000001700007213 */ /* 0x001fc60000000000 */
[----:B--2---:R0:W2:Y:S01]  /*0140*/  LDG.E.CONSTANT R19, desc[UR6][R10.64] ;  /* 0x000000060a137981 */ /* 0x0040a2000c1e9900 */
[----:B------:R-:W4:Y:S01]  /*0150*/  I2F.RP R3, R0 ;  /* 0x0000000000037306 */ /* 0x000f220000209400 */
[----:B---3--:R-:W-:-:S07]  /*0160*/  IABS R8, R4 ;  /* 0x0000000400087213 */ /* 0x008fce0000000000 */
[----:B----4-:R-:W3:Y:S02]  /*0170*/  MUFU.RCP R3, R3 ;  /* 0x0000000300037308 */ /* 0x010ee40000001000 */
[----:B---3--:R-:W-:Y:S01]  /*0180*/  VIADD R6, R3, 0xffffffe ;  /* 0x0ffffffe03067836 */ /* 0x008fe20000000000 */
[----:B------:R-:W-:-:S05]  /*0190*/  IABS R3, R2 ;  /* 0x0000000200037213 */ /* 0x000fca0000000000 */
[----:B------:R3:W4:Y:S02]  /*01a0*/  F2I.FTZ.U32.TRUNC.NTZ R7, R6 ;  /* 0x0000000600077305 */ /* 0x000724000021f000 */
[----:B---3--:R-:W-:Y:S02]  /*01b0*/  HFMA2 R6, -RZ, RZ, 0, 0 ;  /* 0x00000000ff067431 */ /* 0x008fe400000001ff */
[----:B----4-:R-:W-:-:S04]  /*01c0*/  IMAD.MOV R5, RZ, RZ, -R7 ;  /* 0x000000ffff057224 */ /* 0x010fc800078e0a07 */
[----:B------:R-:W-:-:S04]  /*01d0*/  IMAD R5, R5, R0, RZ ;  /* 0x0000000005057224 */ /* 0x000fc800078e02ff */
[----:B------:R-:W-:-:S04]  /*01e0*/  IMAD.HI.U32 R5, R7, R5, R6 ;  /* 0x0000000507057227 */ /* 0x000fc800078e0006 */
[----:B------:R-:W-:Y:S02]  /*01f0*/  IMAD.MOV.U32 R7, RZ, RZ, R8 ;  /* 0x000000ffff077224 */ /* 0x000fe400078e0008 */
[----:B------:R-:W-:Y:S02]  /*0200*/  IMAD.HI.U32 R5, R5, R3, RZ ;  /* 0x0000000305057227 */ /* 0x000fe400078e00ff */
[----:B------:R-:W3:Y:S02]  /*0210*/  I2F.RP R12, R7 ;  /* 0x00000007000c7306 */ /* 0x000ee40000209400 */
[----:B------:R-:W-:-:S04]  /*0220*/  IMAD.MOV R6, RZ, RZ, -R5 ;  /* 0x000000ffff067224 */ /* 0x000fc800078e0a05 */
[----:B------:R-:W-:Y:S01]  /*0230*/  IMAD R3, R0, R6, R3 ;  /* 0x0000000600037224 */ /* 0x000fe200078e0203 */
[----:B------:R-:W-:Y:S01]  /*0240*/  LOP3.LUT R8, R2, R23, RZ, 0x3c, !PT ;  /* 0x0000001702087212 */ /* 0x000fe200078e3cff */
[----:B------:R-:W4:Y:S03]  /*0250*/  LDC R6, c[0x0][0x388] ;  /* 0x0000e200ff067b82 */ /* 0x000f260000000800 */
[----:B------:R-:W-:Y:S01]  /*0260*/  ISETP.GT.U32.AND P1, PT, R0, R3, PT ;  /* 0x000000030000720c */ /* 0x000fe20003f24070 */
[----:B---3--:R-:W3:-:S12]  /*0270*/  MUFU.RCP R12, R12 ;  /* 0x0000000c000c7308 */ /* 0x008ed80000001000 */
[----:B------:R-:W-:-:S04]  /*0280*/  @!P1 IADD3 R3, PT, PT, R3, -R0, RZ ;  /* 0x8000000003039210 */ /* 0x000fc80007ffe0ff */
[----:B------:R-:W-:Y:S01]  /*0290*/  ISETP.GE.U32.AND P0, PT, R3, R0, PT ;  /* 0x000000000300720c */ /* 0x000fe20003f06070 */
[----:B---3--:R-:W-:Y:S01]  /*02a0*/  VIADD R9, R12, 0xffffffe ;  /* 0x0ffffffe0c097836 */ /* 0x008fe20000000000 */
[----:B------:R-:W-:Y:S02]  /*02b0*/  @!P1 IADD3 R5, PT, PT, R5, 0x1, RZ ;  /* 0x0000000105059810 */ /* 0x000fe40007ffe0ff */
[----:B------:R-:W-:-:S03]  /*02c0*/  ISETP.GE.AND P2, PT, R8, RZ, PT ;  /* 0x000000ff0800720c */ /* 0x000fc60003f46270 */
[----:B------:R-:W0:Y:S06]  /*02d0*/  F2I.FTZ.U32.TRUNC.NTZ R9, R9 ;  /* 0x0000000900097305 */ /* 0x000e2c000021f000 */
[----:B------:R-:W-:Y:S01]  /*02e0*/  @P0 VIADD R5, R5, 0x1 ;  /* 0x0000000105050836 */ /* 0x000fe20000000000 */
[----:B------:R-:W-:-:S04]  /*02f0*/  ISETP.NE.AND P0, PT, R23, RZ, PT ;  /* 0x000000ff1700720c */ /* 0x000fc80003f05270 */
[----:B------:R-:W-:Y:S02]  /*0300*/  MOV R8, R5 ;  /* 0x0000000500087202 */ /* 0x000fe40000000f00 */
[----:B------:R-:W-:Y:S02]  /*0310*/  LOP3.LUT R5, RZ, R23, RZ, 0x33, !PT ;  /* 0x00000017ff057212 */ /* 0x000fe400078e33ff */
[----:B------:R-:W-:Y:S01]  /*0320*/  @!P2 IADD3 R8, PT, PT, -R8, RZ, RZ ;  /* 0x000000ff0808a210 */ /* 0x000fe20007ffe1ff */
[----:B0-----:R-:W-:-:S03]  /*0330*/  IMAD.MOV R10, RZ, RZ, -R9 ;  /* 0x000000ffff0a7224 */ /* 0x001fc600078e0a09 */
[----:B------:R-:W-:Y:S01]  /*0340*/  SEL R11, R5, R8, !P0 ;  /* 0x00000008050b7207 */ /* 0x000fe20004000000 */
[----:B------:R-:W-:Y:S02]  /*0350*/  IMAD.MOV.U32 R8, RZ, RZ, RZ ;  /* 0x000000ffff087224 */ /* 0x000fe400078e00ff */
[----:B------:R-:W-:Y:S01]  /*0360*/  IMAD R13, R10, R7, RZ ;  /* 0x000000070a0d7224 */ /* 0x000fe200078e02ff */
[----:B------:R-:W-:-:S03]  /*0370*/  IABS R12, R11 ;  /* 0x0000000b000c7213 */ /* 0x000fc60000000000 */
[----:B------:R-:W-:Y:S01]  /*0380*/  IMAD.HI.U32 R8, R9, R13, R8 ;  /* 0x0000000d09087227 */ /* 0x000fe200078e0008 */
[----:B----4-:R-:W-:-:S04]  /*0390*/  IABS R10, R6 ;  /* 0x00000006000a7213 */ /* 0x010fc80000000000 */
[----:B------:R-:W0:Y:S01]  /*03a0*/  I2F.RP R13, R10 ;  /* 0x0000000a000d7306 */ /* 0x000e220000209400 */
[----:B------:R-:W-:-:S05]  /*03b0*/  IMAD.HI.U32 R8, R8, R12, RZ ;  /* 0x0000000c08087227 */ /* 0x000fca00078e00ff */
[----:B------:R-:W-:-:S05]  /*03c0*/  IADD3 R9, PT, PT, -R8, RZ, RZ ;  /* 0x000000ff08097210 */ /* 0x000fca0007ffe1ff */
[C---:B------:R-:W-:Y:S01]  /*03d0*/  IMAD R12, R7.reuse, R9, R12 ;  /* 0x00000009070c7224 */ /* 0x040fe200078e020c */
[----:B0-----:R-:W0:Y:S04]  /*03e0*/  MUFU.RCP R13, R13 ;  /* 0x0000000d000d7308 */ /* 0x001e280000001000 */
[----:B------:R-:W-:-:S13]  /*03f0*/  ISETP.GT.U32.AND P3, PT, R7, R12, PT ;  /* 0x0000000c0700720c */ /* 0x000fda0003f64070 */
[----:B------:R-:W-:Y:S01]  /*0400*/  @!P3 IMAD.IADD R12, R12, 0x1, -R7 ;  /* 0x000000010c0cb824 */ /* 0x000fe200078e0a07 */
[----:B0-----:R-:W-:-:S04]  /*0410*/  IADD3 R9, PT, PT, R13, 0xffffffe, RZ ;  /* 0x0ffffffe0d097810 */ /* 0x001fc80007ffe0ff */
[----:B------:R-:W-:Y:S01]  /*0420*/  ISETP.GE.U32.AND P1, PT, R12, R7, PT ;  /* 0x000000070c00720c */ /* 0x000fe20003f26070 */
[----:B------:R-:W-:Y:S01]  /*0430*/  @!P3 VIADD R8, R8, 0x1 ;  /* 0x000000010808b836 */ /* 0x000fe20000000000 */
[----:B------:R-:W-:Y:S01]  /*0440*/  LOP3.LUT R7, R11, R4, RZ, 0x3c, !PT ;  /* 0x000000040b077212 */ /* 0x000fe200078e3cff */
[----:B-1----:R-:W-:Y:S01]  /*0450*/  UPRMT UR4, UR4, 0x8880, URZ ;  /* 0x0000888004047896 */ /* 0x002fe200080000ff */
[----:B------:R-:W0:Y:S01]  /*0460*/  F2I.FTZ.U32.TRUNC.NTZ R9, R9 ;  /* 0x0000000900097305 */ /* 0x000e22000021f000 */
[----:B------:R-:W-:Y:S01]  /*0470*/  ISETP.NE.AND P3, PT, R4, RZ, PT ;  /* 0x000000ff0400720c */ /* 0x000fe20003f65270 */
[----:B------:R-:W1:Y:S01]  /*0480*/  LDC R13, c[0x0][0x394] ;  /* 0x0000e500ff0d7b82 */ /* 0x000e620000000800 */
[----:B------:R-:W-:-:S06]  /*0490*/  ISETP.GE.AND P2, PT, R7, RZ, PT ;  /* 0x000000ff0700720c */ /* 0x000fcc0003f46270 */
[----:B------:R-:W-:-:S05]  /*04a0*/  @P1 IADD3 R8, PT, PT, R8, 0x1, RZ ;  /* 0x0000000108081810 */ /* 0x000fca0007ffe0ff */
[----:B------:R-:W-:Y:S02]  /*04b0*/  IMAD.MOV.U32 R15, RZ, RZ, R8 ;  /* 0x000000ffff0f7224 */ /* 0x000fe400078e0008 */
[----:B------:R-:W-:Y:S01]  /*04c0*/  HFMA2 R8, -RZ, RZ, 0, 0 ;  /* 0x00000000ff087431 */ /* 0x000fe200000001ff */
[----:B0-----:R-:W-:Y:S01]  /*04d0*/  IADD3 R7, PT, PT, RZ, -R9, RZ ;  /* 0x80000009ff077210 */ /* 0x001fe20007ffe0ff */
[----:B------:R-:W-:Y:S01]  /*04e0*/  @!P2 IMAD.MOV R15, RZ, RZ, -R15 ;  /* 0x000000ffff0fa224 */ /* 0x000fe200078e0a0f */
[----:B------:R-:W-:-:S03]  /*04f0*/  @!P3 LOP3.LUT R15, RZ, R4, RZ, 0x33, !PT ;  /* 0x00000004ff0fb212 */ /* 0x000fc600078e33ff */
        /* <DEDUP_REMOVED lines=8> */
[----:B------:R-:W-:-:S05]  /*0580*/  @!P3 IMAD.IADD R7, R7, 0x1, -R10 ;  /* 0x000000010707b824 */ /* 0x000fca00078e0a0a */
[----:B------:R-:W-:Y:S02]  /*0590*/  ISETP.GE.U32.AND P1, PT, R7, R10, PT ;  /* 0x0000000a0700720c */ /* 0x000fe40003f26070 */
[----:B------:R-:W-:Y:S01]  /*05a0*/  LOP3.LUT R7, R15, R6, RZ, 0x3c, !PT ;  /* 0x000000060f077212 */ /* 0x000fe200078e3cff */
[----:B------:R-:W0:Y:S01]  /*05b0*/  LDC R10, c[0x0][0x390] ;  /* 0x0000e400ff0a7b82 */ /* 0x000e220000000800 */
[----:B------:R-:W-:Y:S02]  /*05c0*/  @!P3 IADD3 R9, PT, PT, R9, 0x1, RZ ;  /* 0x000000010909b810 */ /* 0x000fe40007ffe0ff */
[----:B------:R-:W-:Y:S02]  /*05d0*/  ISETP.GE.AND P2, PT, R7, RZ, PT ;  /* 0x000000ff0700720c */ /* 0x000fe40003f46270 */
[----:B------:R-:W-:-:S05]  /*05e0*/  ISETP.NE.AND P3, PT, R6, RZ, PT ;  /* 0x000000ff0600720c */ /* 0x000fca0003f65270 */
[----:B------:R-:W-:-:S06]  /*05f0*/  @P1 VIADD R9, R9, 0x1 ;  /* 0x0000000109091836 */ /* 0x000fcc0000000000 */
[----:B------:R-:W-:Y:S02]  /*0600*/  @!P2 IADD3 R9, PT, PT, -R9, RZ, RZ ;  /* 0x000000ff0909a210 */ /* 0x000fe40007ffe1ff */
[----:B------:R-:W-:Y:S02]  /*0610*/  @!P3 LOP3.LUT R9, RZ, R6, RZ, 0x33, !PT ;  /* 0x00000006ff09b212 */ /* 0x000fe400078e33ff */
[----:B------:R-:W-:-:S03]  /*0620*/  ISETP.NE.AND P1, PT, RZ, UR4, PT ;  /* 0x00000004ff007c0c */ /* 0x000fc6000bf25270 */
[----:B------:R-:W-:-:S04]  /*0630*/  IMAD.MOV R7, RZ, RZ, -R9 ;  /* 0x000000ffff077224 */ /* 0x000fc800078e0a09 */
[----:B------:R-:W-:Y:S01]  /*0640*/  IMAD R6, R6, R7, R15 ;  /* 0x0000000706067224 */ /* 0x000fe200078e020f */
[----:B------:R-:W-:-:S04]  /*0650*/  IADD3 R8, PT, PT, -R15, RZ, RZ ;  /* 0x000000ff0f087210 */ /* 0x000fc80007ffe1ff */
[----:B------:R-:W-:Y:S01]  /*0660*/  I2FP.F32.S32 R6, R6 ;  /* 0x0000000600067245 */ /* 0x000fe20000201400 */
[----:B------:R-:W-:-:S04]  /*0670*/  IMAD R4, R4, R8, R11 ;  /* 0x0000000804047224 */ /* 0x000fc800078e020b */
[C---:B------:R-:W-:Y:S01]  /*0680*/  @!P1 FADD.FTZ R7, R6.reuse, 0.5 ;  /* 0x3f00000006079421 */ /* 0x040fe20000010000 */
[----:B0-----:R-:W-:Y:S01]  /*0690*/  @P1 FMUL.FTZ R8, R6, R10 ;  /* 0x0000000a06081220 */ /* 0x001fe20000410000 */
[----:B------:R-:W-:Y:S02]  /*06a0*/  I2FP.F32.S32 R6, R4 ;  /* 0x0000000400067245 */ /* 0x000fe40000201400 */
[----:B------:R-:W-:-:S03]  /*06b0*/  @!P1 FFMA.FTZ R7, R7, R10, -0.5 ;  /* 0xbf00000007079423 */ /* 0x000fc6000001000a */
[----:B------:R-:W-:Y:S02]  /*06c0*/  @!P1 FADD.FTZ R4, R6, 0.5 ;  /* 0x3f00000006049421 */ /* 0x000fe40000010000 */
[C---:B------:R-:W-:Y:S02]  /*06d0*/  @!P1 FSETP.GEU.FTZ.AND P2, PT, R7.reuse, RZ, PT ;  /* 0x000000ff0700920b */ /* 0x040fe40003f5e000 */
[----:B-1----:R-:W-:Y:S02]  /*06e0*/  @!P1 FFMA.FTZ R10, R4, R13, -0.5 ;  /* 0xbf000000040a9423 */ /* 0x002fe4000001000d */
[----:B------:R-:W-:-:S04]  /*06f0*/  @!P1 FSEL R8, R7, RZ, P2 ;  /* 0x000000ff07089208 */ /* 0x000fc80001000000 */
[----:B------:R-:W0:Y:S01]  /*0700*/  F2I.FTZ.TRUNC.NTZ R4, R8 ;  /* 0x0000000800047305 */ /* 0x000e22000021f100 */
[----:B------:R-:W-:Y:S01]  /*0710*/  @!P1 FSETP.GEU.FTZ.AND P2, PT, R10, RZ, PT ;  /* 0x000000ff0a00920b */ /* 0x000fe20003f5e000 */
[----:B------:R-:W-:-:S03]  /*0720*/  @P1 FMUL.FTZ R7, R6, R13 ;  /* 0x0000000d06071220 */ /* 0x000fc60000410000 */
[----:B------:R-:W-:Y:S02]  /*0730*/  @!P1 FSEL R7, R10, RZ, P2 ;  /* 0x000000ff0a079208 */ /* 0x000fe40001000000 */
[----:B------:R-:W-:Y:S01]  /*0740*/  ISETP.GE.AND P2, PT, R2, RZ, PT ;  /* 0x000000ff0200720c */ /* 0x000fe20003f46270 */
[----:B------:R-:W-:Y:S01]  /*0750*/  UIADD3 UR4, UPT, UPT, UR8, -0x1, URZ ;  /* 0xffffffff08047890 */ /* 0x000fe2000fffe0ff */
[-C--:B------:R-:W-:Y:S01]  /*0760*/  ISETP.GT.U32.AND P1, PT, R0, R3.reuse, PT ;  /* 0x000000030000720c */ /* 0x080fe20003f24070 */
[----:B------:R-:W-:Y:S01]  /*0770*/  IMAD.IADD R0, R3, 0x1, -R0 ;  /* 0x0000000103007824 */ /* 0x000fe200078e0a00 */
[----:B------:R-:W1:Y:S03]  /*0780*/  F2I.FTZ.TRUNC.NTZ R6, R7 ;  /* 0x0000000700067305 */ /* 0x000e66000021f100 */
[----:B0-----:R-:W-:Y:S02]  /*0790*/  ISETP.GE.AND P3, PT, R4, UR4, PT ;  /* 0x0000000404007c0c */ /* 0x001fe4000bf66270 */
[----:B------:R-:W-:Y:S01]  /*07a0*/  SEL R2, R0, R3, !P1 ;  /* 0x0000000300027207 */ /* 0x000fe20004800000 */
[----:B-----5:R-:W-:-:S04]  /*07b0*/  UIADD3 UR4, UPT, UPT, UR5, -0x1, URZ ;  /* 0xffffffff05047890 */ /* 0x020fc8000fffe0ff */
[----:B------:R-:W-:Y:S01]  /*07c0*/  @!P2 IMAD.MOV R2, RZ, RZ, -R2 ;  /* 0x000000ffff02a224 */ /* 0x000fe200078e0a02 */
[----:B------:R-:W-:Y:S02]  /*07d0*/  IADD3 R10, PT, PT, R4, 0x1, RZ ;  /* 0x00000001040a7810 */ /* 0x000fe40007ffe0ff */
[----:B------:R-:W-:Y:S02]  /*07e0*/  I2FP.F32.S32 R3, R4 ;  /* 0x0000000400037245 */ /* 0x000fe40000201400 */
[----:B------:R-:W-:Y:S02]  /*07f0*/  SEL R2, R5, R2, !P0 ;  /* 0x0000000205027207 */ /* 0x000fe40004000000 */
[----:B-1----:R-:W-:Y:S02]  /*0800*/  I2FP.F32.S32 R0, R6 ;  /* 0x0000000600007245 */ /* 0x002fe40000201400 */
[----:B------:R-:W-:Y:S02]  /*0810*/  ISETP.GE.AND P0, PT, R6, UR4, PT ;  /* 0x0000000406007c0c */ /* 0x000fe4000bf06270 */
[----:B------:R-:W-:-:S02]  /*0820*/  @P3 IADD3 R10, PT, PT, R4, RZ, RZ ;  /* 0x000000ff040a3210 */ /* 0x000fc40007ffe0ff */
[----:B------:R-:W-:Y:S01]  /*0830*/  SHF.R.S32.HI R5, RZ, 0x1f, R4 ;  /* 0x0000001fff057819 */ /* 0x000fe20000011404 */
[----:B------:R-:W-:Y:S01]  /*0840*/  FADD.FTZ R12, -R0, R7 ;  /* 0x00000007000c7221 */ /* 0x000fe20000010100 */
[----:B------:R-:W-:Y:S01]  /*0850*/  FADD.FTZ R3, -R3, R8 ;  /* 0x0000000803037221 */ /* 0x000fe20000010100 */
[----:B------:R-:W-:Y:S01]  /*0860*/  SHF.R.S32.HI R11, RZ, 0x1f, R10 ;  /* 0x0000001fff0b7819 */ /* 0x000fe2000001140a */
[----:B------:R-:W-:-:S04]  /*0870*/  IMAD.WIDE R4, R9, UR8, R4 ;  /* 0x0000000809047c25 */ /* 0x000fc8000f8e0204 */
[----:B------:R-:W-:Y:S01]  /*0880*/  FADD.FTZ R18, -R12, 1 ;  /* 0x3f8000000c127421 */ /* 0x000fe20000010100 */
[----:B------:R-:W-:Y:S01]  /*0890*/  USHF.R.S32.HI UR4, URZ, 0x1f, UR5 ;  /* 0x0000001fff047899 */ /* 0x000fe20008011405 */
[----:B------:R-:W-:Y:S01]  /*08a0*/  FADD.FTZ R0, -R3, 1 ;  /* 0x3f80000003007421 */ /* 0x000fe20000010100 */
[----:B------:R-:W-:Y:S01]  /*08b0*/  IMAD.WIDE R8, R9, UR8, R10 ;  /* 0x0000000809087c25 */ /* 0x000fe2000f8e020a */
[----:B------:R-:W-:-:S03]  /*08c0*/  SHF.R.S32.HI R7, RZ, 0x1f, R6 ;  /* 0x0000001fff077819 */ /* 0x000fc60000011406 */
[C---:B------:R-:W-:Y:S01]  /*08d0*/  FMUL.FTZ R17, R3.reuse, R18 ;  /* 0x0000001203117220 */ /* 0x040fe20000410000 */
[----:B------:R-:W-:Y:S01]  /*08e0*/  FMUL.FTZ R16, R3, R12 ;  /* 0x0000000c03107220 */ /* 0x000fe20000410000 */
[C---:B------:R-:W-:Y:S01]  /*08f0*/  VIADD R10, R6.reuse, 0x1 ;  /* 0x00000001060a7836 */ /* 0x040fe20000000000 */
[----:B------:R-:W-:Y:S01]  /*0900*/  @P0 IADD3 R10, PT, PT, R6, RZ, RZ ;  /* 0x000000ff060a0210 */ /* 0x000fe20007ffe0ff */
[----:B------:R-:W-:Y:S02]  /*0910*/  IMAD R15, R5, UR5, RZ ;  /* 0x00000005050f7c24 */ /* 0x000fe4000f8e02ff */
[C---:B------:R-:W-:Y:S01]  /*0920*/  FMUL.FTZ R18, R0.reuse, R18 ;  /* 0x0000001200127220 */ /* 0x040fe20000410000 */
[----:B------:R-:W-:Y:S01]  /*0930*/  FMUL.FTZ R0, R0, R12 ;  /* 0x0000000c00007220 */ /* 0x000fe20000410000 */
[C---:B------:R-:W-:Y:S01]  /*0940*/  IMAD.WIDE.U32 R12, R4.reuse, UR5, R6 ;  /* 0x00000005040c7c25 */ /* 0x040fe2000f8e0006 */
[----:B------:R-:W-:Y:S01]  /*0950*/  SHF.R.S32.HI R11, RZ, 0x1f, R10 ;  /* 0x0000001fff0b7819 */ /* 0x000fe2000001140a */
[----:B------:R-:W0:Y:S02]  /*0960*/  LDCU.64 UR8, c[0x0][0x3a0] ;  /* 0x00007400ff0877ac */ /* 0x000e240008000a00 */
[----:B------:R-:W-:-:S02]  /*0970*/  IMAD R15, R4, UR4, R15 ;  /* 0x00000004040f7c24 */ /* 0x000fc4000f8e020f */
[----:B------:R-:W-:Y:S02]  /*0980*/  IMAD R9, R9, UR5, RZ ;  /* 0x0000000509097c24 */ /* 0x000fe4000f8e02ff */
[----:B------:R-:W-:Y:S01]  /*0990*/  IMAD.IADD R14, R13, 0x1, R15 ;  /* 0x000000010d0e7824 */ /* 0x000fe200078e020f */
[----:B------:R-:W-:Y:S01]  /*09a0*/  SHF.R.S32.HI R21, RZ, 0x1f, R23 ;  /* 0x0000001fff157819 */ /* 0x000fe20000011417 */
[----:B------:R-:W-:-:S04]  /*09b0*/  IMAD.WIDE.U32 R4, R4, UR5, R10 ;  /* 0x0000000504047c25 */ /* 0x000fc8000f8e000a */
[----:B------:R-:W-:-:S04]  /*09c0*/  IMAD.WIDE.U32 R6, R8, UR5, R6 ;  /* 0x0000000508067c25 */ /* 0x000fc8000f8e0006 */
[----:B------:R-:W-:Y:S02]  /*09d0*/  IMAD R13, R8, UR4, R9 ;  /* 0x00000004080d7c24 */ /* 0x000fe4000f8e0209 */
[----:B------:R-:W-:Y:S02]  /*09e0*/  IMAD R14, R14, R23, RZ ;  /* 0x000000170e0e7224 */ /* 0x000fe400078e02ff */
[----:B------:R-:W-:Y:S01]  /*09f0*/  IMAD.WIDE.U32 R8, R8, UR5, R10 ;  /* 0x0000000508087c25 */ /* 0x000fe2000f8e000a */
[----:B------:R-:W-:-:S03]  /*0a00*/  IADD3 R22, PT, PT, R15, R5, RZ ;  /* 0x000000050f167210 */ /* 0x000fc60007ffe0ff */
[----:B------:R-:W-:Y:S01]  /*0a10*/  IMAD R5, R21, R12, R14 ;  /* 0x0000000c15057224 */ /* 0x000fe200078e020e */
[----:B------:R-:W-:Y:S01]  /*0a20*/  IADD3 R14, PT, PT, R13, R9, RZ ;  /* 0x000000090d0e7210 */ /* 0x000fe20007ffe0ff */
[----:B------:R-:W-:Y:S01]  /*0a30*/  IMAD.IADD R20, R7, 0x1, R13 ;  /* 0x0000000107147824 */ /* 0x000fe200078e020d */
[--C-:B------:R-:W-:Y:S01]  /*0a40*/  SHF.R.S32.HI R3, RZ, 0x1f, R2.reuse ;  /* 0x0000001fff037819 */ /* 0x100fe20000011402 */
[-C--:B------:R-:W-:Y:S02]  /*0a50*/  IMAD R7, R22, R23.reuse, RZ ;  /* 0x0000001716077224 */ /* 0x080fe400078e02ff */
[-C--:B------:R-:W-:Y:S02]  /*0a60*/  IMAD R9, R20, R23.reuse, RZ ;  /* 0x0000001714097224 */ /* 0x080fe400078e02ff */
[-C--:B------:R-:W-:Y:S02]  /*0a70*/  IMAD R20, R14, R23.reuse, RZ ;  /* 0x000000170e147224 */ /* 0x080fe400078e02ff */
[----:B------:R-:W-:-:S04]  /*0a80*/  IMAD.WIDE.U32 R12, R12, R23, R2 ;  /* 0x000000170c0c7225 */ /* 0x000fc800078e0002 */
[----:B------:R-:W-:-:S04]  /*0a90*/  IMAD.WIDE.U32 R10, R4, R23, R2 ;  /* 0x00000017040a7225 */ /* 0x000fc800078e0002 */
[----:B------:R-:W-:-:S04]  /*0aa0*/  IMAD.WIDE.U32 R14, R6, R23, R2 ;  /* 0x00000017060e7225 */ /* 0x000fc800078e0002 */
[C---:B------:R-:W-:Y:S02]  /*0ab0*/  IMAD R7, R21.reuse, R4, R7 ;  /* 0x0000000415077224 */ /* 0x040fe400078e0207 */
[----:B------:R-:W-:Y:S02]  /*0ac0*/  IMAD R9, R21, R6, R9 ;  /* 0x0000000615097224 */ /* 0x000fe400078e0209 */
[----:B------:R-:W-:-:S04]  /*0ad0*/  IMAD.WIDE.U32 R2, R8, R23, R2 ;  /* 0x0000001708027225 */ /* 0x000fc800078e0002 */
[----:B------:R-:W-:Y:S01]  /*0ae0*/  IMAD R21, R21, R8, R20 ;  /* 0x0000000815157224 */ /* 0x000fe200078e0214 */
[----:B0-----:R-:W-:Y:S01]  /*0af0*/  LEA R20, P3, R2, UR8, 0x2 ;  /* 0x0000000802147c11 */ /* 0x001fe2000f8610ff */
[----:B------:R-:W-:Y:S01]  /*0b00*/  IMAD.IADD R5, R13, 0x1, R5 ;  /* 0x000000010d057824 */ /* 0x000fe200078e0205 */
[----:B------:R-:W-:Y:S02]  /*0b10*/  LEA R4, P0, R12, UR8, 0x2 ;  /* 0x000000080c047c11 */ /* 0x000fe4000f8010ff */
[----:B------:R-:W-:Y:S01]  /*0b20*/  IADD3 R3, PT, PT, R3, R21, RZ ;  /* 0x0000001503037210 */ /* 0x000fe20007ffe0ff */
[----:B------:R-:W-:Y:S01]  /*0b30*/  IMAD.IADD R9, R15, 0x1, R9 ;  /* 0x000000010f097824 */ /* 0x000fe200078e0209 */
[----:B------:R-:W-:Y:S02]  /*0b40*/  LEA R6, P1, R10, UR8, 0x2 ;  /* 0x000000080a067c11 */ /* 0x000fe4000f8210ff */
[----:B------:R-:W-:Y:S02]  /*0b50*/  IADD3 R7, PT, PT, R11, R7, RZ ;  /* 0x000000070b077210 */ /* 0x000fe40007ffe0ff */
[----:B------:R-:W-:-:S02]  /*0b60*/  LEA R8, P2, R14, UR8, 0x2 ;  /* 0x000000080e087c11 */ /* 0x000fc4000f8410ff */
[----:B------:R-:W-:Y:S01]  /*0b70*/  LEA.HI.X R21, R2, UR9, R3, 0x2, P3 ;  /* 0x0000000902157c11 */ /* 0x000fe200098f1403 */
[C---:B--2---:R-:W-:Y:S01]  /*0b80*/  FMUL.FTZ R3, R19.reuse, R18 ;  /* 0x0000001213037220 */ /* 0x044fe20000410000 */
[----:B------:R-:W-:Y:S01]  /*0b90*/  LEA.HI.X R5, R12, UR9, R5, 0x2, P0 ;  /* 0x000000090c057c11 */ /* 0x000fe200080f1405 */
[C---:B------:R-:W-:Y:S01]  /*0ba0*/  FMUL.FTZ R11, R19.reuse, R0 ;  /* 0x00000000130b7220 */ /* 0x040fe20000410000 */
[----:B------:R-:W-:Y:S01]  /*0bb0*/  LEA.HI.X R7, R10, UR9, R7, 0x2, P1 ;  /* 0x000000090a077c11 */ /* 0x000fe200088f1407 */
[C---:B------:R-:W-:Y:S01]  /*0bc0*/  FMUL.FTZ R17, R19.reuse, R17 ;  /* 0x0000001113117220 */ /* 0x040fe20000410000 */
[----:B------:R-:W-:Y:S01]  /*0bd0*/  LEA.HI.X R9, R14, UR9, R9, 0x2, P2 ;  /* 0x000000090e097c11 */ /* 0x000fe200090f1409 */
[----:B------:R-:W-:Y:S01]  /*0be0*/  FMUL.FTZ R19, R19, R16 ;  /* 0x0000001013137220 */ /* 0x000fe20000410000 */
[----:B------:R-:W-:Y:S04]  /*0bf0*/  REDG.E.ADD.F32.FTZ.RN.STRONG.GPU desc[UR6][R4.64], R3 ;  /* 0x00000003040079a6 */ /* 0x000fe8000c12f306 */
[----:B------:R-:W-:Y:S04]  /*0c00*/  REDG.E.ADD.F32.FTZ.RN.STRONG.GPU desc[UR6][R6.64], R11 ;  /* 0x0000000b060079a6 */ /* 0x000fe8000c12f306 */
[----:B------:R-:W-:Y:S04]  /*0c10*/  REDG.E.ADD.F32.FTZ.RN.STRONG.GPU desc[UR6][R8.64], R17 ;  /* 0x00000011080079a6 */ /* 0x000fe8000c12f306 */
[----:B------:R-:W-:Y:S01]  /*0c20*/  REDG.E.ADD.F32.FTZ.RN.STRONG.GPU desc[UR6][R20.64], R19 ;  /* 0x00000013140079a6 */ /* 0x000fe2000c12f306 */
[----:B------:R-:W-:Y:S05]  /*0c30*/  EXIT ;  /* 0x000000000000794d */ /* 0x000fea0003800000 */
.L_x_1889:
        /* <DEDUP_REMOVED lines=12> */
.L_x_1987:


//--------------------- .text._ZN2at6native54_GLOBAL__N__aa9a477a_21_UpSampleBilinear2d_cu_607db5e338upsample_bilinear2d_backward_out_frameIddEEvmiiiiT0_S3_bPT_PKS4_ --------------------------
	.section	.text._ZN2at6native54_GLOBAL__N__aa9a477a_21_UpSampleBilinear2d_cu_607db5e338upsample_bilinear2d_backward_out_frameIddEEvmiiiiT0_S3_bPT_PKS4_,"ax",@progbits
	.align	128
.text._ZN2at6native54_GLOBAL__N__aa9a477a_21_UpSampleBilinear2d_cu_607db5e338upsample_bilinear2d_backward_out_frameIddEEvmiiiiT0_S3_bPT_PKS4_:
        .type           _ZN2at6native54_GLOBAL__N__aa9a477a_21_UpSampleBilinear2d_cu_607db5e338upsample_bilinear2d_backward_out_frameIddEEvmiiiiT0_S3_bPT_PKS4_,@function
        .size           _ZN2at6native54_GLOBAL__N__aa9a477a_21_UpSampleBilinear2d_cu_607db5e338upsample_bilinear2d_backward_out_frameIddEEvmiiiiT0_S3_bPT_PKS4_,(.L_x_1988 - _ZN2at6native54_GLOBAL__N__aa9a477a_21_UpSampleBilinear2d_cu_607db5e338upsample_bilinear2d_backward_out_frameIddEEvmiiiiT0_S3_bPT_PKS4_)
        .other          _ZN2at6native54_GLOBAL__N__aa9a477a_21_UpSampleBilinear2d_cu_607db5e338upsample_bilinear2d_backward_out_frameIddEEvmiiiiT0_S3_bPT_PKS4_,@"STO_CUDA_ENTRY STV_DEFAULT"
_ZN2at6native54_GLOBAL__N__aa9a477a_21_UpSampleBilinear2d_cu_607db5e338upsample_bilinear2d_backward_out_frameIddEEvmiiiiT0_S3_bPT_PKS4_:
        /* <DEDUP_REMOVED lines=22> */
[----:B------:R-:W-:Y:S01]  /*0160*/  IMAD.MOV.U32 R2, RZ, RZ, RZ ;  /* 0x000000ffff027224 */ /* 0x000fe200078e00ff */
[----:B------:R-:W1:Y:S01]  /*0170*/  LDCU.64 UR6, c[0x0][0x358] ;  /* 0x00006b00ff0677ac */ /* 0x000e620008000a00 */
[----:B------:R-:W2:Y:S01]  /*0180*/  LDCU UR26, c[0x0][0x394] ;  /* 0x00007280ff1a77ac */ /* 0x000ea20008000800 */
[----:B------:R-:W3:Y:S01]  /*0190*/  LDCU UR27, c[0x0][0x394] ;  /* 0x00007280ff1b77ac */ /* 0x000ee20008000800 */
[----:B------:R-:W4:Y:S01]  /*01a0*/  LDCU UR32, c[0x0][0x390] ;  /* 0x00007200ff2077ac */ /* 0x000f220008000800 */
[----:B0-----:R-:W-:Y:S01]  /*01b0*/  UPRMT UR4, UR4, 0x8880, URZ ;  /* 0x0000888004047896 */ /* 0x001fe200080000ff */
[----:B------:R-:W0:Y:S03]  /*01c0*/  LDCU UR33, c[0x0][0x390] ;  /* 0x00007200ff2177ac */ /* 0x000e260008000800 */
[----:B------:R-:W-:Y:S01]  /*01d0*/  UISETP.NE.AND UP0, UPT, UR4, URZ, UPT ;  /* 0x000000ff0400728c */ /* 0x000fe2000bf05270 */
[----:B------:R-:W0:Y:S01]  /*01e0*/  LDCU.64 UR28, c[0x0][0x398] ;  /* 0x00007300ff1c77ac */ /* 0x000e220008000a00 */
[----:B------:R-:W0:Y:S01]  /*01f0*/  LDCU.64 UR30, c[0x0][0x3a0] ;  /* 0x00007400ff1e77ac */ /* 0x000e220008000a00 */
[----:B------:R-:W0:Y:S01]  /*0200*/  LDCU.128 UR8, c[0x0][0x3b0] ;  /* 0x00007600ff0877ac */ /* 0x000e220008000c00 */
[----:B------:R-:W0:Y:S01]  /*0210*/  LDCU.128 UR12, c[0x0][0x3b0] ;  /* 0x00007600ff0c77ac */ /* 0x000e220008000c00 */
[----:B------:R-:W0:Y:S01]  /*0220*/  LDCU.128 UR16, c[0x0][0x380] ;  /* 0x00007000ff1077ac */ /* 0x000e220008000c00 */
[----:B------:R-:W0:Y:S03]  /*0230*/  LDCU.128 UR20, c[0x0][0x380] ;  /* 0x00007000ff1477ac */ /* 0x000e260008000c00 */
[----:B-1234-:R-:W-:Y:S05]  /*0240*/  BRA.U UP0, `(.L_x_1890) ;  /* 0x0000000900b87547 */ /* 0x01efea000b800000 */
[----:B------:R-:W-:Y:S01]  /*0250*/  BSSY B0, `(.L_x_1891) ;  /* 0x00000ac000007945 */ /* 0x000fe20003800000 */
.L_x_1898:
[----:B------:R-:W-:Y:S01]  /*0260*/  LOP3.LUT R0, R2, UR25, RZ, 0xfc, !PT ;  /* 0x0000001902007c12 */ /* 0x000fe2000f8efcff */
[----:B------:R-:W-:Y:S05]  /*0270*/  YIELD ;  /* 0x0000000000007946 */ /* 0x000fea0003800000 */
[----:B------:R-:W-:Y:S01]  /*0280*/  ISETP.NE.U32.AND P0, PT, R0, RZ, PT ;  /* 0x000000ff0000720c */ /* 0x000fe20003f05070 */
[----:B------:R-:W-:-:S12]  /*0290*/  BSSY.RECONVERGENT B1, `(.L_x_1892) ;  /* 0x0000023000017945 */ /* 0x000fd80003800200 */
[----:B------:R-:W-:Y:S05]  /*02a0*/  @P0 BRA `(.L_x_1893) ;  /* 0x0000000000580947 */ /* 0x000fea0003800000 */
[----:B------:R-:W1:Y:S01]  /*02b0*/  I2F.U32.RP R0, UR26 ;  /* 0x0000001a00007d06 */ /* 0x000e620008209000 */
[----:B------:R-:W-:-:S07]  /*02c0*/  ISETP.NE.U32.AND P2, PT, RZ, UR26, PT ;  /* 0x0000001aff007c0c */ /* 0x000fce000bf45070 */
[----:B-1----:R-:W1:Y:S02]  /*02d0*/  MUFU.RCP R0, R0 ;  /* 0x0000000000007308 */ /* 0x002e640000001000 */
[----:B-1----:R-:W-:-:S06]  /*02e0*/  IADD3 R4, PT, PT, R0, 0xffffffe, RZ ;  /* 0x0ffffffe00047810 */ /* 0x002fcc0007ffe0ff */
[----:B------:R1:W2:Y:S02]  /*02f0*/  F2I.FTZ.U32.TRUNC.NTZ R5, R4 ;  /* 0x0000000400057305 */ /* 0x0002a4000021f000 */
[----:B-1----:R-:W-:Y:S02]  /*0300*/  IMAD.MOV.U32 R4, RZ, RZ, RZ ;  /* 0x000000ffff047224 */ /* 0x002fe400078e00ff */
[----:B--2---:R-:W-:-:S04]  /*0310*/  IMAD.MOV R7, RZ, RZ, -R5 ;  /* 0x000000ffff077224 */ /* 0x004fc800078e0a05 */
[----:B------:R-:W-:-:S04]  /*0320*/  IMAD R7, R7, UR26, RZ ;  /* 0x0000001a07077c24 */ /* 0x000fc8000f8e02ff */
[----:B------:R-:W-:-:S06]  /*0330*/  IMAD.HI.U32 R6, R5, R7, R4 ;  /* 0x0000000705067227 */ /* 0x000fcc00078e0004 */
[----:B------:R-:W-:-:S05]  /*0340*/  IMAD.HI.U32 R4, R6, R3, RZ ;  /* 0x0000000306047227 */ /* 0x000fca00078e00ff */
[----:B------:R-:W-:-:S05]  /*0350*/  IADD3 R6, PT, PT, -R4, RZ, RZ ;  /* 0x000000ff04067210 */ /* 0x000fca0007ffe1ff */
[----:B------:R-:W-:-:S05]  /*0360*/  IMAD R5, R6, UR26, R3 ;  /* 0x0000001a06057c24 */ /* 0x000fca000f8e0203 */
[----:B------:R-:W-:-:S13]  /*0370*/  ISETP.GE.U32.AND P0, PT, R5, UR26, PT ;  /* 0x0000001a05007c0c */ /* 0x000fda000bf06070 */
[----:B------:R-:W-:Y:S02]  /*0380*/  @P0 VIADD R5, R5, -UR26 ;  /* 0x8000001a05050c36 */ /* 0x000fe40008000000 */
[----:B------:R-:W-:-:S03]  /*0390*/  @P0 VIADD R4, R4, 0x1 ;  /* 0x0000000104040836 */ /* 0x000fc60000000000 */
[----:B------:R-:W-:Y:S01]  /*03a0*/  ISETP.GE.U32.AND P1, PT, R5, UR26, PT ;  /* 0x0000001a05007c0c */ /* 0x000fe2000bf26070 */
[----:B------:R-:W-:-:S12]  /*03b0*/  IMAD.MOV.U32 R5, RZ, RZ, RZ ;  /* 0x000000ffff057224 */ /* 0x000fd800078e00ff */
[----:B------:R-:W-:Y:S02]  /*03c0*/  @P1 IADD3 R4, PT, PT, R4, 0x1, RZ ;  /* 0x0000000104041810 */ /* 0x000fe40007ffe0ff */
[----:B------:R-:W-:-:S05]  /*03d0*/  @!P2 LOP3.LUT R4, RZ, UR26, RZ, 0x33, !PT ;  /* 0x0000001aff04ac12 */ /* 0x000fca000f8e33ff */
[----:B------:R-:W-:-:S04]  /*03e0*/  IMAD.MOV R8, RZ, RZ, -R4 ;  /* 0x000000ffff087224 */ /* 0x000fc800078e0a04 */
[----:B------:R-:W-:Y:S01]  /*03f0*/  IMAD R8, R8, UR26, R3 ;  /* 0x0000001a08087c24 */ /* 0x000fe2000f8e0203 */
[----:B------:R-:W-:Y:S06]  /*0400*/  BRA `(.L_x_1894) ;  /* 0x00000000002c7947 */ /* 0x000fec0003800000 */
.L_x_1893:
[----:B------:R-:W1:Y:S01]  /*0410*/  LDCU UR4, c[0x0][0x394] ;  /* 0x00007280ff0477ac */ /* 0x000e620008000800 */
[----:B------:R-:W-:Y:S01]  /*0420*/  MOV R11, R3 ;  /* 0x00000003000b7202 */ /* 0x000fe20000000f00 */
[----:B------:R-:W-:Y:S01]  /*0430*/  IMAD.MOV.U32 R12, RZ, RZ, R2 ;  /* 0x000000ffff0c7224 */ /* 0x000fe200078e0002 */
[----:B------:R-:W-:Y:S01]  /*0440*/  MOV R0, 0x480 ;  /* 0x0000048000007802 */ /* 0x000fe20000000f00 */
[----:B------:R-:W-:Y:S01]  /*0450*/  IMAD.U32 R9, RZ, RZ, UR25 ;  /* 0x00000019ff097e24 */ /* 0x000fe2000f8e00ff */
[----:B-1----:R-:W-:-:S07]  /*0460*/  MOV R10, UR4 ;  /* 0x00000004000a7c02 */ /* 0x002fce0008000f00 */
[----:B0-----:R-:W-:Y:S05]  /*0470*/  CALL.REL.NOINC `($__internal_23_$__cuda_sm20_div_u64) ;  /* 0x0000001000bc7944 */ /* 0x001fea0003c00000 */
[--C-:B------:R-:W-:Y:S01]  /*0480*/  IMAD.MOV R8, RZ, RZ, -R20.reuse ;  /* 0x000000ffff087224 */ /* 0x100fe200078e0a14 */
[----:B------:R-:W-:Y:S01]  /*0490*/  MOV R5, R21 ;  /* 0x0000001500057202 */ /* 0x000fe20000000f00 */
[----:B------:R-:W-:Y:S02]  /*04a0*/  IMAD.MOV.U32 R4, RZ, RZ, R20 ;  /* 0x000000ffff047224 */ /* 0x000fe400078e0014 */
[----:B------:R-:W-:-:S07]  /*04b0*/  IMAD R8, R8, UR26, R3 ;  /* 0x0000001a08087c24 */ /* 0x000fce000f8e0203 */
.L_x_1894:
[----:B0-----:R-:W-:Y:S05]  /*04c0*/  BSYNC.RECONVERGENT B1 ;  /* 0x0000000000017941 */ /* 0x001fea0003800200 */
.L_x_1892:
[----:B------:R-:W-:Y:S01]  /*04d0*/  LOP3.LUT R0, R5, UR24, RZ, 0xfc, !PT ;  /* 0x0000001805007c12 */ /* 0x000fe2000f8efcff */
[----:B------:R-:W-:Y:S03]  /*04e0*/  BSSY.RECONVERGENT B1, `(.L_x_1895) ;  /* 0x0000024000017945 */ /* 0x000fe60003800200 */
[----:B------:R-:W-:-:S13]  /*04f0*/  ISETP.NE.U32.AND P0, PT, R0, RZ, PT ;  /* 0x000000ff0000720c */ /* 0x000fda0003f05070 */
[----:B------:R-:W-:Y:S05]  /*0500*/  @P0 BRA `(.L_x_1896) ;  /* 0x00000000005c0947 */ /* 0x000fea0003800000 */
[----:B------:R-:W-:Y:S02]  /*0510*/  IMAD.U32 R0, RZ, RZ, UR32 ;  /* 0x00000020ff007e24 */ /* 0x000fe4000f8e00ff */
[----:B------:R-:W-:Y:S02]  /*0520*/  IMAD.MOV.U32 R21, RZ, RZ, RZ ;  /* 0x000000ffff157224 */ /* 0x000fe400078e00ff */
[----:B------:R-:W0:Y:S01]  /*0530*/  I2F.U32.RP R5, R0 ;  /* 0x0000000000057306 */ /* 0x000e220000209000 */
[----:B------:R-:W-:-:S07]  /*0540*/  ISETP.NE.U32.AND P2, PT, R0, RZ, PT ;  /* 0x000000ff0000720c */ /* 0x000fce0003f45070 */
[----:B0-----:R-:W0:Y:S02]  /*0550*/  MUFU.RCP R5, R5 ;  /* 0x0000000500057308 */ /* 0x001e240000001000 */
[----:B0-----:R-:W-:-:S06]  /*0560*/  VIADD R6, R5, 0xffffffe ;  /* 0x0ffffffe05067836 */ /* 0x001fcc0000000000 */
[----:B------:R0:W1:Y:S02]  /*0570*/  F2I.FTZ.U32.TRUNC.NTZ R7, R6 ;  /* 0x0000000600077305 */ /* 0x000064000021f000 */
[----:B0-----:R-:W-:Y:S02]  /*0580*/  IMAD.MOV.U32 R6, RZ, RZ, RZ ;  /* 0x000000ffff067224 */ /* 0x001fe400078e00ff */
[----:B-1----:R-:W-:-:S05]  /*0590*/  IMAD R9, R7, R0, RZ ;  /* 0x0000000007097224 */ /* 0x002fca00078e02ff */
[----:B------:R-:W-:-:S05]  /*05a0*/  IADD3 R9, PT, PT, -R9, RZ, RZ ;  /* 0x000000ff09097210 */ /* 0x000fca0007ffe1ff */
[----:B------:R-:W-:-:S06]  /*05b0*/  IMAD.HI.U32 R7, R7, R9, R6 ;  /* 0x0000000907077227 */ /* 0x000fcc00078e0006 */
[----:B------:R-:W-:-:S04]  /*05c0*/  IMAD.HI.U32 R20, R7, R4, RZ ;  /* 0x0000000407147227 */ /* 0x000fc800078e00ff */
[----:B------:R-:W-:-:S04]  /*05d0*/  IMAD.MOV R7, RZ, RZ, -R20 ;  /* 0x000000ffff077224 */ /* 0x000fc800078e0a14 */
[----:B------:R-:W-:-:S05]  /*05e0*/  IMAD R7, R0, R7, R4 ;  /* 0x0000000700077224 */ /* 0x000fca00078e0204 */
[----:B------:R-:W-:-:S13]  /*05f0*/  ISETP.GE.U32.AND P0, PT, R7, R0, PT ;  /* 0x000000000700720c */ /* 0x000fda0003f06070 */
[----:B------:R-:W-:Y:S01]  /*0600*/  @P0 IADD3 R7, PT, PT, R7, -R0, RZ ;  /* 0x8000000007070210 */ /* 0x000fe20007ffe0ff */
[----:B------:R-:W-:-:S03]  /*0610*/  @P0 VIADD R20, R20, 0x1 ;  /* 0x0000000114140836 */ /* 0x000fc60000000000 */
[----:B------:R-:W-:-:S13]  /*0620*/  ISETP.GE.U32.AND P1, PT, R7, R0, PT ;  /* 0x000000000700720c */ /* 0x000fda0003f26070 */
[----:B------:R-:W-:Y:S01]  /*0630*/  @P1 VIADD R20, R20, 0x1 ;  /* 0x0000000114141836 */ /* 0x000fe20000000000 */
[----:B------:R-:W-:-:S04]  /*0640*/  @!P2 LOP3.LUT R20, RZ, R0, RZ, 0x33, !PT ;  /* 0x00000000ff14a212 */ /* 0x000fc800078e33ff */
[----:B------:R-:W-:-:S05]  /*0650*/  IADD3 R5, PT, PT, -R20, RZ, RZ ;  /* 0x000000ff14057210 */ /* 0x000fca0007ffe1ff */
[----:B------:R-:W-:Y:S01]  /*0660*/  IMAD R16, R0, R5, R4 ;  /* 0x0000000500107224 */ /* 0x000fe200078e0204 */
[----:B------:R-:W-:Y:S06]  /*0670*/  BRA `(.L_x_1897) ;  /* 0x0000000000287947 */ /* 0x000fec0003800000 */
.L_x_1896:
[----:B------:R-:W0:Y:S01]  /*0680*/  LDCU UR4, c[0x0][0x390] ;  /* 0x00007200ff0477ac */ /* 0x000e220008000800 */
[----:B------:R-:W-:Y:S01]  /*0690*/  MOV R11, R4 ;  /* 0x00000004000b7202 */ /* 0x000fe20000000f00 */
[----:B------:R-:W-:Y:S01]  /*06a0*/  IMAD.MOV.U32 R12, RZ, RZ, R5 ;  /* 0x000000ffff0c7224 */ /* 0x000fe200078e0005 */
[----:B------:R-:W-:Y:S02]  /*06b0*/  MOV R9, UR24 ;  /* 0x0000001800097c02 */ /* 0x000fe40008000f00 */
[----:B------:R-:W-:Y:S01]  /*06c0*/  MOV R0, 0x6f0 ;  /* 0x000006f000007802 */ /* 0x000fe20000000f00 */
[----:B0-----:R-:W-:-:S07]  /*06d0*/  IMAD.U32 R10, RZ, RZ, UR4 ;  /* 0x00000004ff0a7e24 */ /* 0x001fce000f8e00ff */
[----:B------:R-:W-:Y:S05]  /*06e0*/  CALL.REL.NOINC `($__internal_23_$__cuda_sm20_div_u64) ;  /* 0x0000001000207944 */ /* 0x000fea0003c00000 */
[----:B------:R-:W-:Y:S01]  /*06f0*/  IADD3 R5, PT, PT, -R20, RZ, RZ ;  /* 0x000000ff14057210 */ /* 0x000fe20007ffe1ff */
[----:B------:R-:W-:-:S04]  /*0700*/  IMAD.U32 R0, RZ, RZ, UR32 ;  /* 0x00000020ff007e24 */ /* 0x000fc8000f8e00ff */
[----:B------:R-:W-:-:S07]  /*0710*/  IMAD R16, R5, R0, R4 ;  /* 0x0000000005107224 */ /* 0x000fce00078e0204 */
.L_x_1897:
[----:B------:R-:W-:Y:S05]  /*0720*/  BSYNC.RECONVERGENT B1 ;  /* 0x0000000000017941 */ /* 0x000fea0003800200 */
.L_x_1895:
[C---:B------:R-:W-:Y:S01]  /*0730*/  LEA R14, P0, R3.reuse, UR10, 0x3 ;  /* 0x0000000a030e7c11 */ /* 0x040fe2000f8018ff */
[----:B------:R-:W0:Y:S03]  /*0740*/  LDC.64 R10, c[0x0][0x398] ;  /* 0x0000e600ff0a7b82 */ /* 0x000e260000000a00 */
[----:B------:R-:W-:Y:S01]  /*0750*/  LEA.HI.X R15, R3, UR11, R2, 0x3, P0 ;  /* 0x0000000b030f7c11 */ /* 0x000fe200080f1c02 */
[----:B------:R-:W1:Y:S04]  /*0760*/  I2F.F64 R4, R16 ;  /* 0x0000001000047312 */ /* 0x000e680000201c00 */
[----:B------:R-:W2:Y:S01]  /*0770*/  LDC.64 R12, c[0x0][0x3a0] ;  /* 0x0000e800ff0c7b82 */ /* 0x000ea20000000a00 */
[----:B------:R-:W3:Y:S01]  /*0780*/  LDG.E.64.CONSTANT R14, desc[UR6][R14.64] ;  /* 0x000000060e0e7981 */ /* 0x000ee2000c1e9b00 */
[----:B------:R-:W-:-:S02]  /*0790*/  UIADD3 UR4, UPT, UPT, UR18, -0x1, URZ ;  /* 0xffffffff12047890 */ /* 0x000fc4000fffe0ff */
[----:B------:R-:W4:Y:S01]  /*07a0*/  I2F.F64 R8, R8 ;  /* 0x0000000800087312 */ /* 0x000f220000201c00 */
[----:B------:R-:W-:Y:S01]  /*07b0*/  USHF.R.S32.HI UR5, URZ, 0x1f, UR19 ;  /* 0x0000001fff057899 */ /* 0x000fe20008011413 */
[----:B-1----:R-:W-:Y:S02]  /*07c0*/  DADD R4, R4, 0.5 ;  /* 0x3fe0000004047429 */ /* 0x002fe40000000000 */
[----:B----4-:R-:W-:-:S06]  /*07d0*/  DADD R6, R8, 0.5 ;  /* 0x3fe0000008067429 */ /* 0x010fcc0000000000 */
[----:B0-----:R-:W-:Y:S02]  /*07e0*/  DFMA R4, R4, R10, -0.5 ;  /* 0xbfe000000404742b */ /* 0x001fe4000000000a */
[----:B--2---:R-:W-:-:S06]  /*07f0*/  DFMA R10, R6, R12, -0.5 ;  /* 0xbfe00000060a742b */ /* 0x004fcc000000000c */
[----:B------:R-:W-:-:S06]  /*0800*/  DSETP.GEU.AND P0, PT, R4, RZ, PT ;  /* 0x000000ff0400722a */ /* 0x000fcc0003f0e000 */
[----:B------:R-:W-:Y:S02]  /*0810*/  FSEL R6, R4, RZ, P0 ;  /* 0x000000ff04067208 */ /* 0x000fe40000000000 */
[----:B------:R-:W-:Y:S01]  /*0820*/  FSEL R7, R5, RZ, P0 ;  /* 0x000000ff05077208 */ /* 0x000fe20000000000 */
[----:B------:R-:W-:-:S03]  /*0830*/  DSETP.GEU.AND P0, PT, R10, RZ, PT ;  /* 0x000000ff0a00722a */ /* 0x000fc60003f0e000 */
[----:B------:R-:W0:Y:S03]  /*0840*/  F2I.F64.TRUNC R12, R6 ;  /* 0x00000006000c7311 */ /* 0x000e26000030d100 */
[----:B------:R-:W-:Y:S02]  /*0850*/  FSEL R10, R10, RZ, P0 ;  /* 0x000000ff0a0a7208 */ /* 0x000fe40000000000 */
[----:B------:R-:W-:-:S04]  /*0860*/  FSEL R11, R11, RZ, P0 ;  /* 0x000000ff0b0b7208 */ /* 0x000fc80000000000 */
[----:B------:R-:W1:Y:S01]  /*0870*/  F2I.F64.TRUNC R22, R10 ;  /* 0x0000000a00167311 */ /* 0x000e62000030d100 */
[----:B0-----:R-:W-:Y:S01]  /*0880*/  ISETP.GE.AND P0, PT, R12, UR4, PT ;  /* 0x000000040c007c0c */ /* 0x001fe2000bf06270 */
[----:B------:R-:W-:-:S06]  /*0890*/  USHF.R.S32.HI UR4, URZ, 0x1f, UR18 ;  /* 0x0000001fff047899 */ /* 0x000fcc0008011412 */
[----:B------:R-:W0:Y:S01]  /*08a0*/  I2F.F64 R16, R12 ;  /* 0x0000000c00107312 */ /* 0x000e220000201c00 */
[----:B------:R-:W-:Y:S02]  /*08b0*/  SHF.R.S32.HI R13, RZ, 0x1f, R12 ;  /* 0x0000001fff0d7819 */ /* 0x000fe4000001140c */
[----:B-1----:R-:W-:-:S05]  /*08c0*/  SHF.R.S32.HI R23, RZ, 0x1f, R22 ;  /* 0x0000001fff177819 */ /* 0x002fca0000011416 */
[----:B------:R-:W1:Y:S01]  /*08d0*/  I2F.F64 R4, R22 ;  /* 0x0000001600047312 */ /* 0x000e620000201c00 */
[----:B0-----:R-:W-:Y:S01]  /*08e0*/  DADD R16, R6, -R16 ;  /* 0x0000000006107229 */ /* 0x001fe20000000810 */
[----:B------:R-:W-:-:S04]  /*08f0*/  IMAD R7, R21, UR18, RZ ;  /* 0x0000001215077c24 */ /* 0x000fc8000f8e02ff */
[----:B------:R-:W-:Y:S01]  /*0900*/  IMAD R7, R20, UR4, R7 ;  /* 0x0000000414077c24 */ /* 0x000fe2000f8e0207 */
[----:B------:R-:W-:Y:S01]  /*0910*/  UIADD3 UR4, UPT, UPT, UR19, -0x1, URZ ;  /* 0xffffffff13047890 */ /* 0x000fe2000fffe0ff */
[----:B-1----:R-:W-:Y:S01]  /*0920*/  DADD R4, R10, -R4 ;  /* 0x000000000a047229 */ /* 0x002fe20000000804 */
[----:B------:R-:W-:Y:S01]  /*0930*/  IADD3 R10, PT, PT, R12, 0x1, RZ ;  /* 0x000000010c0a7810 */ /* 0x000fe20007ffe0ff */
[--C-:B------:R-:W-:Y:S01]  /*0940*/  @P0 IMAD.MOV R10, RZ, RZ, R12.reuse ;  /* 0x000000ffff0a0224 */ /* 0x100fe200078e020c */
[----:B------:R-:W-:Y:S01]  /*0950*/  DADD R18, -R16, 1 ;  /* 0x3ff0000010127429 */ /* 0x000fe20000000100 */
[----:B------:R-:W-:-:S03]  /*0960*/  IMAD.WIDE.U32 R12, R20, UR18, R12 ;  /* 0x00000012140c7c25 */ /* 0x000fc6000f8e000c */
[--C-:B------:R-:W-:Y:S01]  /*0970*/  SHF.R.S32.HI R11, RZ, 0x1f, R10.reuse ;  /* 0x0000001fff0b7819 */ /* 0x100fe2000001140a */
[----:B------:R-:W-:Y:S01]  /*0980*/  DADD R8, -R4, 1 ;  /* 0x3ff0000004087429 */ /* 0x000fe20000000100 */
[----:B------:R-:W-:Y:S01]  /*0990*/  IADD3 R6, PT, PT, R13, R7, RZ ;  /* 0x000000070d067210 */ /* 0x000fe20007ffe0ff */
[----:B------:R-:W-:Y:S01]  /*09a0*/  IMAD.WIDE.U32 R20, R20, UR18, R10 ;  /* 0x0000001214147c25 */ /* 0x000fe2000f8e000a */
[-C--:B------:R-:W-:Y:S02]  /*09b0*/  DMUL R10, R16, R4.reuse ;  /* 0x00000004100a7228 */ /* 0x080fe40000000000 */
[C---:B------:R-:W-:Y:S01]  /*09c0*/  DMUL R4, R18.reuse, R4 ;  /* 0x0000000412047228 */ /* 0x040fe20000000000 */
[----:B------:R-:W-:Y:S02]  /*09d0*/  IMAD R13, R6, UR19, RZ ;  /* 0x00000013060d7c24 */ /* 0x000fe4000f8e02ff */
[-C--:B------:R-:W-:Y:S02]  /*09e0*/  DMUL R18, R18, R8.reuse ;  /* 0x0000000812127228 */ /* 0x080fe40000000000 */
[----:B------:R-:W-:Y:S01]  /*09f0*/  DMUL R16, R16, R8 ;  /* 0x0000000810107228 */ /* 0x000fe20000000000 */
[----:B------:R-:W-:-:S02]  /*0a00*/  IMAD R26, R12, UR5, R13 ;  /* 0x000000050c1a7c24 */ /* 0x000fc4000f8e020d */
[----:B------:R-:W-:-:S04]  /*0a10*/  IMAD.WIDE.U32 R8, R12, UR19, R22 ;  /* 0x000000130c087c25 */ /* 0x000fc8000f8e0016 */
[----:B------:R-:W-:Y:S01]  /*0a20*/  IMAD.IADD R13, R7, 0x1, R21 ;  /* 0x00000001070d7824 */ /* 0x000fe200078e0215 */
[----:B------:R-:W-:Y:S02]  /*0a30*/  LEA R6, P0, R8, UR8, 0x3 ;  /* 0x0000000808067c11 */ /* 0x000fe4000f8018ff */
[----:B------:R-:W-:Y:S01]  /*0a40*/  IADD3 R7, PT, PT, R9, R26, RZ ;  /* 0x0000001a09077210 */ /* 0x000fe20007ffe0ff */
[----:B------:R-:W-:-:S03]  /*0a50*/  IMAD R13, R13, UR19, RZ ;  /* 0x000000130d0d7c24 */ /* 0x000fc6000f8e02ff */
[----:B------:R-:W-:Y:S01]  /*0a60*/  LEA.HI.X R7, R8, UR9, R7, 0x3, P0 ;  /* 0x0000000908077c11 */ /* 0x000fe200080f1c07 */
[----:B------:R-:W-:Y:S01]  /*0a70*/  IMAD.WIDE.U32 R8, R20, UR19, R22 ;  /* 0x0000001314087c25 */ /* 0x000fe2000f8e0016 */
[----:B------:R-:W-:-:S03]  /*0a80*/  ISETP.GE.AND P0, PT, R22, UR4, PT ;  /* 0x0000000416007c0c */ /* 0x000fc6000bf06270 */
[----:B------:R-:W-:Y:S01]  /*0a90*/  IMAD R13, R20, UR5, R13 ;  /* 0x00000005140d7c24 */ /* 0x000fe2000f8e020d */
[----:B------:R-:W-:-:S03]  /*0aa0*/  LEA R24, P1, R8, UR8, 0x3 ;  /* 0x0000000808187c11 */ /* 0x000fc6000f8218ff */
[----:B------:R-:W-:-:S05]  /*0ab0*/  IMAD.IADD R9, R9, 0x1, R13 ;  /* 0x0000000109097824 */ /* 0x000fca00078e020d */
[----:B------:R-:W-:Y:S02]  /*0ac0*/  LEA.HI.X R25, R8, UR9, R9, 0x3, P1 ;  /* 0x0000000908197c11 */ /* 0x000fe400088f1c09 */
[----:B------:R-:W-:Y:S01]  /*0ad0*/  IADD3 R8, PT, PT, R22, 0x1, RZ ;  /* 0x0000000116087810 */ /* 0x000fe20007ffe0ff */
[----:B------:R-:W-:Y:S01]  /*0ae0*/  @P0 IMAD.MOV R8, RZ, RZ, R22 ;  /* 0x000000ffff080224 */ /* 0x000fe200078e0216 */
[----:B------:R-:W0:Y:S04]  /*0af0*/  LDCU UR4, c[0x0][0x360] ;  /* 0x00006c00ff0477ac */ /* 0x000e280008000800 */
[--C-:B------:R-:W-:Y:S01]  /*0b00*/  SHF.R.S32.HI R9, RZ, 0x1f, R8.reuse ;  /* 0x0000001fff097819 */ /* 0x100fe20000011408 */
[----:B------:R-:W-:Y:S02]  /*0b10*/  UIMAD UR5, UR24, UR16, URZ ;  /* 0x00000010180572a4 */ /* 0x000fe4000f8e02ff */
[----:B------:R-:W-:-:S04]  /*0b20*/  IMAD.WIDE.U32 R22, R12, UR19, R8 ;  /* 0x000000130c167c25 */ /* 0x000fc8000f8e0008 */
[----:B------:R-:W-:Y:S01]  /*0b30*/  IMAD.WIDE.U32 R8, R20, UR19, R8 ;  /* 0x0000001314087c25 */ /* 0x000fe2000f8e0008 */
[----:B------:R-:W-:Y:S02]  /*0b40*/  LEA R20, P0, R22, UR8, 0x3 ;  /* 0x0000000816147c11 */ /* 0x000fe4000f8018ff */
[----:B------:R-:W-:Y:S01]  /*0b50*/  IADD3 R21, PT, PT, R26, R23, RZ ;  /* 0x000000171a157210 */ /* 0x000fe20007ffe0ff */
[----:B------:R-:W-:-:S03]  /*0b60*/  IMAD.IADD R13, R13, 0x1, R9 ;  /* 0x000000010d0d7824 */ /* 0x000fc600078e0209 */
[----:B------:R-:W-:Y:S02]  /*0b70*/  LEA.HI.X R21, R22, UR9, R21, 0x3, P0 ;  /* 0x0000000916157c11 */ /* 0x000fe400080f1c15 */
[----:B------:R-:W-:-:S04]  /*0b80*/  LEA R12, P0, R8, UR8, 0x3 ;  /* 0x00000008080c7c11 */ /* 0x000fc8000f8018ff */
[----:B------:R-:W-:Y:S01]  /*0b90*/  LEA.HI.X R13, R8, UR9, R13, 0x3, P0 ;  /* 0x00000009080d7c11 */ /* 0x000fe200080f1c0d */
[----:B------:R-:W-:Y:S01]  /*0ba0*/  IMAD.WIDE.U32 R8, R0, UR16, RZ ;  /* 0x0000001000087c25 */ /* 0x000fe2000f8e00ff */
[C---:B---3--:R-:W-:Y:S02]  /*0bb0*/  DMUL R18, R14.reuse, R18 ;  /* 0x000000120e127228 */ /* 0x048fe40000000000 */
[C---:B------:R-:W-:Y:S02]  /*0bc0*/  DMUL R4, R14.reuse, R4 ;  /* 0x000000040e047228 */ /* 0x040fe40000000000 */
[C---:B------:R-:W-:Y:S02]  /*0bd0*/  DMUL R10, R14.reuse, R10 ;  /* 0x0000000a0e0a7228 */ /* 0x040fe40000000000 */
[----:B------:R-:W-:Y:S01]  /*0be0*/  DMUL R16, R14, R16 ;  /* 0x000000100e107228 */ /* 0x000fe20000000000 */
[----:B------:R-:W-:Y:S01]  /*0bf0*/  REDG.E.ADD.F64.RN.STRONG.GPU desc[UR6][R6.64], R18 ;  /* 0x00000012060079a6 */ /* 0x000fe2000c12ff06 */
[----:B------:R-:W0:Y:S01]  /*0c00*/  LDC R14, c[0x0][0x370] ;  /* 0x0000dc00ff0e7b82 */ /* 0x000e220000000800 */
[----:B------:R-:W-:-:S02]  /*0c10*/  MOV R15, UR5 ;  /* 0x00000005000f7c02 */ /* 0x000fc40008000f00 */
[----:B------:R1:W-:Y:S03]  /*0c20*/  REDG.E.ADD.F64.RN.STRONG.GPU desc[UR6][R20.64], R4 ;  /* 0x00000004140079a6 */ /* 0x0003e6000c12ff06 */
[----:B------:R-:W-:Y:S01]  /*0c30*/  IMAD R15, R0, UR17, R15 ;  /* 0x00000011000f7c24 */ /* 0x000fe2000f8e020f */
[----:B------:R2:W-:Y:S03]  /*0c40*/  REDG.E.ADD.F64.RN.STRONG.GPU desc[UR6][R24.64], R16 ;  /* 0x00000010180079a6 */ /* 0x0005e6000c12ff06 */
[----:B------:R-:W-:Y:S01]  /*0c50*/  IMAD.IADD R15, R9, 0x1, R15 ;  /* 0x00000001090f7824 */ /* 0x000fe200078e020f */
[----:B------:R2:W-:Y:S03]  /*0c60*/  REDG.E.ADD.F64.RN.STRONG.GPU desc[UR6][R12.64], R10 ;  /* 0x0000000a0c0079a6 */ /* 0x0005e6000c12ff06 */
[----:B------:R-:W-:-:S02]  /*0c70*/  IMAD R15, R15, UR26, RZ ;  /* 0x0000001a0f0f7c24 */ /* 0x000fc4000f8e02ff */
[----:B-1----:R-:W-:-:S04]  /*0c80*/  IMAD.WIDE.U32 R4, R8, UR26, RZ ;  /* 0x0000001a08047c25 */ /* 0x002fc8000f8e00ff */
[----:B------:R-:W-:Y:S02]  /*0c90*/  IMAD R15, R8, UR25, R15 ;  /* 0x00000019080f7c24 */ /* 0x000fe4000f8e020f */
[----:B0-----:R-:W-:-:S03]  /*0ca0*/  IMAD R14, R14, UR4, RZ ;  /* 0x000000040e0e7c24 */ /* 0x001fc6000f8e02ff */
[----:B------:R-:W-:Y:S02]  /*0cb0*/  IADD3 R15, PT, PT, R5, R15, RZ ;  /* 0x0000000f050f7210 */ /* 0x000fe40007ffe0ff */
[----:B------:R-:W-:-:S04]  /*0cc0*/  IADD3 R3, P1, PT, R14, R3, RZ ;  /* 0x000000030e037210 */ /* 0x000fc80007f3e0ff */
[----:B------:R-:W-:Y:S01]  /*0cd0*/  ISETP.GE.U32.AND P0, PT, R3, R4, PT ;  /* 0x000000040300720c */ /* 0x000fe20003f06070 */
[----:B------:R-:W-:-:S05]  /*0ce0*/  IMAD.X R2, RZ, RZ, R2, P1 ;  /* 0x000000ffff027224 */ /* 0x000fca00008e0602 */
[----:B------:R-:W-:-:S13]  /*0cf0*/  ISETP.GE.U32.AND.EX P0, PT, R2, R15, PT, P0 ;  /* 0x0000000f0200720c */ /* 0x000fda0003f06100 */
[----:B--2---:R-:W-:Y:S05]  /*0d00*/  @!P0 BRA `(.L_x_1898) ;  /* 0xfffffff400548947 */ /* 0x004fea000383ffff */
[----:B------:R-:W-:Y:S05]  /*0d10*/  BSYNC B0 ;  /* 0x0000000000007941 */ /* 0x000fea0003800000 */
.L_x_1891:
[----:B------:R-:W-:Y:S05]  /*0d20*/  EXIT ;  /* 0x000000000000794d */ /* 0x000fea0003800000 */
.L_x_1890:
[----:B------:R-:W-:Y:S01]  /*0d30*/  BSSY B0, `(.L_x_1899) ;  /* 0x00000a2000007945 */ /* 0x000fe20003800000 */
.L_x_1906:
[----:B------:R-:W-:Y:S01]  /*0d40*/  LOP3.LUT R0, R2, UR25, RZ, 0xfc, !PT ;  /* 0x0000001902007c12 */ /* 0x000fe2000f8efcff */
[----:B------:R-:W-:Y:S05]  /*0d50*/  YIELD ;  /* 0x0000000000007946 */ /* 0x000fea0003800000 */
[----:B------:R-:W-:Y:S01]  /*0d60*/  ISETP.NE.U32.AND P0, PT, R0, RZ, PT ;  /* 0x000000ff0000720c */ /* 0x000fe20003f05070 */
[----:B------:R-:W-:-:S12]  /*0d70*/  BSSY.RECONVERGENT B1, `(.L_x_1900) ;  /* 0x0000023000017945 */ /* 0x000fd80003800200 */
[----:B------:R-:W-:Y:S05]  /*0d80*/  @P0 BRA `(.L_x_1901) ;  /* 0x0000000000580947 */ /* 0x000fea0003800000 */
[----:B------:R-:W1:Y:S01]  /*0d90*/  I2F.U32.RP R6, UR27 ;  /* 0x0000001b00067d06 */ /* 0x000e620008209000 */
[----:B------:R-:W-:Y:S02]  /*0da0*/  MOV R4, RZ ;  /* 0x000000ff00047202 */ /* 0x000fe40000000f00 */
[----:B------:R-:W-:-:S05]  /*0db0*/  ISETP.NE.U32.AND P2, PT, RZ, UR27, PT ;  /* 0x0000001bff007c0c */ /* 0x000fca000bf45070 */
[----:B-1----:R-:W1:Y:S02]  /*0dc0*/  MUFU.RCP R6, R6 ;  /* 0x0000000600067308 */ /* 0x002e640000001000 */
[----:B-1----:R-:W-:-:S06]  /*0dd0*/  IADD3 R5, PT, PT, R6, 0xffffffe, RZ ;  /* 0x0ffffffe06057810 */ /* 0x002fcc0007ffe0ff */
[----:B------:R-:W1:Y:S02]  /*0de0*/  F2I.FTZ.U32.TRUNC.NTZ R5, R5 ;  /* 0x0000000500057305 */ /* 0x000e64000021f000 */
[----:B-1----:R-:W-:-:S04]  /*0df0*/  IMAD.MOV R7, RZ, RZ, -R5 ;  /* 0x000000ffff077224 */ /* 0x002fc800078e0a05 */
[----:B------:R-:W-:-:S04]  /*0e00*/  IMAD R7, R7, UR27, RZ ;  /* 0x0000001b07077c24 */ /* 0x000fc8000f8e02ff */
[----:B------:R-:W-:-:S04]  /*0e10*/  IMAD.HI.U32 R4, R5, R7, R4 ;  /* 0x0000000705047227 */ /* 0x000fc800078e0004 */
[----:B------:R-:W-:Y:S02]  /*0e20*/  HFMA2 R5, -RZ, RZ, 0, 0 ;  /* 0x00000000ff057431 */ /* 0x000fe400000001ff */
[----:B------:R-:W-:-:S04]  /*0e30*/  IMAD.HI.U32 R4, R4, R3, RZ ;  /* 0x0000000304047227 */ /* 0x000fc800078e00ff */
[----:B------:R-:W-:-:S04]  /*0e40*/  IMAD.MOV R0, RZ, RZ, -R4 ;  /* 0x000000ffff007224 */ /* 0x000fc800078e0a04 */
[----:B------:R-:W-:-:S05]  /*0e50*/  IMAD R0, R0, UR27, R3 ;  /* 0x0000001b00007c24 */ /* 0x000fca000f8e0203 */
[----:B------:R-:W-:-:S13]  /*0e60*/  ISETP.GE.U32.AND P0, PT, R0, UR27, PT ;  /* 0x0000001b00007c0c */ /* 0x000fda000bf06070 */
[----:B------:R-:W-:Y:S01]  /*0e70*/  @P0 IADD3 R0, PT, PT, R0, -UR27, RZ ;  /* 0x8000001b00000c10 */ /* 0x000fe2000fffe0ff */
[----:B------:R-:W-:-:S03]  /*0e80*/  @P0 VIADD R4, R4, 0x1 ;  /* 0x0000000104040836 */ /* 0x000fc60000000000 */
[----:B------:R-:W-:-:S13]  /*0e90*/  ISETP.GE.U32.AND P1, PT, R0, UR27, PT ;  /* 0x0000001b00007c0c */ /* 0x000fda000bf26070 */
[----:B------:R-:W-:Y:S02]  /*0ea0*/  @P1 IADD3 R4, PT, PT, R4, 0x1, RZ ;  /* 0x0000000104041810 */ /* 0x000fe40007ffe0ff */
[----:B------:R-:W-:-:S05]  /*0eb0*/  @!P2 LOP3.LUT R4, RZ, UR27, RZ, 0x33, !PT ;  /* 0x0000001bff04ac12 */ /* 0x000fca000f8e33ff */
[----:B------:R-:W-:-:S04]  /*0ec0*/  IMAD.MOV R8, RZ, RZ, -R4 ;  /* 0x000000ffff087224 */ /* 0x000fc800078e0a04 */
[----:B------:R-:W-:Y:S01]  /*0ed0*/  IMAD R8, R8, UR27, R3 ;  /* 0x0000001b08087c24 */ /* 0x000fe2000f8e0203 */
[----:B------:R-:W-:Y:S06]  /*0ee0*/  BRA `(.L_x_1902) ;  /* 0x00000000002c7947 */ /* 0x000fec0003800000 */
.L_x_1901:
[----:B------:R-:W1:Y:S01]  /*0ef0*/  LDCU UR4, c[0x0][0x394] ;  /* 0x00007280ff0477ac */ /* 0x000e620008000800 */
[----:B------:R-:W-:Y:S01]  /*0f00*/  IMAD.MOV.U32 R11, RZ, RZ, R3 ;  /* 0x000000ffff0b7224 */ /* 0x000fe200078e0003 */
[----:B------:R-:W-:Y:S01]  /*0f10*/  MOV R12, R2 ;  /* 0x00000002000c7202 */ /* 0x000fe20000000f00 */
[----:B------:R-:W-:Y:S01]  /*0f20*/  IMAD.U32 R9, RZ, RZ, UR25 ;  /* 0x00000019ff097e24 */ /* 0x000fe2000f8e00ff */
[----:B------:R-:W-:Y:S02]  /*0f30*/  MOV R0, 0xf60 ;  /* 0x00000f6000007802 */ /* 0x000fe40000000f00 */
[----:B-1----:R-:W-:-:S07]  /*0f40*/  MOV R10, UR4 ;  /* 0x00000004000a7c02 */ /* 0x002fce0008000f00 */
[----:B0-----:R-:W-:Y:S05]  /*0f50*/  CALL.REL.NOINC `($__internal_23_$__cuda_sm20_div_u64) ;  /* 0x0000000800047944 */ /* 0x001fea0003c00000 */
[----:B------:R-:W-:Y:S01]  /*0f60*/  IMAD.MOV R8, RZ, RZ, -R20 ;  /* 0x000000ffff087224 */ /* 0x000fe200078e0a14 */
[----:B------:R-:W-:Y:S01]  /*0f70*/  MOV R4, R20 ;  /* 0x0000001400047202 */ /* 0x000fe20000000f00 */
[----:B------:R-:W-:Y:S02]  /*0f80*/  IMAD.MOV.U32 R5, RZ, RZ, R21 ;  /* 0x000000ffff057224 */ /* 0x000fe400078e0015 */
[----:B------:R-:W-:-:S07]  /*0f90*/  IMAD R8, R8, UR27, R3 ;  /* 0x0000001b08087c24 */ /* 0x000fce000f8e0203 */
.L_x_1902:
[----:B0-----:R-:W-:Y:S05]  /*0fa0*/  BSYNC.RECONVERGENT B1 ;  /* 0x0000000000017941 */ /* 0x001fea0003800200 */
.L_x_1900:
[----:B------:R-:W-:Y:S01]  /*0fb0*/  LOP3.LUT R0, R5, UR24, RZ, 0xfc, !PT ;  /* 0x0000001805007c12 */ /* 0x000fe2000f8efcff */
[----:B------:R-:W-:Y:S03]  /*0fc0*/  BSSY.RECONVERGENT B1, `(.L_x_1903) ;  /* 0x0000024000017945 */ /* 0x000fe60003800200 */
[----:B------:R-:W-:-:S13]  /*0fd0*/  ISETP.NE.U32.AND P0, PT, R0, RZ, PT ;  /* 0x000000ff0000720c */ /* 0x000fda0003f05070 */
[----:B------:R-:W-:Y:S05]  /*0fe0*/  @P0 BRA `(.L_x_1904) ;  /* 0x00000000005c0947 */ /* 0x000fea0003800000 */
[----:B------:R-:W-:Y:S01]  /*0ff0*/  MOV R0, UR33 ;  /* 0x0000002100007c02 */ /* 0x000fe20008000f00 */
[----:B------:R-:W-:-:S03]  /*1000*/  IMAD.MOV.U32 R21, RZ, RZ, RZ ;  /* 0x000000ffff157224 */ /* 0x000fc600078e00ff */
        /* <DEDUP_REMOVED lines=9> */
[----:B------:R-:W-:-:S05]  /*10a0*/  IMAD.HI.U32 R20, R5, R4, RZ ;  /* 0x0000000405147227 */ /* 0x000fca00078e00ff */
[----:B------:R-:W-:-:S05]  /*10b0*/  IADD3 R5, PT, PT, -R20, RZ, RZ ;  /* 0x000000ff14057210 */ /* 0x000fca0007ffe1ff */
[----:B------:R-:W-:-:S05]  /*10c0*/  IMAD R5, R0, R5, R4 ;  /* 0x0000000500057224 */ /* 0x000fca00078e0204 */
[----:B------:R-:W-:-:S13]  /*10d0*/  ISETP.GE.U32.AND P0, PT, R5, R0, PT ;  /* 0x000000000500720c */ /* 0x000fda0003f06070 */
[----:B------:R-:W-:Y:S01]  /*10e0*/  @P0 IMAD.IADD R5, R5, 0x1, -R0 ;  /* 0x0000000105050824 */ /* 0x000fe200078e0a00 */
[----:B------:R-:W-:-:S04]  /*10f0*/  @P0 IADD3 R20, PT, PT, R20, 0x1, RZ ;  /* 0x0000000114140810 */ /* 0x000fc80007ffe0ff */
[----:B------:R-:W-:-:S13]  /*1100*/  ISETP.GE.U32.AND P1, PT, R5, R0, PT ;  /* 0x000000000500720c */ /* 0x000fda0003f26070 */
[----:B------:R-:W-:Y:S01]  /*1110*/  @P1 VIADD R20, R20, 0x1 ;  /* 0x0000000114141836 */ /* 0x000fe20000000000 */
[----:B------:R-:W-:-:S04]  /*1120*/  @!P2 LOP3.LUT R20, RZ, R0, RZ, 0x33, !PT ;  /* 0x00000000ff14a212 */ /* 0x000fc800078e33ff */
[----:B------:R-:W-:-:S05]  /*1130*/  IADD3 R5, PT, PT, -R20, RZ, RZ ;  /* 0x000000ff14057210 */ /* 0x000fca0007ffe1ff */
[----:B------:R-:W-:Y:S01]  /*1140*/  IMAD R18, R0, R5, R4 ;  /* 0x0000000500127224 */ /* 0x000fe200078e0204 */
[----:B------:R-:W-:Y:S06]  /*1150*/  BRA `(.L_x_1905) ;  /* 0x0000000000287947 */ /* 0x000fec0003800000 */
.L_x_1904:
        /* <DEDUP_REMOVED lines=10> */
.L_x_1905:
[----:B------:R-:W-:Y:S05]  /*1200*/  BSYNC.RECONVERGENT B1 ;  /* 0x0000000000017941 */ /* 0x000fea0003800200 */
.L_x_1903:
[----:B------:R-:W-:-:S04]  /*1210*/  LEA R14, P0, R3, UR14, 0x3 ;  /* 0x0000000e030e7c11 */ /* 0x000fc8000f8018ff */
[----:B------:R-:W-:-:S06]  /*1220*/  LEA.HI.X R15, R3, UR15, R2, 0x3, P0 ;  /* 0x0000000f030f7c11 */ /* 0x000fcc00080f1c02 */
[----:B------:R-:W2:Y:S01]  /*1230*/  LDG.E.64.CONSTANT R14, desc[UR6][R14.64] ;  /* 0x000000060e0e7981 */ /* 0x000ea2000c1e9b00 */
[----:B------:R-:W0:Y:S01]  /*1240*/  I2F.F64 R4, R18 ;  /* 0x0000001200047312 */ /* 0x000e220000201c00 */
[----:B------:R-:W-:Y:S02]  /*1250*/  UIADD3 UR4, UPT, UPT, UR22, -0x1, URZ ;  /* 0xffffffff16047890 */ /* 0x000fe4000fffe0ff */
[----:B------:R-:W-:-:S05]  /*1260*/  USHF.R.S32.HI UR5, URZ, 0x1f, UR23 ;  /* 0x0000001fff057899 */ /* 0x000fca0008011417 */
[----:B------:R-:W1:Y:S01]  /*1270*/  I2F.F64 R8, R8 ;  /* 0x0000000800087312 */ /* 0x000e620000201c00 */
[----:B0-----:R-:W-:-:S07]  /*1280*/  DMUL R6, R4, UR28 ;  /* 0x0000001c04067c28 */ /* 0x001fce0008000000 */
[----:B------:R-:W0:Y:S01]  /*1290*/  F2I.F64.TRUNC R12, R6 ;  /* 0x00000006000c7311 */ /* 0x000e22000030d100 */
[----:B-1----:R-:W-:Y:S01]  /*12a0*/  DMUL R10, R8, UR30 ;  /* 0x0000001e080a7c28 */ /* 0x002fe20008000000 */
[----:B------:R-:W-:-:S06]  /*12b0*/  IMAD R9, R21, UR22, RZ ;  /* 0x0000001615097c24 */ /* 0x000fcc000f8e02ff */
[----:B------:R-:W1:Y:S01]  /*12c0*/  F2I.F64.TRUNC R22, R10 ;  /* 0x0000000a00167311 */ /* 0x000e62000030d100 */
[----:B0-----:R-:W-:-:S07]  /*12d0*/  ISETP.GE.AND P0, PT, R12, UR4, PT ;  /* 0x000000040c007c0c */ /* 0x001fce000bf06270 */
[----:B------:R0:W3:Y:S01]  /*12e0*/  I2F.F64 R16, R12 ;  /* 0x0000000c00107312 */ /* 0x0000e20000201c00 */
[----:B------:R-:W-:Y:S01]  /*12f0*/  USHF.R.S32.HI UR4, URZ, 0x1f, UR22 ;  /* 0x0000001fff047899 */ /* 0x000fe20008011416 */
[----:B------:R-:W-:Y:S02]  /*1300*/  SHF.R.S32.HI R13, RZ, 0x1f, R12 ;  /* 0x0000001fff0d7819 */ /* 0x000fe4000001140c */
[----:B------:R-:W-:Y:S02]  /*1310*/  IADD3 R8, PT, PT, R12, 0x1, RZ ;  /* 0x000000010c087810 */ /* 0x000fe40007ffe0ff */
[----:B-1----:R-:W-:Y:S02]  /*1320*/  SHF.R.S32.HI R23, RZ, 0x1f, R22 ;  /* 0x0000001fff177819 */ /* 0x002fe40000011416 */
[----:B------:R-:W1:Y:S01]  /*1330*/  I2F.F64 R4, R22 ;  /* 0x0000001600047312 */ /* 0x000e620000201c00 */
[--C-:B------:R-:W-:Y:S02]  /*1340*/  @P0 IMAD.MOV R8, RZ, RZ, R12.reuse ;  /* 0x000000ffff080224 */ /* 0x100fe400078e020c */
[----:B0-----:R-:W-:Y:S01]  /*1350*/  IMAD.WIDE.U32 R12, R20, UR22, R12 ;  /* 0x00000016140c7c25 */ /* 0x001fe2000f8e000c */
[----:B---3--:R-:W-:-:S03]  /*1360*/  DADD R16, R6, -R16 ;  /* 0x0000000006107229 */ /* 0x008fc60000000810 */
[----:B------:R-:W-:Y:S01]  /*1370*/  IMAD R7, R20, UR4, R9 ;  /* 0x0000000414077c24 */ /* 0x000fe2000f8e0209 */
[----:B------:R-:W-:Y:S01]  /*1380*/  SHF.R.S32.HI R9, RZ, 0x1f, R8 ;  /* 0x0000001fff097819 */ /* 0x000fe20000011408 */
[----:B------:R-:W-:-:S03]  /*1390*/  UIADD3 UR4, UPT, UPT, UR23, -0x1, URZ ;  /* 0xffffffff17047890 */ /* 0x000fc6000fffe0ff */
[----:B------:R-:W-:Y:S01]  /*13a0*/  IADD3 R6, PT, PT, R13, R7, RZ ;  /* 0x000000070d067210 */ /* 0x000fe20007ffe0ff */
[----:B------:R-:W-:Y:S01]  /*13b0*/  IMAD.WIDE.U32 R20, R20, UR22, R8 ;  /* 0x0000001614147c25 */ /* 0x000fe2000f8e0008 */
[----:B-1----:R-:W-:Y:S02]  /*13c0*/  DADD R4, R10, -R4 ;  /* 0x000000000a047229 */ /* 0x002fe40000000804 */
[----:B------:R-:W-:Y:S01]  /*13d0*/  DADD R18, -R16, 1 ;  /* 0x3ff0000010127429 */ /* 0x000fe20000000100 */
[----:B------:R-:W-:Y:S02]  /*13e0*/  IMAD R13, R6, UR23, RZ ;  /* 0x00000017060d7c24 */ /* 0x000fe4000f8e02ff */
[----:B------:R-:W-:-:S03]  /*13f0*/  IMAD.WIDE.U32 R8, R12, UR23, R22 ;  /* 0x000000170c087c25 */ /* 0x000fc6000f8e0016 */
[----:B------:R-:W-:Y:S01]  /*1400*/  DADD R24, -R4, 1 ;  /* 0x3ff0000004187429 */ /* 0x000fe20000000100 */
[----:B------:R-:W-:Y:S01]  /*1410*/  IMAD R26, R12, UR5, R13 ;  /* 0x000000050c1a7c24 */ /* 0x000fe2000f8e020d */
[C---:B------:R-:W-:Y:S01]  /*1420*/  LEA R6, P0, R8.reuse, UR12, 0x3 ;  /* 0x0000000c08067c11 */ /* 0x040fe2000f8018ff */
[----:B------:R-:W-:Y:S01]  /*1430*/  IMAD.IADD R13, R7, 0x1, R21 ;  /* 0x00000001070d7824 */ /* 0x000fe200078e0215 */
[-C--:B------:R-:W-:Y:S02]  /*1440*/  DMUL R10, R16, R4.reuse ;  /* 0x00000004100a7228 */ /* 0x080fe40000000000 */
[----:B------:R-:W-:Y:S01]  /*1450*/  IADD3 R7, PT, PT, R9, R26, RZ ;  /* 0x0000001a09077210 */ /* 0x000fe20007ffe0ff */
[----:B------:R-:W-:Y:S01]  /*1460*/  IMAD R13, R13, UR23, RZ ;  /* 0x000000170d0d7c24 */ /* 0x000fe2000f8e02ff */
[C---:B------:R-:W-:Y:S02]  /*1470*/  DMUL R4, R18.reuse, R4 ;  /* 0x0000000412047228 */ /* 0x040fe40000000000 */
[----:B------:R-:W-:Y:S01]  /*1480*/  LEA.HI.X R7, R8, UR13, R7, 0x3, P0 ;  /* 0x0000000d08077c11 */ /* 0x000fe200080f1c07 */
[----:B------:R-:W-:Y:S01]  /*1490*/  IMAD.WIDE.U32 R8, R20, UR23, R22 ;  /* 0x0000001714087c25 */ /* 0x000fe2000f8e0016 */
[----:B------:R-:W-:Y:S01]  /*14a0*/  ISETP.GE.AND P0, PT, R22, UR4, PT ;  /* 0x0000000416007c0c */ /* 0x000fe2000bf06270 */
[----:B------:R-:W-:-:S02]  /*14b0*/  DMUL R18, R18, R24 ;  /* 0x0000001812127228 */ /* 0x000fc40000000000 */
[----:B------:R-:W-:Y:S01]  /*14c0*/  IMAD R13, R20, UR5, R13 ;  /* 0x00000005140d7c24 */ /* 0x000fe2000f8e020d */
[----:B------:R-:W-:Y:S01]  /*14d0*/  DMUL R16, R16, R24 ;  /* 0x0000001810107228 */ /* 0x000fe20000000000 */
[----:B------:R-:W-:Y:S02]  /*14e0*/  LEA R24, P1, R8, UR12, 0x3 ;  /* 0x0000000c08187c11 */ /* 0x000fe4000f8218ff */
        /* <DEDUP_REMOVED lines=16> */
[C---:B--2---:R-:W-:Y:S02]  /*15f0*/  DMUL R18, R14.reuse, R18 ;  /* 0x000000120e127228 */ /* 0x044fe40000000000 */
        /* <DEDUP_REMOVED lines=22> */
.L_x_1899:
[----:B------:R-:W-:Y:S05]  /*1760*/  EXIT ;  /* 0x000000000000794d */ /* 0x000fea0003800000 */
        .weak           $__internal_23_$__cuda_sm20_div_u64
        .type           $__internal_23_$__cuda_sm20_div_u64,@function
        .size           $__internal_23_$__cuda_sm20_div_u64,(.L_x_1988 - $__internal_23_$__cuda_sm20_div_u64)
$__internal_23_$__cuda_sm20_div_u64:
[----:B------:R-:W-:Y:S01]  /*1770*/  MOV R16, R10 ;  /* 0x0000000a00107202 */ /* 0x000fe20000000f00 */
[----:B------:R-:W-:-:S04]  /*1780*/  IMAD.MOV.U32 R17, RZ, RZ, R9 ;  /* 0x000000ffff117224 */ /* 0x000fc800078e0009 */
[----:B------:R-:W0:Y:S08]  /*1790*/  I2F.U64.RP R13, R16 ;  /* 0x00000010000d7312 */ /* 0x000e300000309000 */
[----:B0-----:R-:W0:Y:S02]  /*17a0*/  MUFU.RCP R13, R13 ;  /* 0x0000000d000d7308 */ /* 0x001e240000001000 */
[----:B0-----:R-:W-:-:S06]  /*17b0*/  IADD3 R6, PT, PT, R13, 0x1ffffffe, RZ ;  /* 0x1ffffffe0d067810 */ /* 0x001fcc0007ffe0ff */
        /* <DEDUP_REMOVED lines=11> */
[----:B------:R-:W-:-:S04]  /*1870*/  IMAD.HI.U32 R14, P1, R7, R19, R14 ;  /* 0x00000013070e7227 */ /* 0x000fc8000782000e */
[----:B------:R-:W-:Y:S01]  /*1880*/  IMAD.X R13, R13, 0x1, R7, P0 ;  /* 0x000000010d0d7824 */ /* 0x000fe200000e0607 */
[----:B------:R-:W-:-:S04]  /*1890*/  IADD3 R15, P2, PT, R17, R14, RZ ;  /* 0x0000000e110f7210 */ /* 0x000fc80007f5e0ff */
[----:B------:R-:W-:Y:S01]  /*18a0*/  IADD3.X R13, PT, PT, RZ, RZ, R13, P2, P1 ;  /* 0x000000ffff0d7210 */ /* 0x000fe200017e240d */
[----:B------:R-:W-:-:S04]  /*18b0*/  IMAD.WIDE.U32 R6, R15, R10, RZ ;  /* 0x0000000a0f067225 */ /* 0x000fc800078e00ff */
[----:B------:R-:W-:Y:S01]  /*18c0*/  IMAD R7, R15, R9, R7 ;  /* 0x000000090f077224 */ /* 0x000fe200078e0207 */
[----:B------:R-:W-:-:S03]  /*18d0*/  IADD3 R17, P0, PT, RZ, -R6, RZ ;  /* 0x80000006ff117210 */ /* 0x000fc60007f1e0ff */
[----:B------:R-:W-:Y:S02]  /*18e0*/  IMAD R7, R13, R10, R7 ;  /* 0x0000000a0d077224 */ /* 0x000fe400078e0207 */
[----:B------:R-:W-:-:S03]  /*18f0*/  IMAD.HI.U32 R14, R15, R17, RZ ;  /* 0x000000110f0e7227 */ /* 0x000fc600078e00ff */
[----:B------:R-:W-:Y:S01]  /*1900*/  IADD3.X R6, PT, PT, RZ, ~R7, RZ, P0, !PT ;  /* 0x80000007ff067210 */ /* 0x000fe200007fe4ff */
[----:B------:R-:W-:-:S04]  /*1910*/  HFMA2 R7, -RZ, RZ, 0, 0 ;  /* 0x00000000ff077431 */ /* 0x000fc800000001ff */
        /* <DEDUP_REMOVED lines=8> */
[----:B------:R-:W-:-:S04]  /*19a0*/  IMAD.WIDE.U32 R6, R15, R12, R6 ;  /* 0x0000000c0f067225 */ /* 0x000fc800078e0006 */
[C---:B------:R-:W-:Y:S02]  /*19b0*/  IMAD R15, R13.reuse, R12, RZ ;  /* 0x0000000c0d0f7224 */ /* 0x040fe400078e02ff */
[----:B------:R-:W-:-:S04]  /*19c0*/  IMAD.HI.U32 R6, P0, R13, R11, R6 ;  /* 0x0000000b0d067227 */ /* 0x000fc80007800006 */
[----:B------:R-:W-:Y:S01]  /*19d0*/  IMAD.HI.U32 R13, R13, R12, RZ ;  /* 0x0000000c0d0d7227 */ /* 0x000fe200078e00ff */
[----:B------:R-:W-:-:S03]  /*19e0*/  IADD3 R15, P1, PT, R15, R6, RZ ;  /* 0x000000060f0f7210 */ /* 0x000fc60007f3e0ff */
[----:B------:R-:W-:Y:S02]  /*19f0*/  IMAD.X R13, RZ, RZ, R13, P0 ;  /* 0x000000ffff0d7224 */ /* 0x000fe400000e060d */
[----:B------:R-:W-:-:S03]  /*1a00*/  IMAD.WIDE.U32 R6, R15, R10, RZ ;  /* 0x0000000a0f067225 */ /* 0x000fc600078e00ff */
[----:B------:R-:W-:Y:S01]  /*1a10*/  IADD3.X R13, PT, PT, RZ, R13, RZ, P1, !PT ;  /* 0x0000000dff0d7210 */ /* 0x000fe20000ffe4ff */
[----:B------:R-:W-:Y:S01]  /*1a20*/  IMAD R7, R15, R9, R7 ;  /* 0x000000090f077224 */ /* 0x000fe200078e0207 */
[----:B------:R-:W-:-:S03]  /*1a30*/  IADD3 R11, P1, PT, -R6, R11, RZ ;  /* 0x0000000b060b7210 */ /* 0x000fc60007f3e1ff */
[-C--:B------:R-:W-:Y:S01]  /*1a40*/  IMAD R7, R13, R10.reuse, R7 ;  /* 0x0000000a0d077224 */ /* 0x080fe200078e0207 */
[----:B------:R-:W-:-:S03]  /*1a50*/  ISETP.GE.U32.AND P0, PT, R11, R10, PT ;  /* 0x0000000a0b00720c */ /* 0x000fc60003f06070 */
[----:B------:R-:W-:Y:S01]  /*1a60*/  IMAD.X R16, R12, 0x1, ~R7, P1 ;  /* 0x000000010c107824 */ /* 0x000fe200008e0e07 */
[----:B------:R-:W-:Y:S02]  /*1a70*/  IADD3 R6, P1, PT, R15, 0x1, RZ ;  /* 0x000000010f067810 */ /* 0x000fe40007f3e0ff */
[----:B------:R-:W-:Y:S02]  /*1a80*/  IADD3 R7, P2, PT, -R10, R11, RZ ;  /* 0x0000000b0a077210 */ /* 0x000fe40007f5e1ff */
[----:B------:R-:W-:Y:S01]  /*1a90*/  ISETP.GE.U32.AND.EX P0, PT, R16, R9, PT, P0 ;  /* 0x000000091000720c */ /* 0x000fe20003f06100 */
[----:B------:R-:W-:Y:S01]  /*1aa0*/  IMAD.X R12, RZ, RZ, R13, P1 ;  /* 0x000000ffff0c7224 */ /* 0x000fe200008e060d */
[----:B------:R-:W-:Y:S02]  /*1ab0*/  IADD3.X R14, PT, PT, ~R9, R16, RZ, P2, !PT ;  /* 0x00000010090e7210 */ /* 0x000fe400017fe5ff */
[----:B------:R-:W-:Y:S02]  /*1ac0*/  SEL R7, R7, R11, P0 ;  /* 0x0000000b07077207 */ /* 0x000fe40000000000 */
[----:B------:R-:W-:-:S02]  /*1ad0*/  SEL R15, R6, R15, P0 ;  /* 0x0000000f060f7207 */ /* 0x000fc40000000000 */
[----:B------:R-:W-:Y:S02]  /*1ae0*/  SEL R14, R14, R16, P0 ;  /* 0x000000100e0e7207 */ /* 0x000fe40000000000 */
[----:B------:R-:W-:Y:S02]  /*1af0*/  SEL R6, R12, R13, P0 ;  /* 0x0000000d0c067207 */ /* 0x000fe40000000000 */
[----:B------:R-:W-:Y:S02]  /*1b00*/  ISETP.GE.U32.AND P0, PT, R7, R10, PT ;  /* 0x0000000a0700720c */ /* 0x000fe40003f06070 */
[----:B------:R-:W-:Y:S02]  /*1b10*/  IADD3 R20, P2, PT, R15, 0x1, RZ ;  /* 0x000000010f147810 */ /* 0x000fe40007f5e0ff */
[----:B------:R-:W-:Y:S02]  /*1b20*/  ISETP.GE.U32.AND.EX P0, PT, R14, R9, PT, P0 ;  /* 0x000000090e00720c */ /* 0x000fe40003f06100 */
[----:B------:R-:W-:-:S02]  /*1b30*/  IADD3.X R21, PT, PT, RZ, R6, RZ, P2, !PT ;  /* 0x00000006ff157210 */ /* 0x000fc400017fe4ff */
[----:B------:R-:W-:Y:S02]  /*1b40*/  ISETP.NE.U32.AND P1, PT, R10, RZ, PT ;  /* 0x000000ff0a00720c */ /* 0x000fe40003f25070 */
[----:B------:R-:W-:Y:S01]  /*1b50*/  SEL R21, R21, R6, P0 ;  /* 0x0000000615157207 */ /* 0x000fe20000000000 */
[----:B------:R-:W-:Y:S01]  /*1b60*/  IMAD.MOV.U32 R6, RZ, RZ, R0 ;  /* 0x000000ffff067224 */ /* 0x000fe200078e0000 */
[----:B------:R-:W-:Y:S02]  /*1b70*/  MOV R7, 0x0 ;  /* 0x0000000000077802 */ /* 0x000fe40000000f00 */
[----:B------:R-:W-:Y:S02]  /*1b80*/  ISETP.NE.AND.EX P1, PT, R9, RZ, PT, P1 ;  /* 0x000000ff0900720c */ /* 0x000fe40003f25310 */
[----:B------:R-:W-:Y:S02]  /*1b90*/  SEL R20, R20, R15, P0 ;  /* 0x0000000f14147207 */ /* 0x000fe40000000000 */
[----:B------:R-:W-:-:S02]  /*1ba0*/  SEL R21, R21, 0xffffffff, P1 ;  /* 0xffffffff15157807 */ /* 0x000fc40000800000 */
[----:B------:R-:W-:Y:S01]  /*1bb0*/  SEL R20, R20, 0xffffffff, P1 ;  /* 0xffffffff14147807 */ /* 0x000fe20000800000 */
[----:B------:R-:W-:Y:S06]  /*1bc0*/  RET.REL.NODEC R6 `(_ZN2at6native54_GLOBAL__N__aa9a477a_21_UpSampleBilinear2d_cu_607db5e338upsample_bilinear2d_backward_out_frameIddEEvmiiiiT0_S3_bPT_PKS4_) ;  /* 0xffffffe4060c7950 */ /* 0x000fec0003c3ffff */
.L_x_1907:
        /* <DEDUP_REMOVED lines=11> */
.L_x_1988:


//--------------------- .text._ZN2at6native54_GLOBAL__N__aa9a477a_21_UpSampleBilinear2d_cu_607db5e343upsample_bilinear2d_backward_nhwc_out_frameIddEEviiiiT0_S3_bPT_PKS4_imm --------------------------
	.section	.text._ZN2at6native54_GLOBAL__N__aa9a477a_21_UpSampleBilinear2d_cu_607db5e343upsample_bilinear2d_backward_nhwc_out_frameIddEEviiiiT0_S3_bPT_PKS4_imm,"ax",@progbits
	.align	128
.text._ZN2at6native54_GLOBAL__N__aa9a477a_21_UpSampleBilinear2d_cu_607db5e343upsample_bilinear2d_backward_nhwc_out_frameIddEEviiiiT0_S3_bPT_PKS4_imm:
        .type           _ZN2at6native54_GLOBAL__N__aa9a477a_21_UpSampleBilinear2d_cu_607db5e343upsample_bilinear2d_backward_nhwc_out_frameIddEEviiiiT0_S3_bPT_PKS4_imm,@function
        .size           _ZN2at6native54_GLOBAL__N__aa9a477a_21_UpSampleBilinear2d_cu_607db5e343upsample_bilinear2d_backward_nhwc_out_frameIddEEviiiiT0_S3_bPT_PKS4_imm,(.L_x_1990 - _ZN2at6native54_GLOBAL__N__aa9a477a_21_UpSampleBilinear2d_cu_607db5e343upsample_bilinear2d_backward_nhwc_out_frameIddEEviiiiT0_S3_bPT_PKS4_imm)
        .other          _ZN2at6native54_GLOBAL__N__aa9a477a_21_UpSampleBilinear2d_cu_607db5e343upsample_bilinear2d_backward_nhwc_out_frameIddEEviiiiT0_S3_bPT_PKS4_imm,@"STO_CUDA_ENTRY STV_DEFAULT"
_ZN2at6native54_GLOBAL__N__aa9a477a_21_UpSampleBilinear2d_cu_607db5e343upsample_bilinear2d_backward_nhwc_out_frameIddEEviiiiT0_S3_bPT_PKS4_imm:
        /* <DEDUP_REMOVED lines=11> */
[----:B------:R-:W-:Y:S01]  /*00b0*/  IABS R11, R9 ;  /* 0x00000009000b7213 */ /* 0x000fe20000000000 */
[----:B------:R-:W1:Y:S06]  /*00c0*/  LDCU.U8 UR4, c[0x0][0x3a0] ;  /* 0x00007400ff0477ac */ /* 0x000e6c0008000000 */
[----:B------:R-:W2:Y:S01]  /*00d0*/  LDC R16, c[0x0][0x38c] ;  /* 0x0000e300ff107b82 */ /* 0x000ea20000000800 */
[----:B-1----:R-:W-:Y:S01]  /*00e0*/  UPRMT UR4, UR4, 0x8880, URZ ;  /* 0x0000888004047896 */ /* 0x002fe200080000ff */
[----:B0-----:R-:W-:-:S02]  /*00f0*/  IABS R0, R2 ;  /* 0x0000000200007213 */ /* 0x001fc40000000000 */
[----:B------:R-:W-:Y:S02]  /*0100*/  LOP3.LUT R9, R9, R2, RZ, 0x3c, !PT ;  /* 0x0000000209097212 */ /* 0x000fe400078e3cff */
[----:B------:R-:W0:Y:S02]  /*0110*/  I2F.RP R3, R0 ;  /* 0x0000000000037306 */ /* 0x000e240000209400 */
[----:B------:R-:W-:Y:S02]  /*0120*/  ISETP.GE.AND P2, PT, R9, RZ, PT ;  /* 0x000000ff0900720c */ /* 0x000fe40003f46270 */
[----:B--2---:R-:W-:-:S04]  /*0130*/  IABS R8, R16 ;  /* 0x0000001000087213 */ /* 0x004fc80000000000 */
[----:B0-----:R-:W0:Y:S02]  /*0140*/  MUFU.RCP R3, R3 ;  /* 0x0000000300037308 */ /* 0x001e240000001000 */
[----:B0-----:R-:W-:-:S06]  /*0150*/  VIADD R6, R3, 0xffffffe ;  /* 0x0ffffffe03067836 */ /* 0x001fcc0000000000 */
[----:B------:R0:W1:Y:S02]  /*0160*/  F2I.FTZ.U32.TRUNC.NTZ R7, R6 ;  /* 0x0000000600077305 */ /* 0x000064000021f000 */
[----:B0-----:R-:W-:Y:S02]  /*0170*/  HFMA2 R6, -RZ, RZ, 0, 0 ;  /* 0x00000000ff067431 */ /* 0x001fe400000001ff */
[----:B-1----:R-:W-:-:S04]  /*0180*/  IMAD.MOV R5, RZ, RZ, -R7 ;  /* 0x000000ffff057224 */ /* 0x002fc800078e0a07 */
[----:B------:R-:W-:-:S04]  /*0190*/  IMAD R5, R5, R0, RZ ;  /* 0x0000000005057224 */ /* 0x000fc800078e02ff */
[----:B------:R-:W-:-:S04]  /*01a0*/  IMAD.HI.U32 R3, R7, R5, R6 ;  /* 0x0000000507037227 */ /* 0x000fc800078e0006 */
[----:B------:R-:W-:Y:S02]  /*01b0*/  IMAD.MOV.U32 R5, RZ, RZ, R8 ;  /* 0x000000ffff057224 */ /* 0x000fe400078e0008 */
[----:B------:R-:W-:Y:S02]  /*01c0*/  IMAD.HI.U32 R7, R3, R11, RZ ;  /* 0x0000000b03077227 */ /* 0x000fe400078e00ff */
[----:B------:R-:W0:Y:S02]  /*01d0*/  I2F.RP R8, R5 ;  /* 0x0000000500087306 */ /* 0x000e240000209400 */
[----:B------:R-:W-:-:S04]  /*01e0*/  IMAD.MOV R6, RZ, RZ, -R7 ;  /* 0x000000ffff067224 */ /* 0x000fc800078e0a07 */
[C---:B------:R-:W-:Y:S02]  /*01f0*/  IMAD R11, R0.reuse, R6, R11 ;  /* 0x00000006000b7224 */ /* 0x040fe400078e020b */
[----:B------:R-:W1:Y:S03]  /*0200*/  LDC R6, c[0x0][0x388] ;  /* 0x0000e200ff067b82 */ /* 0x000e660000000800 */
[----:B------:R-:W-:Y:S01]  /*0210*/  ISETP.GT.U32.AND P1, PT, R0, R11, PT ;  /* 0x0000000b0000720c */ /* 0x000fe20003f24070 */
[----:B0-----:R-:W0:-:S12]  /*0220*/  MUFU.RCP R8, R8 ;  /* 0x0000000800087308 */ /* 0x001e180000001000 */
[----:B------:R-:W-:Y:S01]  /*0230*/  @!P1 IADD3 R11, PT, PT, R11, -R0, RZ ;  /* 0x800000000b0b9210 */ /* 0x000fe20007ffe0ff */
[----:B------:R-:W-:-:S03]  /*0240*/  @!P1 VIADD R7, R7, 0x1 ;  /* 0x0000000107079836 */ /* 0x000fc60000000000 */
[----:B------:R-:W-:Y:S01]  /*0250*/  ISETP.GE.U32.AND P0, PT, R11, R0, PT ;  /* 0x000000000b00720c */ /* 0x000fe20003f06070 */
[----:B0-----:R-:W-:Y:S01]  /*0260*/  VIADD R10, R8, 0xffffffe ;  /* 0x0ffffffe080a7836 */ /* 0x001fe20000000000 */
[----:B------:R-:W-:Y:S02]  /*0270*/  LOP3.LUT R8, RZ, R2, RZ, 0x33, !PT ;  /* 0x00000002ff087212 */ /* 0x000fe400078e33ff */
[----:B-1----:R-:W-:Y:S01]  /*0280*/  IABS R9, R6 ;  /* 0x0000000600097213 */ /* 0x002fe20000000000 */
[----:B------:R0:W1:Y:S08]  /*0290*/  F2I.FTZ.U32.TRUNC.NTZ R11, R10 ;  /* 0x0000000a000b7305 */ /* 0x000070000021f000 */
[----:B------:R-:W-:-:S02]  /*02a0*/  @P0 IADD3 R7, PT, PT, R7, 0x1, RZ ;  /* 0x0000000107070810 */ /* 0x000fc40007ffe0ff */
[----:B------:R-:W-:Y:S02]  /*02b0*/  ISETP.NE.AND P0, PT, R2, RZ, PT ;  /* 0x000000ff0200720c */ /* 0x000fe40003f05270 */
[----:B0-----:R-:W-:Y:S01]  /*02c0*/  MOV R10, RZ ;  /* 0x000000ff000a7202 */ /* 0x001fe20000000f00 */
[----:B------:R-:W-:Y:S02]  /*02d0*/  @!P2 IMAD.MOV R7, RZ, RZ, -R7 ;  /* 0x000000ffff07a224 */ /* 0x000fe400078e0a07 */
[----:B-1----:R-:W-:-:S03]  /*02e0*/  IMAD.MOV R12, RZ, RZ, -R11 ;  /* 0x000000ffff0c7224 */ /* 0x002fc600078e0a0b */
[----:B------:R-:W-:Y:S01]  /*02f0*/  SEL R7, R8, R7, !P0 ;  /* 0x0000000708077207 */ /* 0x000fe20004000000 */
[----:B------:R-:W-:-:S03]  /*0300*/  IMAD R13, R12, R5, RZ ;  /* 0x000000050c0d7224 */ /* 0x000fc600078e02ff */
[----:B------:R-:W-:Y:S01]  /*0310*/  IABS R12, R7 ;  /* 0x00000007000c7213 */ /* 0x000fe20000000000 */
[----:B------:R-:W-:-:S04]  /*0320*/  IMAD.HI.U32 R10, R11, R13, R10 ;  /* 0x0000000d0b0a7227 */ /* 0x000fc800078e000a */
[----:B------:R-:W-:Y:S02]  /*0330*/  IMAD.MOV.U32 R11, RZ, RZ, R12 ;  /* 0x000000ffff0b7224 */ /* 0x000fe400078e000c */
[----:B------:R-:W0:Y:S02]  /*0340*/  I2F.RP R12, R9 ;  /* 0x00000009000c7306 */ /* 0x000e240000209400 */
[----:B------:R-:W-:-:S04]  /*0350*/  IMAD.HI.U32 R15, R10, R11, RZ ;  /* 0x0000000b0a0f7227 */ /* 0x000fc800078e00ff */
[----:B------:R-:W-:-:S04]  /*0360*/  IMAD.MOV R10, RZ, RZ, -R15 ;  /* 0x000000ffff0a7224 */ /* 0x000fc800078e0a0f */
[C---:B------:R-:W-:Y:S01]  /*0370*/  IMAD R10, R5.reuse, R10, R11 ;  /* 0x0000000a050a7224 */ /* 0x040fe200078e020b */
[----:B0-----:R-:W0:Y:S04]  /*0380*/  MUFU.RCP R12, R12 ;  /* 0x0000000c000c7308 */ /* 0x001e280000001000 */
[----:B------:R-:W-:-:S13]  /*0390*/  ISETP.GT.U32.AND P3, PT, R5, R10, PT ;  /* 0x0000000a0500720c */ /* 0x000fda0003f64070 */
[-C--:B------:R-:W-:Y:S01]  /*03a0*/  @!P3 IADD3 R10, PT, PT, R10, -R5.reuse, RZ ;  /* 0x800000050a0ab210 */ /* 0x080fe20007ffe0ff */
[----:B------:R-:W-:Y:S01]  /*03b0*/  @!P3 VIADD R15, R15, 0x1 ;  /* 0x000000010f0fb836 */ /* 0x000fe20000000000 */
[----:B------:R-:W-:Y:S01]  /*03c0*/  ISETP.NE.AND P3, PT, R16, RZ, PT ;  /* 0x000000ff1000720c */ /* 0x000fe20003f65270 */
[----:B0-----:R-:W-:Y:S01]  /*03d0*/  VIADD R11, R12, 0xffffffe ;  /* 0x0ffffffe0c0b7836 */ /* 0x001fe20000000000 */
[----:B------:R-:W-:Y:S02]  /*03e0*/  ISETP.GE.U32.AND P1, PT, R10, R5, PT ;  /* 0x000000050a00720c */ /* 0x000fe40003f26070 */
[----:B------:R-:W-:-:S03]  /*03f0*/  LOP3.LUT R5, R7, R16, RZ, 0x3c, !PT ;  /* 0x0000001007057212 */ /* 0x000fc600078e3cff */
[----:B------:R-:W0:Y:S01]  /*0400*/  F2I.FTZ.U32.TRUNC.NTZ R11, R11 ;  /* 0x0000000b000b7305 */ /* 0x000e22000021f000 */
[----:B------:R-:W-:-:S07]  /*0410*/  ISETP.GE.AND P2, PT, R5, RZ, PT ;  /* 0x000000ff0500720c */ /* 0x000fce0003f46270 */
[----:B------:R-:W-:-:S06]  /*0420*/  @P1 IADD3 R15, PT, PT, R15, 0x1, RZ ;  /* 0x000000010f0f1810 */ /* 0x000fcc0007ffe0ff */
[----:B------:R-:W-:Y:S01]  /*0430*/  @!P2 IMAD.MOV R15, RZ, RZ, -R15 ;  /* 0x000000ffff0fa224 */ /* 0x000fe200078e0a0f */
[----:B------:R-:W-:Y:S01]  /*0440*/  @!P3 LOP3.LUT R15, RZ, R16, RZ, 0x33, !PT ;  /* 0x00000010ff0fb212 */ /* 0x000fe200078e33ff */
[----:B0-----:R-:W-:-:S03]  /*0450*/  IMAD.MOV R10, RZ, RZ, -R11 ;  /* 0x000000ffff0a7224 */ /* 0x001fc600078e0a0b */
[----:B------:R-:W-:Y:S01]  /*0460*/  IABS R12, R15 ;  /* 0x0000000f000c7213 */ /* 0x000fe20000000000 */
[----:B------:R-:W-:Y:S02]  /*0470*/  IMAD R5, R10, R9, RZ ;  /* 0x000000090a057224 */ /* 0x000fe400078e02ff */
[----:B------:R-:W-:-:S05]  /*0480*/  HFMA2 R10, -RZ, RZ, 0, 0 ;  /* 0x00000000ff0a7431 */ /* 0x000fca00000001ff */
[----:B------:R-:W-:-:S04]  /*0490*/  IMAD.HI.U32 R10, R11, R5, R10 ;  /* 0x000000050b0a7227 */ /* 0x000fc800078e000a */
[----:B------:R-:W-:Y:S02]  /*04a0*/  IMAD.MOV.U32 R11, RZ, RZ, R12 ;  /* 0x000000ffff0b7224 */ /* 0x000fe400078e000c */
[----:B------:R-:W0:Y:S02]  /*04b0*/  LDC.64 R12, c[0x0][0x3b0] ;  /* 0x0000ec00ff0c7b82 */ /* 0x000e240000000a00 */
[----:B------:R-:W-:-:S04]  /*04c0*/  IMAD.HI.U32 R5, R10, R11, RZ ;  /* 0x0000000b0a057227 */ /* 0x000fc800078e00ff */
[----:B------:R-:W-:-:S04]  /*04d0*/  IMAD.MOV R10, RZ, RZ, -R5 ;  /* 0x000000ffff0a7224 */ /* 0x000fc800078e0a05 */
[----:B------:R-:W-:-:S05]  /*04e0*/  IMAD R10, R9, R10, R11 ;  /* 0x0000000a090a7224 */ /* 0x000fca00078e020b */
[----:B------:R-:W-:-:S13]  /*04f0*/  ISETP.GT.U32.AND P2, PT, R9, R10, PT ;  /* 0x0000000a0900720c */ /* 0x000fda0003f44070 */
[-C--:B------:R-:W-:Y:S01]  /*0500*/  @!P2 IADD3 R10, PT, PT, R10, -R9.reuse, RZ ;  /* 0x800000090a0aa210 */ /* 0x080fe20007ffe0ff */
[----:B------:R-:W-:Y:S01]  /*0510*/  @!P2 VIADD R5, R5, 0x1 ;  /* 0x000000010505a836 */ /* 0x000fe20000000000 */
[----:B------:R-:W-:Y:S02]  /*0520*/  ISETP.NE.AND P2, PT, R6, RZ, PT ;  /* 0x000000ff0600720c */ /* 0x000fe40003f45270 */
[----:B------:R-:W-:Y:S02]  /*0530*/  ISETP.GE.U32.AND P3, PT, R10, R9, PT ;  /* 0x000000090a00720c */ /* 0x000fe40003f66070 */
[----:B------:R-:W-:-:S04]  /*0540*/  LOP3.LUT R9, R15, R6, RZ, 0x3c, !PT ;  /* 0x000000060f097212 */ /* 0x000fc800078e3cff */
[----:B------:R-:W-:Y:S02]  /*0550*/  ISETP.GE.AND P1, PT, R9, RZ, PT ;  /* 0x000000ff0900720c */ /* 0x000fe40003f26270 */
[----:B------:R-:W1:Y:S05]  /*0560*/  LDC R9, c[0x0][0x360] ;  /* 0x0000d800ff097b82 */ /* 0x000e6a0000000800 */
[----:B------:R-:W-:Y:S01]  /*0570*/  @P3 VIADD R5, R5, 0x1 ;  /* 0x0000000105053836 */ /* 0x000fe20000000000 */
[----:B------:R-:W-:-:S05]  /*0580*/  ISETP.NE.AND P3, PT, RZ, UR4, PT ;  /* 0x00000004ff007c0c */ /* 0x000fca000bf65270 */
[----:B------:R-:W-:Y:S02]  /*0590*/  @!P1 IADD3 R5, PT, PT, -R5, RZ, RZ ;  /* 0x000000ff05059210 */ /* 0x000fe40007ffe1ff */
[----:B------:R-:W-:-:S05]  /*05a0*/  @!P2 LOP3.LUT R5, RZ, R6, RZ, 0x33, !PT ;  /* 0x00000006ff05a212 */ /* 0x000fca00078e33ff */
[----:B------:R-:W-:Y:S01]  /*05b0*/  IMAD.MOV R10, RZ, RZ, -R5 ;  /* 0x000000ffff0a7224 */ /* 0x000fe200078e0a05 */
[----:B------:R-:W2:Y:S03]  /*05c0*/  @P3 LDC.64 R18, c[0x0][0x390] ;  /* 0x0000e400ff123b82 */ /* 0x000ea60000000a00 */
[--C-:B------:R-:W-:Y:S02]  /*05d0*/  IMAD R17, R6, R10, R15.reuse ;  /* 0x0000000a06117224 */ /* 0x100fe400078e020f */
[----:B------:R-:W-:Y:S02]  /*05e0*/  IMAD.MOV R6, RZ, RZ, -R15 ;  /* 0x000000ffff067224 */ /* 0x000fe400078e0a0f */
[----:B------:R-:W2:Y:S01]  /*05f0*/  @P3 I2F.F64 R14, R17 ;  /* 0x00000011000e3312 */ /* 0x000ea20000201c00 */
[----:B------:R-:W3:Y:S01]  /*0600*/  @P3 LDC.64 R10, c[0x0][0x398] ;  /* 0x0000e600ff0a3b82 */ /* 0x000ee20000000a00 */
[----:B------:R-:W-:-:S06]  /*0610*/  IMAD R16, R16, R6, R7 ;  /* 0x0000000610107224 */ /* 0x000fcc00078e0207 */
[----:B------:R4:W0:Y:S01]  /*0620*/  @P3 I2F.F64 R6, R16 ;  /* 0x0000001000063312 */ /* 0x0008220000201c00 */
[----:B--2---:R-:W-:Y:S01]  /*0630*/  @P3 DMUL R18, R14, R18 ;  /* 0x000000120e123228 */ /* 0x004fe20000000000 */
[----:B01--4-:R-:W-:Y:S10]  /*0640*/  @P3 BRA `(.L_x_1908) ;  /* 0x00000000001c3947 */ /* 0x013ff40003800000 */
[----:B------:R-:W0:Y:S01]  /*0650*/  LDC.64 R14, c[0x0][0x390] ;  /* 0x0000e400ff0e7b82 */ /* 0x000e220000000a00 */
[----:B------:R-:W1:Y:S02]  /*0660*/  I2F.F64 R18, R17 ;  /* 0x0000001100127312 */ /* 0x000e640000201c00 */
[----:B-1----:R-:W-:-:S08]  /*0670*/  DADD R18, R18, 0.5 ;  /* 0x3fe0000012127429 */ /* 0x002fd00000000000 */
[----:B0-----:R-:W-:-:S08]  /*0680*/  DFMA R14, R18, R14, -0.5 ;  /* 0xbfe00000120e742b */ /* 0x001fd0000000000e */
[----:B------:R-:W-:-:S06]  /*0690*/  DSETP.GEU.AND P1, PT, R14, RZ, PT ;  /* 0x000000ff0e00722a */ /* 0x000fcc0003f2e000 */
[----:B------:R-:W-:Y:S02]  /*06a0*/  FSEL R18, R14, RZ, P1 ;  /* 0x000000ff0e127208 */ /* 0x000fe40000800000 */
[----:B------:R-:W-:-:S07]  /*06b0*/  FSEL R19, R15, RZ, P1 ;  /* 0x000000ff0f137208 */ /* 0x000fce0000800000 */
.L_x_1908:
[----:B------:R-:W-:Y:S01]  /*06c0*/  IMAD R9, R9, UR6, R4 ;  /* 0x0000000609097c24 */ /* 0x000fe2000f8e0204 */
[----:B------:R-:W0:Y:S01]  /*06d0*/  LDCU.64 UR8, c[0x0][0x358] ;  /* 0x00006b00ff0877ac */ /* 0x000e220008000a00 */
[----:B---3--:R-:W-:Y:S02]  /*06e0*/  @P3 DMUL R6, R6, R10 ;  /* 0x0000000a06063228 */ /* 0x008fe40000000000 */
[----:B------:R-:W-:Y:S01]  /*06f0*/  IMAD.WIDE R12, R9, 0x8, R12 ;  /* 0x00000008090c7825 */ /* 0x000fe200078e020c */
[----:B------:R-:W-:Y:S08]  /*0700*/  @P3 BRA `(.L_x_1909) ;  /* 0x00000000001c3947 */ /* 0x000ff00003800000 */
[----:B------:R-:W1:Y:S01]  /*0710*/  LDC.64 R10, c[0x0][0x398] ;  /* 0x0000e600ff0a7b82 */ /* 0x000e620000000a00 */
[----:B------:R-:W2:Y:S02]  /*0720*/  I2F.F64 R6, R16 ;  /* 0x0000001000067312 */ /* 0x000ea40000201c00 */
[----:B--2---:R-:W-:-:S08]  /*0730*/  DADD R6, R6, 0.5 ;  /* 0x3fe0000006067429 */ /* 0x004fd00000000000 */
[----:B-1----:R-:W-:-:S08]  /*0740*/  DFMA R6, R6, R10, -0.5 ;  /* 0xbfe000000606742b */ /* 0x002fd0000000000a */
[----:B------:R-:W-:-:S06]  /*0750*/  DSETP.GEU.AND P1, PT, R6, RZ, PT ;  /* 0x000000ff0600722a */ /* 0x000fcc0003f2e000 */
[----:B------:R-:W-:Y:S02]  /*0760*/  FSEL R6, R6, RZ, P1 ;  /* 0x000000ff06067208 */ /* 0x000fe40000800000 */
[----:B------:R-:W-:-:S07]  /*0770*/  FSEL R7, R7, RZ, P1 ;  /* 0x000000ff07077208 */ /* 0x000fce0000800000 */
.L_x_1909:
[----:B0-----:R0:W2:Y:S01]  /*0780*/  LDG.E.64.CONSTANT R14, desc[UR8][R12.64] ;  /* 0x000000080c0e7981 */ /* 0x0010a2000c1e9b00 */
[----:B------:R-:W-:Y:S01]  /*0790*/  IABS R4, R9 ;  /* 0x0000000900047213 */ /* 0x000fe20000000000 */
[----:B------:R-:W1:Y:S01]  /*07a0*/  F2I.F64.TRUNC R24, R18 ;  /* 0x0000001200187311 */ /* 0x000e62000030d100 */
[----:B------:R-:W0:Y:S01]  /*07b0*/  LDCU UR11, c[0x0][0x380] ;  /* 0x00007000ff0b77ac */ /* 0x000e220008000800 */
[----:B------:R-:W-:Y:S02]  /*07c0*/  ISETP.GE.AND P2, PT, R9, RZ, PT ;  /* 0x000000ff0900720c */ /* 0x000fe40003f46270 */
[----:B------:R-:W-:Y:S01]  /*07d0*/  IMAD.HI.U32 R3, R3, R4, RZ ;  /* 0x0000000403037227 */ /* 0x000fe200078e00ff */
[----:B------:R-:W3:Y:S03]  /*07e0*/  LDCU UR10, c[0x0][0x384] ;  /* 0x00007080ff0a77ac */ /* 0x000ee60008000800 */
[----:B------:R-:W4:Y:S01]  /*07f0*/  F2I.F64.TRUNC R20, R6 ;  /* 0x0000000600147311 */ /* 0x000f22000030d100 */
[----:B------:R-:W-:Y:S01]  /*0800*/  IADD3 R3, PT, PT, -R3, RZ, RZ ;  /* 0x000000ff03037210 */ /* 0x000fe20007ffe1ff */
[----:B------:R-:W5:Y:S04]  /*0810*/  LDCU.64 UR12, c[0x0][0x3a8] ;  /* 0x00007500ff0c77ac */ /* 0x000f680008000a00 */
[C---:B------:R-:W-:Y:S01]  /*0820*/  IMAD R3, R0.reuse, R3, R4 ;  /* 0x0000000300037224 */ /* 0x040fe200078e0204 */
[--C-:B-1----:R-:W-:Y:S01]  /*0830*/  SHF.R.S32.HI R25, RZ, 0x1f, R24.reuse ;  /* 0x0000001fff197819 */ /* 0x102fe20000011418 */
[----:B------:R-:W1:Y:S03]  /*0840*/  I2F.F64 R22, R24 ;  /* 0x0000001800167312 */ /* 0x000e660000201c00 */
[----:B------:R-:W-:Y:S01]  /*0850*/  ISETP.GT.U32.AND P1, PT, R0, R3, PT ;  /* 0x000000030000720c */ /* 0x000fe20003f24070 */
[----:B0-----:R-:W-:Y:S01]  /*0860*/  IMAD.WIDE R12, R5, UR11, R24 ;  /* 0x0000000b050c7c25 */ /* 0x001fe2000f8e0218 */
[----:B------:R-:W-:-:S02]  /*0870*/  UIADD3 UR5, UPT, UPT, UR11, -0x1, URZ ;  /* 0xffffffff0b057890 */ /* 0x000fc4000fffe0ff */
[----:B---3--:R-:W-:Y:S01]  /*0880*/  USHF.R.S32.HI UR7, URZ, 0x1f, UR10 ;  /* 0x0000001fff077899 */ /* 0x008fe2000801140a */
[--C-:B----4-:R-:W-:Y:S01]  /*0890*/  SHF.R.S32.HI R21, RZ, 0x1f, R20.reuse ;  /* 0x0000001fff157819 */ /* 0x110fe20000011414 */
[----:B------:R-:W-:Y:S01]  /*08a0*/  IMAD R9, R13, UR10, RZ ;  /* 0x0000000a0d097c24 */ /* 0x000fe2000f8e02ff */
[----:B------:R-:W0:Y:S01]  /*08b0*/  I2F.F64 R16, R20 ;  /* 0x0000001400107312 */ /* 0x000e220000201c00 */
[----:B------:R-:W-:Y:S01]  /*08c0*/  UIADD3 UR4, UPT, UPT, UR10, -0x1, URZ ;  /* 0xffffffff0a047890 */ /* 0x000fe2000fffe0ff */
[----:B------:R-:W-:Y:S01]  /*08d0*/  IADD3 R26, PT, PT, R20, 0x1, RZ ;  /* 0x00000001141a7810 */ /* 0x000fe20007ffe0ff */
[C---:B------:R-:W-:Y:S02]  /*08e0*/  IMAD R4, R12.reuse, UR7, R9 ;  /* 0x000000070c047c24 */ /* 0x040fe4000f8e0209 */
[----:B------:R-:W-:Y:S01]  /*08f0*/  IMAD.WIDE.U32 R10, R12, UR10, R20 ;  /* 0x0000000a0c0a7c25 */ /* 0x000fe2000f8e0014 */
[----:B-1----:R-:W-:-:S03]  /*0900*/  DADD R18, -R22, R18 ;  /* 0x0000000016127229 */ /* 0x002fc60000000112 */
[----:B------:R-:W-:Y:S01]  /*0910*/  @!P1 IMAD.IADD R3, R3, 0x1, -R0 ;  /* 0x0000000103039824 */ /* 0x000fe200078e0a00 */
[----:B------:R-:W-:-:S04]  /*0920*/  IADD3 R11, PT, PT, R11, R4, RZ ;  /* 0x000000040b0b7210 */ /* 0x000fc80007ffe0ff */
[----:B------:R-:W-:Y:S01]  /*0930*/  ISETP.GT.U32.AND P1, PT, R0, R3, PT ;  /* 0x000000030000720c */ /* 0x000fe20003f24070 */
[----:B------:R-:W-:Y:S01]  /*0940*/  IMAD R11, R11, R2, RZ ;  /* 0x000000020b0b7224 */ /* 0x000fe200078e02ff */
[----:B0-----:R-:W-:Y:S02]  /*0950*/  DADD R6, -R16, R6 ;  /* 0x0000000010067229 */ /* 0x001fe40000000106 */
[----:B------:R-:W-:-:S09]  /*0960*/  DADD R16, -R18, 1 ;  /* 0x3ff0000012107429 */ /* 0x000fd20000000100 */
[----:B------:R-:W-:Y:S02]  /*0970*/  @!P1 IADD3 R3, PT, PT, R3, -R0, RZ ;  /* 0x8000000003039210 */ /* 0x000fe40007ffe0ff */
[----:B------:R-:W-:-:S03]  /*0980*/  IADD3 R0, PT, PT, R24, 0x1, RZ ;  /* 0x0000000118007810 */ /* 0x000fc60007ffe0ff */
[----:B------:R-:W-:Y:S01]  /*0990*/  @!P2 IMAD.MOV R3, RZ, RZ, -R3 ;  /* 0x000000ffff03a224 */ /* 0x000fe200078e0a03 */
[----:B------:R-:W-:-:S04]  /*09a0*/  ISETP.GE.AND P2, PT, R20, UR4, PT ;  /* 0x0000000414007c0c */ /* 0x000fc8000bf46270 */
[----:B------:R-:W-:Y:S02]  /*09b0*/  SEL R8, R8, R3, !P0 ;  /* 0x0000000308087207 */ /* 0x000fe40004000000 */
[----:B------:R-:W-:Y:S02]  /*09c0*/  SHF.R.S32.HI R3, RZ, 0x1f, R2 ;  /* 0x0000001fff037819 */ /* 0x000fe40000011402 */
[--C-:B------:R-:W-:Y:S02]  /*09d0*/  SHF.R.S32.HI R9, RZ, 0x1f, R8.reuse ;  /* 0x0000001fff097819 */ /* 0x100fe40000011408 */
[----:B------:R-:W-:Y:S01]  /*09e0*/  ISETP.GE.AND P0, PT, R24, UR5, PT ;  /* 0x0000000518007c0c */ /* 0x000fe2000bf06270 */
[----:B------:R-:W-:Y:S02]  /*09f0*/  IMAD R13, R3, R10, R11 ;  /* 0x0000000a030d7224 */ /* 0x000fe400078e020b */
[----:B------:R-:W-:-:S04]  /*0a00*/  IMAD.WIDE.U32 R10, R10, R2, R8 ;  /* 0x000000020a0a7225 */ /* 0x000fc800078e0008 */
[----:B------:R-:W-:Y:S01]  /*0a10*/  IMAD.IADD R11, R11, 0x1, R13 ;  /* 0x000000010b0b7824 */ /* 0x000fe200078e020d */
[----:B-----5:R-:W-:Y:S01]  /*0a20*/  LEA R22, P1, R10, UR12, 0x3 ;  /* 0x0000000c0a167c11 */ /* 0x020fe2000f8218ff */
[----:B------:R-:W-:-:S03]  /*0a30*/  @P2 IMAD.MOV R26, RZ, RZ, R20 ;  /* 0x000000ffff1a2224 */ /* 0x000fc600078e0214 */
[----:B------:R-:W-:Y:S01]  /*0a40*/  LEA.HI.X R23, R10, UR13, R11, 0x3, P1 ;  /* 0x0000000d0a177c11 */ /* 0x000fe200088f1c0b */
[----:B------:R-:W-:Y:S01]  /*0a50*/  DADD R10, -R6, 1 ;  /* 0x3ff00000060a7429 */ /* 0x000fe20000000100 */
[----:B------:R-:W-:Y:S01]  /*0a60*/  @P0 IMAD.MOV R0, RZ, RZ, R24 ;  /* 0x000000ffff000224 */ /* 0x000fe200078e0218 */
[----:B------:R-:W-:-:S06]  /*0a70*/  SHF.R.S32.HI R27, RZ, 0x1f, R26 ;  /* 0x0000001fff1b7819 */ /* 0x000fcc000001141a */
[----:B------:R-:W-:Y:S01]  /*0a80*/  DMUL R24, R16, R10 ;  /* 0x0000000a10187228 */ /* 0x000fe20000000000 */
[----:B------:R-:W-:Y:S01]  /*0a90*/  SHF.R.S32.HI R29, RZ, 0x1f, R0 ;  /* 0x0000001fff1d7819 */ /* 0x000fe20000011400 */
[----:B------:R-:W-:-:S04]  /*0aa0*/  IMAD.WIDE.U32 R12, R12, UR10, R26 ;  /* 0x0000000a0c0c7c25 */ /* 0x000fc8000f8e001a */
[----:B------:R-:W-:Y:S01]  /*0ab0*/  IMAD.MOV.U32 R28, RZ, RZ, R0 ;  /* 0x000000ffff1c7224 */ /* 0x000fe200078e0000 */
[----:B------:R-:W-:-:S03]  /*0ac0*/  IADD3 R13, PT, PT, R4, R13, RZ ;  /* 0x0000000d040d7210 */ /* 0x000fc60007ffe0ff */
[----:B------:R-:W-:-:S04]  /*0ad0*/  IMAD.WIDE R28, R5, UR11, R28 ;  /* 0x0000000b051c7c25 */ /* 0x000fc8000f8e021c */
[----:B------:R-:W-:Y:S02]  /*0ae0*/  IMAD R29, R29, UR10, RZ ;  /* 0x0000000a1d1d7c24 */ /* 0x000fe4000f8e02ff */
[----:B------:R-:W-:Y:S02]  /*0af0*/  IMAD R5, R13, R2, RZ ;  /* 0x000000020d057224 */ /* 0x000fe400078e02ff */
[----:B------:R-:W-:-:S04]  /*0b00*/  IMAD.WIDE.U32 R20, R28, UR10, R20 ;  /* 0x0000000a1c147c25 */ /* 0x000fc8000f8e0014 */
[----:B------:R-:W-:-:S04]  /*0b10*/  IMAD.WIDE.U32 R26, R28, UR10, R26 ;  /* 0x0000000a1c1a7c25 */ /* 0x000fc8000f8e001a */
[----:B------:R-:W-:Y:S02]  /*0b20*/  IMAD R5, R3, R12, R5 ;  /* 0x0000000c03057224 */ /* 0x000fe400078e0205 */
[-C--:B------:R-:W-:Y:S01]  /*0b30*/  IMAD.WIDE.U32 R12, R12, R2.reuse, R8 ;  /* 0x000000020c0c7225 */ /* 0x080fe200078e0008 */
[----:B------:R-:W-:Y:S02]  /*0b40*/  DMUL R16, R16, R6 ;  /* 0x0000000610107228 */ /* 0x000fe40000000000 */
[C---:B------:R-:W-:Y:S02]  /*0b50*/  LEA R4, P0, R12.reuse, UR12, 0x3 ;  /* 0x0000000c0c047c11 */ /* 0x040fe4000f8018ff */
[----:B------:R-:W-:Y:S01]  /*0b60*/  IADD3 R5, PT, PT, R13, R5, RZ ;  /* 0x000000050d057210 */ /* 0x000fe20007ffe0ff */
[C---:B------:R-:W-:Y:S02]  /*0b70*/  DMUL R10, R18.reuse, R10 ;  /* 0x0000000a120a7228 */ /* 0x040fe40000000000 */
[----:B------:R-:W-:Y:S01]  /*0b80*/  DMUL R6, R18, R6 ;  /* 0x0000000612067228 */ /* 0x000fe20000000000 */
[----:B------:R-:W-:Y:S01]  /*0b90*/  LEA.HI.X R5, R12, UR13, R5, 0x3, P0 ;  /* 0x0000000d0c057c11 */ /* 0x000fe200080f1c05 */
[----:B------:R-:W-:-:S04]  /*0ba0*/  IMAD.WIDE.U32 R12, R20, R2, R8 ;  /* 0x00000002140c7225 */ /* 0x000fc800078e0008 */
[----:B------:R-:W-:-:S03]  /*0bb0*/  IMAD.WIDE.U32 R8, R26, R2, R8 ;  /* 0x000000021a087225 */ /* 0x000fc600078e0008 */
[----:B------:R-:W-:Y:S01]  /*0bc0*/  LEA R18, P1, R8, UR12, 0x3 ;  /* 0x0000000c08127c11 */ /* 0x000fe2000f8218ff */
[----:B--2---:R-:W-:-:S07]  /*0bd0*/  DMUL R24, R14, R24 ;  /* 0x000000180e187228 */ /* 0x004fce0000000000 */
[----:B------:R0:W-:Y:S01]  /*0be0*/  REDG.E.ADD.F64.RN.STRONG.GPU desc[UR8][R22.64], R24 ;  /* 0x00000018160079a6 */ /* 0x0001e2000c12ff08 */
[C---:B------:R-:W-:Y:S02]  /*0bf0*/  DMUL R16, R14.reuse, R16 ;  /* 0x000000100e107228 */ /* 0x040fe40000000000 */
[C---:B------:R-:W-:Y:S02]  /*0c00*/  DMUL R10, R14.reuse, R10 ;  /* 0x0000000a0e0a7228 */ /* 0x040fe40000000000 */
[----:B------:R-:W-:-:S03]  /*0c10*/  DMUL R6, R14, R6 ;  /* 0x000000060e067228 */ /* 0x000fc60000000000 */
[----:B------:R-:W-:Y:S01]  /*0c20*/  REDG.E.ADD.F64.RN.STRONG.GPU desc[UR8][R4.64], R16 ;  /* 0x00000010040079a6 */ /* 0x000fe2000c12ff08 */
[----:B0-----:R-:W-:-:S04]  /*0c30*/  IMAD R23, R28, UR7, R29 ;  /* 0x000000071c177c24 */ /* 0x001fc8000f8e021d */
[----:B------:R-:W-:Y:S01]  /*0c40*/  IMAD.IADD R21, R21, 0x1, R23 ;  /* 0x0000000115157824 */ /* 0x000fe200078e0217 */
[----:B------:R-:W-:-:S03]  /*0c50*/  IADD3 R23, PT, PT, R23, R27, RZ ;  /* 0x0000001b17177210 */ /* 0x000fc60007ffe0ff */
[-C--:B------:R-:W-:Y:S02]  /*0c60*/  IMAD R21, R21, R2.reuse, RZ ;  /* 0x0000000215157224 */ /* 0x080fe400078e02ff */
[----:B------:R-:W-:Y:S01]  /*0c70*/  IMAD R23, R23, R2, RZ ;  /* 0x0000000217177224 */ /* 0x000fe200078e02ff */
[----:B------:R-:W-:Y:S01]  /*0c80*/  LEA R2, P0, R12, UR12, 0x3 ;  /* 0x0000000c0c027c11 */ /* 0x000fe2000f8018ff */
[C---:B------:R-:W-:Y:S02]  /*0c90*/  IMAD R21, R3.reuse, R20, R21 ;  /* 0x0000001403157224 */ /* 0x040fe400078e0215 */
[----:B------:R-:W-:Y:S02]  /*0ca0*/  IMAD R23, R3, R26, R23 ;  /* 0x0000001a03177224 */ /* 0x000fe400078e0217 */
[----:B------:R-:W-:-:S03]  /*0cb0*/  IMAD.IADD R3, R13, 0x1, R21 ;  /* 0x000000010d037824 */ /* 0x000fc600078e0215 */
[----:B------:R-:W-:Y:S02]  /*0cc0*/  IADD3 R9, PT, PT, R9, R23, RZ ;  /* 0x0000001709097210 */ /* 0x000fe40007ffe0ff */
[----:B------:R-:W-:Y:S02]  /*0cd0*/  LEA.HI.X R3, R12, UR13, R3, 0x3, P0 ;  /* 0x0000000d0c037c11 */ /* 0x000fe400080f1c03 */
[----:B------:R-:W-:-:S03]  /*0ce0*/  LEA.HI.X R19, R8, UR13, R9, 0x3, P1 ;  /* 0x0000000d08137c11 */ /* 0x000fc600088f1c09 */
[----:B------:R-:W-:Y:S04]  /*0cf0*/  REDG.E.ADD.F64.RN.STRONG.GPU desc[UR8][R2.64], R10 ;  /* 0x0000000a020079a6 */ /* 0x000fe8000c12ff08 */
[----:B------:R-:W-:Y:S01]  /*0d00*/  REDG.E.ADD.F64.RN.STRONG.GPU desc[UR8][R18.64], R6 ;  /* 0x00000006120079a6 */ /* 0x000fe2000c12ff08 */
[----:B------:R-:W-:Y:S05]  /*0d10*/  EXIT ;  /* 0x000000000000794d */ /* 0x000fea0003800000 */
.L_x_1910:
        /* <DEDUP_REMOVED lines=14> */
.L_x_1990:


//--------------------- .text._ZN2at6native54_GLOBAL__N__aa9a477a_21_UpSampleBilinear2d_cu_607db5e329upsample_bilinear2d_out_frameIN3c108BFloat16EfEEviT0_S5_bNS_27GenericPackedTensorAccessorIKT_Lm4ENS_16DefaultPtrTraitsElEENS6_IS7_Lm4ES9_lEE --------------------------
	.section	.text._ZN2at6native54_GLOBAL__N__aa9a477a_21_UpSampleBilinear2d_cu_607db5e329upsample_bilinear2d_out_frameIN3c108BFloat16EfEEviT0_S5_bNS_27GenericPackedTensorAccessorIKT_Lm4ENS_16DefaultPtrTraitsElEENS6_IS7_Lm4ES9_lEE,"ax",@progbits
	.align	128
.text._ZN2at6native54_GLOBAL__N__aa9a477a_21_UpSampleBilinear2d_cu_607db5e329upsample_bilinear2d_out_frameIN3c108BFloat16EfEEviT0_S5_bNS_27GenericPackedTensorAccessorIKT_Lm4ENS_16DefaultPtrTraitsElEENS6_IS7_Lm4ES9_lEE:
        .type           _ZN2at6native54_GLOBAL__N__aa9a477a_21_UpSampleBilinear2d_cu_607db5e329upsample_bilinear2d_out_frameIN3c108BFloat16EfEEviT0_S5_bNS_27GenericPackedTensorAccessorIKT_Lm4ENS_16DefaultPtrTraitsElEENS6_IS7_Lm4ES9_lEE,@function
        .size           _ZN2at6native54_GLOBAL__N__aa9a477a_21_UpSampleBilinear2d_cu_607db5e329upsample_bilinear2d_out_frameIN3c108BFloat16EfEEviT0_S5_bNS_27GenericPackedTensorAccessorIKT_Lm4ENS_16DefaultPtrTraitsElEENS6_IS7_Lm4ES9_lEE,(.L_x_1991 - _ZN2at6native54_GLOBAL__N__aa9a477a_21_UpSampleBilinear2d_cu_607db5e329upsample_bilinear2d_out_frameIN3c108BFloat16EfEEviT0_S5_bNS_27GenericPackedTensorAccessorIKT_Lm4ENS_16DefaultPtrTraitsElEENS6_IS7_Lm4ES9_lEE)
        .other          _ZN2at6native54_GLOBAL__N__aa9a477a_21_UpSampleBilinear2d_cu_607db5e329upsample_bilinear2d_out_frameIN3c108BFloat16EfEEviT0_S5_bNS_27GenericPackedTensorAccessorIKT_Lm4ENS_16DefaultPtrTraitsElEENS6_IS7_Lm4ES9_lEE,@"STO_CUDA_ENTRY STV_DEFAULT"
_ZN2at6native54_GLOBAL__N__aa9a477a_21_UpSampleBilinear2d_cu_607db5e329upsample_bilinear2d_out_frameIN3c108BFloat16EfEEviT0_S5_bNS_27GenericPackedTensorAccessorIKT_Lm4ENS_16DefaultPtrTraitsElEENS6_IS7_Lm4ES9_lEE:
[----:B------:R-:W-:Y:S01]  /*0000*/  LDC R1, c[0x0][0x37c] ;  /* 0x0000df00ff017b82 */ /* 0x000fe20000000800 */
[----:B------:R-:W0:Y:S07]  /*0010*/  S2R R0, SR_TID.X ;  /* 0x0000000000007919 */ /* 0x000e2e0000002100 */
[----:B------:R-:W0:Y:S01]  /*0020*/  S2UR UR4, SR_CTAID.X ;  /* 0x00000000000479c3 */ /* 0x000e220000002500 */
[----:B------:R-:W1:Y:S07]  /*0030*/  LDCU UR5, c[0x0][0x380] ;  /* 0x00007000ff0577ac */ /* 0x000e6e0008000800 */
[----:B------:R-:W0:Y:S02]  /*0040*/  LDC R3, c[0x0][0x360] ;  /* 0x0000d800ff037b82 */ /* 0x000e240000000800 */
[----:B0-----:R-:W-:-:S05]  /*0050*/  IMAD R0, R3, UR4, R0 ;  /* 0x0000000403007c24 */ /* 0x001fca000f8e0200 */
[----:B-1----:R-:W-:-:S13]  /*0060*/  ISETP.GE.AND P0, PT, R0, UR5, PT ;  /* 0x0000000500007c0c */ /* 0x002fda000bf06270 */
[----:B------:R-:W-:Y:S05]  /*0070*/  @P0 EXIT ;  /* 0x000000000000094d */ /* 0x000fea0003800000 */
[----:B------:R-:W0:Y:S01]  /*0080*/  LDC R7, c[0x0][0x3f8] ;  /* 0x0000fe00ff077b82 */ /* 0x000e220000000800 */
[----:B------:R-:W1:Y:S02]  /*0090*/  LDCU.U8 UR4, c[0x0][0x38c] ;  /* 0x00007180ff0477ac */ /* 0x000e640008000000 */
[----:B-1----:R-:W-:Y:S01]  /*00a0*/  UPRMT UR4, UR4, 0x8880, URZ ;  /* 0x0000888004047896 */ /* 0x002fe200080000ff */
[----:B0-----:R-:W-:-:S04]  /*00b0*/  IABS R5, R7 ;  /* 0x0000000700057213 */ /* 0x001fc80000000000 */
[----:B------:R-:W0:Y:S08]  /*00c0*/  I2F.RP R4, R5 ;  /* 0x0000000500047306 */ /* 0x000e300000209400 */
[----:B0-----:R-:W0:Y:S02]  /*00d0*/  MUFU.RCP R4, R4 ;  /* 0x0000000400047308 */ /* 0x001e240000001000 */
[----:B0-----:R-:W-:-:S06]  /*00e0*/  IADD3 R2, PT, PT, R4, 0xffffffe, RZ ;  /* 0x0ffffffe04027810 */ /* 0x001fcc0007ffe0ff */
[----:B------:R0:W1:Y:S02]  /*00f0*/  F2I.FTZ.U32.TRUNC.NTZ R3, R2 ;  /* 0x0000000200037305 */ /* 0x000064000021f000 */
[----:B0-----:R-:W-:Y:S02]  /*0100*/  HFMA2 R2, -RZ, RZ, 0, 0 ;  /* 0x00000000ff027431 */ /* 0x001fe400000001ff */
[----:B-1----:R-:W-:-:S04]  /*0110*/  IMAD.MOV R6, RZ, RZ, -R3 ;  /* 0x000000ffff067224 */ /* 0x002fc800078e0a03 */
[----:B------:R-:W-:Y:S01]  /*0120*/  IMAD R9, R6, R5, RZ ;  /* 0x0000000506097224 */ /* 0x000fe200078e02ff */
[----:B------:R-:W-:-:S03]  /*0130*/  IABS R6, R0 ;  /* 0x0000000000067213 */ /* 0x000fc60000000000 */
[----:B------:R-:W-:Y:S01]  /*0140*/  IMAD.HI.U32 R3, R3, R9, R2 ;  /* 0x0000000903037227 */ /* 0x000fe200078e0002 */
[----:B------:R-:W-:-:S04]  /*0150*/  LOP3.LUT R2, R0, R7, RZ, 0x3c, !PT ;  /* 0x0000000700027212 */ /* 0x000fc800078e3cff */
[----:B------:R-:W-:Y:S01]  /*0160*/  ISETP.GE.AND P0, PT, R2, RZ, PT ;  /* 0x000000ff0200720c */ /* 0x000fe20003f06270 */
[----:B------:R-:W-:-:S04]  /*0170*/  IMAD.HI.U32 R3, R3, R6, RZ ;  /* 0x0000000603037227 */ /* 0x000fc800078e00ff */
[----:B------:R-:W-:-:S04]  /*0180*/  IMAD.MOV R4, RZ, RZ, -R3 ;  /* 0x000000ffff047224 */ /* 0x000fc800078e0a03 */
[C---:B------:R-:W-:Y:S02]  /*0190*/  IMAD R4, R5.reuse, R4, R6 ;  /* 0x0000000405047224 */ /* 0x040fe400078e0206 */
[----:B------:R-:W0:Y:S03]  /*01a0*/  LDC R6, c[0x0][0x388] ;  /* 0x0000e200ff067b82 */ /* 0x000e260000000800 */
[----:B------:R-:W-:-:S13]  /*01b0*/  ISETP.GT.U32.AND P1, PT, R5, R4, PT ;  /* 0x000000040500720c */ /* 0x000fda0003f24070 */
[-C--:B------:R-:W-:Y:S01]  /*01c0*/  @!P1 IADD3 R4, PT, PT, R4, -R5.reuse, RZ ;  /* 0x8000000504049210 */ /* 0x080fe20007ffe0ff */
[----:B------:R-:W-:Y:S01]  /*01d0*/  @!P1 VIADD R3, R3, 0x1 ;  /* 0x0000000103039836 */ /* 0x000fe20000000000 */
[----:B------:R-:W-:Y:S02]  /*01e0*/  ISETP.NE.AND P1, PT, R7, RZ, PT ;  /* 0x000000ff0700720c */ /* 0x000fe40003f25270 */
[----:B------:R-:W-:Y:S02]  /*01f0*/  ISETP.GE.U32.AND P2, PT, R4, R5, PT ;  /* 0x000000050400720c */ /* 0x000fe40003f46070 */
[----:B------:R-:W1:Y:S08]  /*0200*/  LDC R4, c[0x0][0x398] ;  /* 0x0000e600ff047b82 */ /* 0x000e700000000800 */
[----:B------:R-:W2:Y:S03]  /*0210*/  LDC R5, c[0x0][0x384] ;  /* 0x0000e100ff057b82 */ /* 0x000ea60000000800 */
[----:B------:R-:W-:-:S02]  /*0220*/  @P2 IADD3 R3, PT, PT, R3, 0x1, RZ ;  /* 0x0000000103032810 */ /* 0x000fc40007ffe0ff */
[----:B------:R-:W-:-:S03]  /*0230*/  ISETP.NE.AND P2, PT, RZ, UR4, PT ;  /* 0x00000004ff007c0c */ /* 0x000fc6000bf45270 */
[----:B------:R-:W-:-:S05]  /*0240*/  IMAD.MOV.U32 R13, RZ, RZ, R3 ;  /* 0x000000ffff0d7224 */ /* 0x000fca00078e0003 */
[----:B------:R-:W-:Y:S02]  /*0250*/  @!P0 IADD3 R13, PT, PT, -R13, RZ, RZ ;  /* 0x000000ff0d0d8210 */ /* 0x000fe40007ffe1ff */
[----:B------:R-:W-:Y:S02]  /*0260*/  @!P1 LOP3.LUT R13, RZ, R7, RZ, 0x33, !PT ;  /* 0x00000007ff0d9212 */ /* 0x000fe400078e33ff */
[----:B-1----:R-:W-:Y:S02]  /*0270*/  ISETP.GE.AND P0, PT, R4, 0x1, PT ;  /* 0x000000010400780c */ /* 0x002fe40003f06270 */
[----:B------:R-:W-:Y:S01]  /*0280*/  I2FP.F32.S32 R2, R13 ;  /* 0x0000000d00027245 */ /* 0x000fe20000201400 */
[----:B------:R-:W-:-:S04]  /*0290*/  IMAD.MOV R4, RZ, RZ, -R13 ;  /* 0x000000ffff047224 */ /* 0x000fc800078e0a0d */
[C---:B------:R-:W-:Y:S01]  /*02a0*/  @!P2 FADD.FTZ R3, R2.reuse, 0.5 ;  /* 0x3f0000000203a421 */ /* 0x040fe20000010000 */
[----:B------:R-:W-:Y:S02]  /*02b0*/  IMAD R7, R7, R4, R0 ;  /* 0x0000000407077224 */ /* 0x000fe400078e0200 */
[-C--:B--2---:R-:W-:Y:S01]  /*02c0*/  @P2 FMUL.FTZ R0, R2, R5.reuse ;  /* 0x0000000502002220 */ /* 0x084fe20000410000 */
[----:B------:R-:W-:Y:S02]  /*02d0*/  @!P2 FFMA.FTZ R3, R3, R5, -0.5 ;  /* 0xbf0000000303a423 */ /* 0x000fe40000010005 */
[----:B0-----:R-:W-:Y:S05]  /*02e0*/  @!P0 EXIT ;  /* 0x000000000000894d */ /* 0x001fea0003800000 */
[----:B------:R-:W0:Y:S01]  /*02f0*/  LDCU UR4, c[0x0][0x3a8] ;  /* 0x00007500ff0477ac */ /* 0x000e220008000800 */
[C---:B------:R-:W-:Y:S01]  /*0300*/  @!P2 FSETP.GEU.FTZ.AND P0, PT, R3.reuse, RZ, PT ;  /* 0x000000ff0300a20b */ /* 0x040fe20003f1e000 */
[----:B------:R-:W1:Y:S01]  /*0310*/  LDC R12, c[0x0][0x3a0] ;  /* 0x0000e800ff0c7b82 */ /* 0x000e620000000800 */
[----:B------:R-:W-:Y:S01]  /*0320*/  I2FP.F32.S32 R2, R7 ;  /* 0x0000000700027245 */ /* 0x000fe20000201400 */
[----:B------:R-:W2:Y:S01]  /*0330*/  LDCU.128 UR8, c[0x0][0x410] ;  /* 0x00008200ff0877ac */ /* 0x000ea20008000c00 */
[----:B------:R-:W-:-:S03]  /*0340*/  @!P2 FSEL R0, R3, RZ, P0 ;  /* 0x000000ff0300a208 */ /* 0x000fc60000000000 */
[C---:B------:R-:W-:Y:S01]  /*0350*/  @!P2 FADD.FTZ R3, R2.reuse, 0.5 ;  /* 0x3f0000000203a421 */ /* 0x040fe20000010000 */
[----:B------:R-:W3:Y:S01]  /*0360*/  F2I.FTZ.TRUNC.NTZ R15, R0 ;  /* 0x00000000000f7305 */ /* 0x000ee2000021f100 */
[----:B------:R-:W4:Y:S02]  /*0370*/  LDCU UR5, c[0x0][0x3b0] ;  /* 0x00007600ff0577ac */ /* 0x000f240008000800 */
[-C--:B------:R-:W-:Y:S01]  /*0380*/  @!P2 FFMA.FTZ R3, R3, R6.reuse, -0.5 ;  /* 0xbf0000000303a423 */ /* 0x080fe20000010006 */
[----:B------:R-:W-:Y:S01]  /*0390*/  @P2 FMUL.FTZ R6, R2, R6 ;  /* 0x0000000602062220 */ /* 0x000fe20000410000 */
[----:B------:R-:W-:Y:S01]  /*03a0*/  SHF.R.S32.HI R2, RZ, 0x1f, R7 ;  /* 0x0000001fff027819 */ /* 0x000fe20000011407 */
[----:B------:R-:W5:Y:S02]  /*03b0*/  LDCU.64 UR6, c[0x0][0x3c8] ;  /* 0x00007900ff0677ac */ /* 0x000f640008000a00 */
[----:B------:R-:W-:Y:S01]  /*03c0*/  @!P2 FSETP.GEU.FTZ.AND P0, PT, R3, RZ, PT ;  /* 0x000000ff0300a20b */ /* 0x000fe20003f1e000 */
[----:B0-----:R-:W-:-:S03]  /*03d0*/  UIADD3 UR4, UPT, UPT, UR4, -0x1, URZ ;  /* 0xffffffff04047890 */ /* 0x001fc6000fffe0ff */
[----:B------:R-:W-:Y:S01]  /*03e0*/  @!P2 FSEL R6, R3, RZ, P0 ;  /* 0x000000ff0306a208 */ /* 0x000fe20000000000 */
[----:B--2---:R-:W-:Y:S01]  /*03f0*/  IMAD R2, R2, UR10, RZ ;  /* 0x0000000a02027c24 */ /* 0x004fe2000f8e02ff */
[C---:B---3--:R-:W-:Y:S02]  /*0400*/  IADD3 R4, PT, PT, R15.reuse, 0x1, RZ ;  /* 0x000000010f047810 */ /* 0x048fe40007ffe0ff */
[----:B------:R-:W0:Y:S01]  /*0410*/  F2I.FTZ.TRUNC.NTZ R17, R6 ;  /* 0x0000000600117305 */ /* 0x000e22000021f100 */
[----:B------:R-:W-:Y:S01]  /*0420*/  ISETP.GE.AND P0, PT, R15, UR4, PT ;  /* 0x000000040f007c0c */ /* 0x000fe2000bf06270 */
[C---:B------:R-:W-:Y:S01]  /*0430*/  IMAD R31, R7.reuse, UR11, R2 ;  /* 0x0000000b071f7c24 */ /* 0x040fe2000f8e0202 */
[----:B----4-:R-:W-:Y:S01]  /*0440*/  UIADD3 UR4, UPT, UPT, UR5, -0x1, URZ ;  /* 0xffffffff05047890 */ /* 0x010fe2000fffe0ff */
[----:B------:R-:W-:Y:S01]  /*0450*/  IMAD.WIDE.U32 R2, R7, UR10, RZ ;  /* 0x0000000a07027c25 */ /* 0x000fe2000f8e00ff */
[----:B------:R-:W-:-:S03]  /*0460*/  SHF.R.S32.HI R7, RZ, 0x1f, R13 ;  /* 0x0000001fff077819 */ /* 0x000fc6000001140d */
[----:B------:R-:W-:Y:S01]  /*0470*/  IMAD.MOV.U32 R30, RZ, RZ, R2 ;  /* 0x000000ffff1e7224 */ /* 0x000fe200078e0002 */
[----:B------:R-:W-:Y:S01]  /*0480*/  IADD3 R31, PT, PT, R3, R31, RZ ;  /* 0x0000001f031f7210 */ /* 0x000fe20007ffe0ff */
[----:B------:R-:W-:Y:S01]  /*0490*/  IMAD R10, R7, UR8, RZ ;  /* 0x00000008070a7c24 */ /* 0x000fe2000f8e02ff */
[----:B------:R-:W-:-:S03]  /*04a0*/  SHF.R.S32.HI R3, RZ, 0x1f, R15 ;  /* 0x0000001fff037819 */ /* 0x000fc6000001140f */
[----:B------:R-:W-:Y:S01]  /*04b0*/  @P0 IMAD.MOV R4, RZ, RZ, R15 ;  /* 0x000000ffff040224 */ /* 0x000fe200078e020f */
[----:B0-----:R-:W-:Y:S01]  /*04c0*/  ISETP.GE.AND P0, PT, R17, UR4, PT ;  /* 0x0000000411007c0c */ /* 0x001fe2000bf06270 */
[----:B------:R-:W0:Y:S01]  /*04d0*/  LDCU.64 UR4, c[0x0][0x3d0] ;  /* 0x00007a00ff0477ac */ /* 0x000e220008000a00 */
[----:B-----5:R-:W-:Y:S01]  /*04e0*/  IMAD R8, R3, UR6, RZ ;  /* 0x0000000603087c24 */ /* 0x020fe2000f8e02ff */
[----:B------:R-:W-:Y:S01]  /*04f0*/  IADD3 R25, PT, PT, R17, 0x1, RZ ;  /* 0x0000000111197810 */ /* 0x000fe20007ffe0ff */
[----:B------:R-:W-:Y:S01]  /*0500*/  IMAD.WIDE.U32 R2, R15, UR6, RZ ;  /* 0x000000060f027c25 */ /* 0x000fe2000f8e00ff */
[----:B------:R-:W-:-:S03]  /*0510*/  SHF.R.S32.HI R5, RZ, 0x1f, R4 ;  /* 0x0000001fff057819 */ /* 0x000fc60000011404 */
[----:B------:R-:W-:Y:S02]  /*0520*/  IMAD R7, R15, UR7, R8 ;  /* 0x000000070f077c24 */ /* 0x000fe4000f8e0208 */
[----:B------:R-:W-:Y:S02]  /*0530*/  IMAD R5, R5, UR6, RZ ;  /* 0x0000000605057c24 */ /* 0x000fe4000f8e02ff */
[----:B------:R-:W-:Y:S01]  /*0540*/  IMAD.IADD R3, R3, 0x1, R7 ;  /* 0x0000000103037824 */ /* 0x000fe200078e0207 */
[----:B------:R-:W-:Y:S01]  /*0550*/  @P0 IADD3 R25, PT, PT, R17, RZ, RZ ;  /* 0x000000ff11190210 */ /* 0x000fe20007ffe0ff */
[----:B------:R-:W-:Y:S01]  /*0560*/  IMAD R9, R4, UR7, R5 ;  /* 0x0000000704097c24 */ /* 0x000fe2000f8e0205 */
[----:B-1----:R-:W-:Y:S01]  /*0570*/  ISETP.GE.AND P0, PT, R12, 0x1, PT ;  /* 0x000000010c00780c */ /* 0x002fe20003f06270 */
[----:B------:R-:W-:Y:S01]  /*0580*/  IMAD.WIDE.U32 R4, R4, UR6, RZ ;  /* 0x0000000604047c25 */ /* 0x000fe2000f8e00ff */
[----:B------:R-:W-:Y:S02]  /*0590*/  SHF.R.S32.HI R8, RZ, 0x1f, R25 ;  /* 0x0000001fff087819 */ /* 0x000fe40000011419 */
[----:B------:R-:W-:Y:S01]  /*05a0*/  SHF.R.S32.HI R7, RZ, 0x1f, R17 ;  /* 0x0000001fff077819 */ /* 0x000fe20000011411 */
[----:B------:R-:W-:-:S02]  /*05b0*/  IMAD.IADD R5, R5, 0x1, R9 ;  /* 0x0000000105057824 */ /* 0x000fc400078e0209 */
[----:B0-----:R-:W-:Y:S02]  /*05c0*/  IMAD R8, R8, UR4, RZ ;  /* 0x0000000408087c24 */ /* 0x001fe4000f8e02ff */
[----:B------:R-:W-:Y:S02]  /*05d0*/  IMAD R7, R7, UR4, RZ ;  /* 0x0000000407077c24 */ /* 0x000fe4000f8e02ff */
[----:B------:R-:W-:-:S04]  /*05e0*/  IMAD.WIDE.U32 R26, R25, UR4, R2 ;  /* 0x00000004191a7c25 */ /* 0x000fc8000f8e0002 */
[----:B------:R-:W-:Y:S02]  /*05f0*/  IMAD R9, R25, UR5, R8 ;  /* 0x0000000519097c24 */ /* 0x000fe4000f8e0208 */
[C---:B------:R-:W-:Y:S02]  /*0600*/  IMAD R11, R13.reuse, UR9, R10 ;  /* 0x000000090d0b7c24 */ /* 0x040fe4000f8e020a */
[----:B------:R-:W-:-:S04]  /*0610*/  IMAD.WIDE.U32 R30, R13, UR8, R30 ;  /* 0x000000080d1e7c25 */ /* 0x000fc8000f8e001e */
[C---:B------:R-:W-:Y:S02]  /*0620*/  IMAD R7, R17.reuse, UR5, R7 ;  /* 0x0000000511077c24 */ /* 0x040fe4000f8e0207 */
[----:B------:R-:W-:Y:S01]  /*0630*/  IMAD.WIDE.U32 R28, R17, UR4, R2 ;  /* 0x00000004111c7c25 */ /* 0x000fe2000f8e0002 */
[----:B------:R-:W-:-:S03]  /*0640*/  I2FP.F32.S32 R3, R15 ;  /* 0x0000000f00037245 */ /* 0x000fc60000201400 */
[----:B------:R-:W-:-:S04]  /*0650*/  IMAD.WIDE.U32 R24, R25, UR4, R4 ;  /* 0x0000000419187c25 */ /* 0x000fc8000f8e0004 */
[----:B------:R-:W-:Y:S01]  /*0660*/  IMAD.WIDE.U32 R22, R17, UR4, R4 ;  /* 0x0000000411167c25 */ /* 0x000fe2000f8e0004 */
[----:B------:R-:W-:Y:S01]  /*0670*/  I2FP.F32.S32 R5, R17 ;  /* 0x0000001100057245 */ /* 0x000fe20000201400 */
[----:B------:R-:W-:Y:S06]  /*0680*/  @!P0 EXIT ;  /* 0x000000000000894d */ /* 0x000fec0003800000 */
[----:B------:R-:W-:Y:S01]  /*0690*/  FADD.FTZ R0, -R3, R0 ;  /* 0x0000000003007221 */ /* 0x000fe20000010100 */
[----:B------:R-:W-:Y:S01]  /*06a0*/  FADD.FTZ R2, -R5, R6 ;  /* 0x0000000605027221 */ /* 0x000fe20000010100 */
[----:B------:R-:W-:Y:S01]  /*06b0*/  IMAD.IADD R4, R29, 0x1, R7 ;  /* 0x000000011d047824 */ /* 0x000fe200078e0207 */
[----:B------:R-:W-:Y:S01]  /*06c0*/  IADD3 R5, PT, PT, R7, R23, RZ ;  /* 0x0000001707057210 */ /* 0x000fe20007ffe0ff */
[----:B------:R-:W-:Y:S01]  /*06d0*/  IMAD.IADD R6, R27, 0x1, R9 ;  /* 0x000000011b067824 */ /* 0x000fe200078e0209 */
[----:B------:R-:W-:Y:S01]  /*06e0*/  IADD3 R7, PT, PT, R9, R25, RZ ;  /* 0x0000001909077210 */ /* 0x000fe20007ffe0ff */
[----:B------:R-:W-:Y:S01]  /*06f0*/  FADD.FTZ R8, -R0, 1 ;  /* 0x3f80000000087421 */ /* 0x000fe20000010100 */
[----:B------:R-:W-:Y:S01]  /*0700*/  IADD3 R3, PT, PT, R31, R11, RZ ;  /* 0x0000000b1f037210 */ /* 0x000fe20007ffe0ff */
[----:B------:R-:W-:Y:S01]  /*0710*/  FADD.FTZ R9, -R2, 1 ;  /* 0x3f80000002097421 */ /* 0x000fe20000010100 */
[----:B------:R-:W0:Y:S01]  /*0720*/  LDCU.64 UR8, c[0x0][0x358] ;  /* 0x00006b00ff0877ac */ /* 0x000e220008000a00 */
[----:B------:R-:W-:-:S05]  /*0730*/  UMOV UR4, URZ ;  /* 0x000000ff00047c82 */ /* 0x000fca0008000000 */
.L_x_1915:
[----:B-1----:R-:W1:Y:S01]  /*0740*/  LDC.64 R36, c[0x0][0x400] ;  /* 0x00010000ff247b82 */ /* 0x002e620000000a00 */
[----:B--2---:R-:W2:Y:S01]  /*0750*/  LDCU UR6, c[0x0][0x3a0] ;  /* 0x00007400ff0677ac */ /* 0x004ea20008000800 */
[----:B------:R-:W-:Y:S01]  /*0760*/  MOV R11, R3 ;  /* 0x00000003000b7202 */ /* 0x000fe20000000f00 */
[----:B------:R-:W-:Y:S01]  /*0770*/  IMAD.MOV.U32 R10, RZ, RZ, R30 ;  /* 0x000000ffff0a7224 */ /* 0x000fe200078e001e */
[----:B---3--:R-:W-:Y:S01]  /*0780*/  MOV R13, R6 ;  /* 0x00000006000d7202 */ /* 0x008fe20000000f00 */
[----:B------:R-:W3:Y:S01]  /*0790*/  LDCU UR5, c[0x0][0x398] ;  /* 0x00007300ff0577ac */ /* 0x000ee20008000800 */
[----:B------:R-:W-:Y:S01]  /*07a0*/  IMAD.MOV.U32 R12, RZ, RZ, R26 ;  /* 0x000000ffff0c7224 */ /* 0x000fe200078e001a */
[----:B------:R-:W-:Y:S01]  /*07b0*/  MOV R33, R7 ;  /* 0x0000000700217202 */ /* 0x000fe20000000f00 */
[----:B------:R-:W4:Y:S01]  /*07c0*/  LDC.64 R34, c[0x0][0x3b8] ;  /* 0x0000ee00ff227b82 */ /* 0x000f220000000a00 */
[----:B------:R-:W-:Y:S01]  /*07d0*/  IMAD.MOV.U32 R32, RZ, RZ, R24 ;  /* 0x000000ffff207224 */ /* 0x000fe200078e0018 */
[----:B------:R-:W-:Y:S01]  /*07e0*/  MOV R15, R5 ;  /* 0x00000005000f7202 */ /* 0x000fe20000000f00 */
[----:B------:R-:W-:Y:S01]  /*07f0*/  IMAD.MOV.U32 R14, RZ, RZ, R22 ;  /* 0x000000ffff0e7224 */ /* 0x000fe200078e0016 */
[----:B--2---:R-:W-:Y:S01]  /*0800*/  UISETP.GE.U32.AND UP1, UPT, UR6, 0x4, UPT ;  /* 0x000000040600788c */ /* 0x004fe2000bf26070 */
[----:B-1----:R-:W-:Y:S01]  /*0810*/  IMAD.WIDE.U32 R20, R36, UR4, R10 ;  /* 0x0000000424147c25 */ /* 0x002fe2000f8e000a */
[----:B------:R-:W-:-:S03]  /*0820*/  MOV R11, R4 ;  /* 0x00000004000b7202 */ /* 0x000fc60000000f00 */
[----:B------:R-:W-:Y:S02]  /*0830*/  IMAD.MOV.U32 R10, RZ, RZ, R28 ;  /* 0x000000ffff0a7224 */ /* 0x000fe400078e001c */
[----:B----4-:R-:W-:-:S04]  /*0840*/  IMAD.WIDE.U32 R16, R34, UR4, R12 ;  /* 0x0000000422107c25 */ /* 0x010fc8000f8e000c */
[----:B------:R-:W-:-:S04]  /*0850*/  IMAD.WIDE.U32 R12, R34, UR4, R32 ;  /* 0x00000004220c7c25 */ /* 0x000fc8000f8e0020 */
[----:B------:R-:W-:Y:S02]  /*0860*/  IMAD R33, R35, UR4, RZ ;  /* 0x0000000423217c24 */ /* 0x000fe4000f8e02ff */
[----:B------:R-:W-:-:S03]  /*0870*/  IMAD.WIDE.U32 R18, R34, UR4, R10 ;  /* 0x0000000422127c25 */ /* 0x000fc6000f8e000a */
[C---:B------:R-:W-:Y:S01]  /*0880*/  IADD3 R50, PT, PT, R33.reuse, R17, RZ ;  /* 0x0000001121327210 */ /* 0x040fe20007ffe0ff */
[----:B------:R-:W-:Y:S01]  /*0890*/  IMAD.WIDE.U32 R14, R34, UR4, R14 ;  /* 0x00000004220e7c25 */ /* 0x000fe2000f8e000e */
[----:B------:R-:W-:-:S03]  /*08a0*/  IADD3 R52, PT, PT, R33, R13, RZ ;  /* 0x0000000d21347210 */ /* 0x000fc60007ffe0ff */
[----:B------:R-:W-:Y:S01]  /*08b0*/  IMAD R10, R37, UR4, R21 ;  /* 0x00000004250a7c24 */ /* 0x000fe2000f8e0215 */
[----:B------:R-:W-:Y:S01]  /*08c0*/  UIADD3 UR4, UPT, UPT, UR4, 0x1, URZ ;  /* 0x0000000104047890 */ /* 0x000fe2000fffe0ff */
[----:B------:R-:W-:Y:S02]  /*08d0*/  IMAD.IADD R11, R19, 0x1, R33 ;  /* 0x00000001130b7824 */ /* 0x000fe400078e0221 */
[----:B------:R-:W-:Y:S01]  /*08e0*/  IMAD.IADD R51, R33, 0x1, R15 ;  /* 0x0000000121337824 */ /* 0x000fe200078e020f */
[----:B---3--:R-:W-:-:S03]  /*08f0*/  UISETP.NE.AND UP0, UPT, UR4, UR5, UPT ;  /* 0x000000050400728c */ /* 0x008fc6000bf05270 */
[----:B------:R-:W-:Y:S01]  /*0900*/  UMOV UR5, URZ ;  /* 0x000000ff00057c82 */ /* 0x000fe20008000000 */
[----:B------:R-:W-:Y:S07]  /*0910*/  BRA.U !UP1, `(.L_x_1911) ;  /* 0x0000000909307547 */ /* 0x000fee000b800000 */
[----:B------:R-:W1:Y:S01]  /*0920*/  LDC.64 R32, c[0x0][0x3c0] ;  /* 0x0000f000ff207b82 */ /* 0x000e620000000a00 */
[----:B------:R-:W2:Y:S01]  /*0930*/  LDCU.64 UR10, c[0x0][0x3d8] ;  /* 0x00007b00ff0a77ac */ /* 0x000ea20008000a00 */
[C---:B------:R-:W-:Y:S01]  /*0940*/  SHF.L.U64.HI R35, R18.reuse, 0x1, R11 ;  /* 0x0000000112237819 */ /* 0x040fe2000001020b */
[----:B------:R-:W-:Y:S01]  /*0950*/  IMAD.SHL.U32 R34, R18, 0x2, RZ ;  /* 0x0000000212227824 */ /* 0x000fe200078e00ff */
[C---:B------:R-:W-:Y:S01]  /*0960*/  SHF.L.U64.HI R37, R12.reuse, 0x1, R52 ;  /* 0x000000010c257819 */ /* 0x040fe20000010234 */
[----:B------:R-:W-:Y:S01]  /*0970*/  ULOP3.LUT UR5, UR6, 0x7ffffffc, URZ, 0xc0, !UPT ;  /* 0x7ffffffc06057892 */ /* 0x000fe2000f8ec0ff */
[----:B------:R-:W-:Y:S01]  /*0980*/  SHF.L.U32 R36, R12, 0x1, RZ ;  /* 0x000000010c247819 */ /* 0x000fe200000006ff */
[C---:B------:R-:W-:Y:S01]  /*0990*/  IMAD.SHL.U32 R40, R14.reuse, 0x2, RZ ;  /* 0x000000020e287824 */ /* 0x040fe200078e00ff */
[----:B------:R-:W3:Y:S01]  /*09a0*/  LDC R54, c[0x0][0x390] ;  /* 0x0000e400ff367b82 */ /* 0x000ee20000000800 */
[----:B------:R-:W-:Y:S01]  /*09b0*/  SHF.L.U64.HI R41, R14, 0x1, R51 ;  /* 0x000000010e297819 */ /* 0x000fe20000010233 */
[----:B------:R-:W-:Y:S01]  /*09c0*/  UIADD3 UR7, UPT, UPT, -UR5, URZ, URZ ;  /* 0x000000ff05077290 */ /* 0x000fe2000fffe1ff */
[----:B------:R-:W-:-:S02]  /*09d0*/  SHF.L.U64.HI R43, R16, 0x1, R50 ;  /* 0x00000001102b7819 */ /* 0x000fc40000010232 */
[----:B------:R-:W-:-:S03]  /*09e0*/  SHF.L.U32 R42, R16, 0x1, RZ ;  /* 0x00000001102a7819 */ /* 0x000fc600000006ff */
[----:B------:R-:W4:Y:S01]  /*09f0*/  LDC R55, c[0x0][0x394] ;  /* 0x0000e500ff377b82 */ /* 0x000f220000000800 */
[----:B--2---:R-:W-:-:S04]  /*0a00*/  LEA R44, P0, R20, UR10, 0x1 ;  /* 0x0000000a142c7c11 */ /* 0x004fc8000f8008ff */
[----:B------:R-:W-:Y:S01]  /*0a10*/  LEA.HI.X R45, R20, UR11, R10, 0x1, P0 ;  /* 0x0000000b142d7c11 */ /* 0x000fe200080f0c0a */
[----:B-1----:R-:W-:Y:S02]  /*0a20*/  IMAD R56, R33, 0x6, RZ ;  /* 0x0000000621387824 */ /* 0x002fe400078e02ff */
[----:B------:R-:W-:-:S04]  /*0a30*/  IMAD.WIDE.U32 R38, R32, 0x6, R34 ;  /* 0x0000000620267825 */ /* 0x000fc800078e0022 */
[----:B------:R-:W-:-:S07]  /*0a40*/  IMAD.IADD R53, R39, 0x1, R56 ;  /* 0x0000000127357824 */ /* 0x000fce00078e0238 */
.L_x_1912:
[C---:B---3--:R-:W-:Y:S02]  /*0a50*/  IADD3 R46, P1, PT, R54.reuse, R40, RZ ;  /* 0x00000028362e7210 */ /* 0x048fe40007f3e0ff */
[----:B-1----:R-:W-:-:S03]  /*0a60*/  IADD3 R48, P0, PT, R54, R42, RZ ;  /* 0x0000002a36307210 */ /* 0x002fc60007f1e0ff */
[C---:B----4-:R-:W-:Y:S01]  /*0a70*/  IMAD.X R47, R55.reuse, 0x1, R41, P1 ;  /* 0x00000001372f7824 */ /* 0x050fe200008e0629 */
[----:B------:R-:W-:-:S04]  /*0a80*/  IADD3.X R49, PT, PT, R55, R43, RZ, P0, !PT ;  /* 0x0000002b37317210 */ /* 0x000fc800007fe4ff */
[----:B0-----:R0:W2:Y:S04]  /*0a90*/  LDG.E.U16 R58, desc[UR8][R46.64] ;  /* 0x000000082e3a7981 */ /* 0x0010a8000c1e1500 */
[----:B------:R-:W3:Y:S01]  /*0aa0*/  LDG.E.U16 R48, desc[UR8][R48.64] ;  /* 0x0000000830307981 */ /* 0x000ee2000c1e1500 */
[----:B0-----:R-:W-:-:S04]  /*0ab0*/  IADD3 R46, P0, PT, R54, R36, RZ ;  /* 0x00000024362e7210 */ /* 0x001fc80007f1e0ff */
[----:B------:R-:W-:-:S05]  /*0ac0*/  IADD3.X R47, PT, PT, R55, R37, RZ, P0, !PT ;  /* 0x00000025372f7210 */ /* 0x000fca00007fe4ff */
[----:B------:R0:W4:Y:S02]  /*0ad0*/  LDG.E.U16 R59, desc[UR8][R46.64] ;  /* 0x000000082e3b7981 */ /* 0x000124000c1e1500 */
[----:B0-----:R-:W-:-:S05]  /*0ae0*/  IADD3 R46, P0, PT, R54, R34, RZ ;  /* 0x00000022362e7210 */ /* 0x001fca0007f1e0ff */
[----:B------:R-:W-:-:S05]  /*0af0*/  IMAD.X R47, R55, 0x1, R35, P0 ;  /* 0x00000001372f7824 */ /* 0x000fca00000e0623 */
[----:B------:R-:W5:Y:S01]  /*0b00*/  LDG.E.U16 R57, desc[UR8][R46.64] ;  /* 0x000000082e397981 */ /* 0x000f62000c1e1500 */
[----:B--2---:R-:W-:Y:S01]  /*0b10*/  IMAD.U32 R58, R58, 0x10000, RZ ;  /* 0x000100003a3a7824 */ /* 0x004fe200078e00ff */
[----:B---3--:R-:W-:-:S05]  /*0b20*/  SHF.L.U32 R49, R48, 0x10, RZ ;  /* 0x0000001030317819 */ /* 0x008fca00000006ff */
[----:B------:R-:W-:Y:S01]  /*0b30*/  FMUL.FTZ R49, R2, R49 ;  /* 0x0000003102317220 */ /* 0x000fe20000410000 */
[----:B----4-:R-:W-:-:S05]  /*0b40*/  SHF.L.U32 R59, R59, 0x10, RZ ;  /* 0x000000103b3b7819 */ /* 0x010fca00000006ff */
[----:B------:R-:W-:-:S04]  /*0b50*/  FMUL.FTZ R60, R2, R59 ;  /* 0x0000003b023c7220 */ /* 0x000fc80000410000 */
[----:B------:R-:W-:-:S04]  /*0b60*/  FFMA.FTZ R59, R9, R58, R60 ;  /* 0x0000003a093b7223 */ /* 0x000fc8000001003c */
[----:B------:R-:W-:Y:S01]  /*0b70*/  FMUL.FTZ R59, R0, R59 ;  /* 0x0000003b003b7220 */ /* 0x000fe20000410000 */
[----:B-----5:R-:W-:-:S04]  /*0b80*/  IMAD.U32 R48, R57, 0x10000, RZ ;  /* 0x0001000039307824 */ /* 0x020fc800078e00ff */
[----:B------:R-:W-:Y:S01]  /*0b90*/  FFMA.FTZ R49, R9, R48, R49 ;  /* 0x0000003009317223 */ /* 0x000fe20000010031 */
[----:B------:R-:W-:-:S03]  /*0ba0*/  SHF.L.U32 R57, R32, 0x1, RZ ;  /* 0x0000000120397819 */ /* 0x000fc600000006ff */
[----:B------:R-:W-:Y:S01]  /*0bb0*/  FFMA.FTZ R49, R8, R49, R59 ;  /* 0x0000003108317223 */ /* 0x000fe2000001003b */
[----:B------:R-:W-:-:S04]  /*0bc0*/  IADD3 R46, P0, P1, R54, R57, R34 ;  /* 0x00000039362e7210 */ /* 0x000fc8000791e022 */
[----:B------:R-:W-:Y:S02]  /*0bd0*/  F2FP.BF16.F32.PACK_AB R47, RZ, R49 ;  /* 0x00000031ff2f723e */ /* 0x000fe400000010ff */
[----:B------:R-:W-:Y:S02]  /*0be0*/  SHF.L.U64.HI R49, R32, 0x1, R33 ;  /* 0x0000000120317819 */ /* 0x000fe40000010221 */
[----:B------:R-:W-:Y:S02]  /*0bf0*/  PRMT R60, R47, 0x7610, R60 ;  /* 0x000076102f3c7816 */ /* 0x000fe4000000003c */
[----:B------:R-:W-:-:S03]  /*0c00*/  IADD3.X R47, PT, PT, R55, R49, R35, P0, P1 ;  /* 0x00000031372f7210 */ /* 0x000fc600007e2423 */
[----:B------:R0:W-:Y:S04]  /*0c10*/  STG.E.U16 desc[UR8][R44.64], R60 ;  /* 0x0000003c2c007986 */ /* 0x0001e8000c101508 */
[----:B------:R1:W2:Y:S02]  /*0c20*/  LDG.E.U16 R48, desc[UR8][R46.64] ;  /* 0x000000082e307981 */ /* 0x0002a4000c1e1500 */
[----:B-1----:R-:W-:-:S04]  /*0c30*/  IADD3 R46, P0, P1, R54, R57, R42 ;  /* 0x00000039362e7210 */ /* 0x002fc8000791e02a */
[----:B------:R-:W-:-:S05]  /*0c40*/  IADD3.X R47, PT, PT, R55, R49, R43, P0, P1 ;  /* 0x00000031372f7210 */ /* 0x000fca00007e242b */
[----:B------:R1:W3:Y:S02]  /*0c50*/  LDG.E.U16 R58, desc[UR8][R46.64] ;  /* 0x000000082e3a7981 */ /* 0x0002e4000c1e1500 */
[----:B-1----:R-:W-:-:S04]  /*0c60*/  IADD3 R46, P0, P1, R54, R57, R40 ;  /* 0x00000039362e7210 */ /* 0x002fc8000791e028 */
[----:B------:R-:W-:Y:S02]  /*0c70*/  IADD3.X R47, PT, PT, R55, R49, R41, P0, P1 ;  /* 0x00000031372f7210 */ /* 0x000fe400007e2429 */
[----:B--2---:R-:W-:Y:S01]  /*0c80*/  SHF.L.U32 R48, R48, 0x10, RZ ;  /* 0x0000001030307819 */ /* 0x004fe200000006ff */
[----:B---3--:R-:W-:-:S04]  /*0c90*/  IMAD.U32 R59, R58, 0x10000, RZ ;  /* 0x000100003a3b7824 */ /* 0x008fc800078e00ff */
[----:B------:R-:W-:-:S04]  /*0ca0*/  FMUL.FTZ R58, R2, R59 ;  /* 0x0000003b023a7220 */ /* 0x000fc80000410000 */
[----:B------:R-:W-:Y:S02]  /*0cb0*/  FFMA.FTZ R48, R9, R48, R58 ;  /* 0x0000003009307223 */ /* 0x000fe4000001003a */
[----:B------:R1:W2:Y:S02]  /*0cc0*/  LDG.E.U16 R58, desc[UR8][R46.64] ;  /* 0x000000082e3a7981 */ /* 0x0002a4000c1e1500 */
[----:B-1----:R-:W-:-:S04]  /*0cd0*/  IADD3 R46, P0, P1, R54, R57, R36 ;  /* 0x00000039362e7210 */ /* 0x002fc8000791e024 */
[----:B------:R-:W-:-:S05]  /*0ce0*/  IADD3.X R47, PT, PT, R55, R49, R37, P0, P1 ;  /* 0x00000031372f7210 */ /* 0x000fca00007e2425 */
[----:B------:R1:W3:Y:S02]  /*0cf0*/  LDG.E.U16 R49, desc[UR8][R46.64] ;  /* 0x000000082e317981 */ /* 0x0002e4000c1e1500 */
[----:B-1----:R-:W1:Y:S01]  /*0d00*/  LDC.64 R46, c[0x0][0x408] ;  /* 0x00010200ff2e7b82 */ /* 0x002e620000000a00 */
[----:B--2---:R-:W-:Y:S01]  /*0d10*/  SHF.L.U32 R58, R58, 0x10, RZ ;  /* 0x000000103a3a7819 */ /* 0x004fe200000006ff */
[----:B---3--:R-:W-:-:S04]  /*0d20*/  IMAD.U32 R49, R49, 0x10000, RZ ;  /* 0x0001000031317824 */ /* 0x008fc800078e00ff */
[----:B0-----:R-:W-:-:S04]  /*0d30*/  FMUL.FTZ R60, R2, R49 ;  /* 0x00000031023c7220 */ /* 0x001fc80000410000 */
[----:B------:R-:W-:-:S04]  /*0d40*/  FFMA.FTZ R49, R9, R58, R60 ;  /* 0x0000003a09317223 */ /* 0x000fc8000001003c */
[----:B------:R-:W-:-:S04]  /*0d50*/  FMUL.FTZ R49, R0, R49 ;  /* 0x0000003100317220 */ /* 0x000fc80000410000 */
[----:B------:R-:W-:-:S05]  /*0d60*/  FFMA.FTZ R48, R8, R48, R49 ;  /* 0x0000003008307223 */ /* 0x000fca0000010031 */
[----:B------:R-:W-:Y:S02]  /*0d70*/  F2FP.BF16.F32.PACK_AB R49, RZ, R48 ;  /* 0x00000030ff31723e */ /* 0x000fe400000010ff */
[C---:B-1----:R-:W-:Y:S02]  /*0d80*/  LEA R48, P0, R46.reuse, R44, 0x1 ;  /* 0x0000002c2e307211 */ /* 0x042fe400078008ff */
[----:B------:R-:W-:Y:S02]  /*0d90*/  PRMT R59, R49, 0x7610, R59 ;  /* 0x00007610313b7816 */ /* 0x000fe4000000003b */
[----:B------:R-:W-:-:S05]  /*0da0*/  LEA.HI.X R49, R46, R45, R47, 0x1, P0 ;  /* 0x0000002d2e317211 */ /* 0x000fca00000f0c2f */
[----:B------:R0:W-:Y:S02]  /*0db0*/  STG.E.U16 desc[UR8][R48.64], R59 ;  /* 0x0000003b30007986 */ /* 0x0001e4000c101508 */
[C---:B0-----:R-:W-:Y:S01]  /*0dc0*/  IMAD.SHL.U32 R48, R32.reuse, 0x4, RZ ;  /* 0x0000000420307824 */ /* 0x041fe200078e00ff */
[----:B------:R-:W-:-:S04]  /*0dd0*/  SHF.L.U64.HI R49, R32, 0x2, R33 ;  /* 0x0000000220317819 */ /* 0x000fc80000010221 */
[----:B------:R-:W-:-:S04]  /*0de0*/  IADD3 R58, P0, P1, R54, R48, R34 ;  /* 0x00000030363a7210 */ /* 0x000fc8000791e022 */
[----:B------:R-:W-:-:S05]  /*0df0*/  IADD3.X R59, PT, PT, R55, R49, R35, P0, P1 ;  /* 0x00000031373b7210 */ /* 0x000fca00007e2423 */
[----:B------:R0:W2:Y:S02]  /*0e00*/  LDG.E.U16 R57, desc[UR8][R58.64] ;  /* 0x000000083a397981 */ /* 0x0000a4000c1e1500 */
[----:B0-----:R-:W-:-:S04]  /*0e10*/  IADD3 R58, P0, P1, R54, R48, R42 ;  /* 0x00000030363a7210 */ /* 0x001fc8000791e02a */
[----:B------:R-:W-:-:S05]  /*0e20*/  IADD3.X R59, PT, PT, R55, R49, R43, P0, P1 ;  /* 0x00000031373b7210 */ /* 0x000fca00007e242b */
[----:B------:R0:W3:Y:S02]  /*0e30*/  LDG.E.U16 R60, desc[UR8][R58.64] ;  /* 0x000000083a3c7981 */ /* 0x0000e4000c1e1500 */
[----:B0-----:R-:W-:-:S04]  /*0e40*/  IADD3 R58, P0, P1, R54, R48, R40 ;  /* 0x00000030363a7210 */ /* 0x001fc8000791e028 */
[----:B------:R-:W-:Y:S02]  /*0e50*/  IADD3.X R59, PT, PT, R55, R49, R41, P0, P1 ;  /* 0x00000031373b7210 */ /* 0x000fe400007e2429 */
[----:B------:R-:W-:-:S03]  /*0e60*/  IADD3 R48, P0, P1, R54, R48, R36 ;  /* 0x0000003036307210 */ /* 0x000fc6000791e024 */
[----:B------:R-:W4:Y:S01]  /*0e70*/  LDG.E.U16 R58, desc[UR8][R58.64] ;  /* 0x000000083a3a7981 */ /* 0x000f22000c1e1500 */
[----:B------:R-:W-:-:S05]  /*0e80*/  IADD3.X R49, PT, PT, R55, R49, R37, P0, P1 ;  /* 0x0000003137317210 */ /* 0x000fca00007e2425 */
[----:B------:R-:W5:Y:S01]  /*0e90*/  LDG.E.U16 R48, desc[UR8][R48.64] ;  /* 0x0000000830307981 */ /* 0x000f62000c1e1500 */
[----:B---3--:R-:W-:Y:S01]  /*0ea0*/  SHF.L.U32 R61, R60, 0x10, RZ ;  /* 0x000000103c3d7819 */ /* 0x008fe200000006ff */
[----:B--2---:R-:W-:-:S04]  /*0eb0*/  IMAD.U32 R60, R57, 0x10000, RZ ;  /* 0x00010000393c7824 */ /* 0x004fc800078e00ff */
[----:B------:R-:W-:-:S04]  /*0ec0*/  FMUL.FTZ R57, R2, R61 ;  /* 0x0000003d02397220 */ /* 0x000fc80000410000 */
[----:B------:R-:W-:Y:S01]  /*0ed0*/  FFMA.FTZ R57, R9, R60, R57 ;  /* 0x0000003c09397223 */ /* 0x000fe20000010039 */
[----:B----4-:R-:W-:Y:S01]  /*0ee0*/  IMAD.U32 R60, R58, 0x10000, RZ ;  /* 0x000100003a3c7824 */ /* 0x010fe200078e00ff */
[----:B-----5:R-:W-:-:S05]  /*0ef0*/  SHF.L.U32 R61, R48, 0x10, RZ ;  /* 0x00000010303d7819 */ /* 0x020fca00000006ff */
[----:B------:R-:W-:-:S04]  /*0f00*/  FMUL.FTZ R61, R2, R61 ;  /* 0x0000003d023d7220 */ /* 0x000fc80000410000 */
[----:B------:R-:W-:-:S04]  /*0f10*/  FFMA.FTZ R61, R9, R60, R61 ;  /* 0x0000003c093d7223 */ /* 0x000fc8000001003d */
[----:B------:R-:W-:-:S04]  /*0f20*/  FMUL.FTZ R61, R0, R61 ;  /* 0x0000003d003d7220 */ /* 0x000fc80000410000 */
[----:B------:R-:W-:Y:S01]  /*0f30*/  FFMA.FTZ R57, R8, R57, R61 ;  /* 0x0000003908397223 */ /* 0x000fe2000001003d */
[----:B------:R-:W-:-:S04]  /*0f40*/  LEA R48, P0, R46, R44, 0x2 ;  /* 0x0000002c2e307211 */ /* 0x000fc800078010ff */
[----:B------:R-:W-:Y:S02]  /*0f50*/  F2FP.BF16.F32.PACK_AB R57, RZ, R57 ;  /* 0x00000039ff39723e */ /* 0x000fe400000010ff */
[----:B------:R-:W-:Y:S02]  /*0f60*/  LEA.HI.X R49, R46, R45, R47, 0x2, P0 ;  /* 0x0000002d2e317211 */ /* 0x000fe400000f142f */
[----:B------:R-:W-:-:S05]  /*0f70*/  PRMT R60, R57, 0x7610, R60 ;  /* 0x00007610393c7816 */ /* 0x000fca000000003c */
[----:B------:R0:W-:Y:S02]  /*0f80*/  STG.E.U16 desc[UR8][R48.64], R60 ;  /* 0x0000003c30007986 */ /* 0x0001e4000c101508 */
[----:B0-----:R-:W-:-:S03]  /*0f90*/  IMAD.WIDE.U32 R48, R32, 0x6, R40 ;  /* 0x0000000620307825 */ /* 0x001fc600078e0028 */
[----:B------:R-:W-:-:S04]  /*0fa0*/  IADD3 R48, P0, PT, R54, R48, RZ ;  /* 0x0000003036307210 */ /* 0x000fc80007f1e0ff */
[----:B------:R-:W-:-:S05]  /*0fb0*/  IADD3.X R49, PT, PT, R55, R56, R49, P0, !PT ;  /* 0x0000003837317210 */ /* 0x000fca00007fe431 */
[----:B------:R0:W2:Y:S02]  /*0fc0*/  LDG.E.U16 R57, desc[UR8][R48.64] ;  /* 0x0000000830397981 */ /* 0x0000a4000c1e1500 */
[----:B0-----:R-:W-:-:S03]  /*0fd0*/  IMAD.WIDE.U32 R48, R32, 0x6, R36 ;  /* 0x0000000620307825 */ /* 0x001fc600078e0024 */
[----:B------:R-:W-:-:S04]  /*0fe0*/  IADD3 R48, P0, PT, R54, R48, RZ ;  /* 0x0000003036307210 */ /* 0x000fc80007f1e0ff */
[----:B------:R-:W-:-:S05]  /*0ff0*/  IADD3.X R49, PT, PT, R55, R56, R49, P0, !PT ;  /* 0x0000003837317210 */ /* 0x000fca00007fe431 */
[----:B------:R0:W3:Y:S02]  /*1000*/  LDG.E.U16 R58, desc[UR8][R48.64] ;  /* 0x00000008303a7981 */ /* 0x0000e4000c1e1500 */
[----:B0-----:R-:W-:-:S03]  /*1010*/  IMAD.WIDE.U32 R48, R32, 0x6, R42 ;  /* 0x0000000620307825 */ /* 0x001fc600078e002a */
[----:B------:R-:W-:-:S04]  /*1020*/  IADD3 R48, P0, PT, R54, R48, RZ ;  /* 0x0000003036307210 */ /* 0x000fc80007f1e0ff */
[----:B------:R-:W-:Y:S02]  /*1030*/  IADD3.X R49, PT, PT, R55, R56, R49, P0, !PT ;  /* 0x0000003837317210 */ /* 0x000fe400007fe431 */
[----:B---3--:R-:W-:-:S05]  /*1040*/  SHF.L.U32 R59, R58, 0x10, RZ ;  /* 0x000000103a3b7819 */ /* 0x008fca00000006ff */
[----:B------:R-:W-:Y:S02]  /*1050*/  FMUL.FTZ R60, R2, R59 ;  /* 0x0000003b023c7220 */ /* 0x000fe40000410000 */
[----:B------:R0:W3:Y:S01]  /*1060*/  LDG.E.U16 R59, desc[UR8][R48.64] ;  /* 0x00000008303b7981 */ /* 0x0000e2000c1e1500 */
[----:B--2---:R-:W-:Y:S01]  /*1070*/  IMAD.U32 R58, R57, 0x10000, RZ ;  /* 0x00010000393a7824 */ /* 0x004fe200078e00ff */
[----:B0-----:R-:W-:-:S04]  /*1080*/  IADD3 R48, P0, PT, R54, R38, RZ ;  /* 0x0000002636307210 */ /* 0x001fc80007f1e0ff */
[----:B------:R-:W-:Y:S01]  /*1090*/  IADD3.X R49, PT, PT, R55, R53, RZ, P0, !PT ;  /* 0x0000003537317210 */ /* 0x000fe200007fe4ff */
[----:B------:R-:W-:-:S04]  /*10a0*/  FFMA.FTZ R57, R9, R58, R60 ;  /* 0x0000003a09397223 */ /* 0x000fc8000001003c */
[----:B------:R0:W2:Y:S01]  /*10b0*/  LDG.E.U16 R58, desc[UR8][R48.64] ;  /* 0x00000008303a7981 */ /* 0x0000a2000c1e1500 */
[----:B------:R-:W-:Y:S01]  /*10c0*/  FMUL.FTZ R57, R0, R57 ;  /* 0x0000003900397220 */ /* 0x000fe20000410000 */
[----:B0-----:R-:W-:Y:S01]  /*10d0*/  IMAD.WIDE.U32 R48, R46, 0x6, R44 ;  /* 0x000000062e307825 */ /* 0x001fe200078e002c */
[----:B------:R-:W-:-:S04]  /*10e0*/  UIADD3 UR7, UPT, UPT, UR7, 0x4, URZ ;  /* 0x0000000407077890 */ /* 0x000fc8000fffe0ff */
[----:B------:R-:W-:Y:S01]  /*10f0*/  UISETP.NE.AND UP1, UPT, UR7, URZ, UPT ;  /* 0x000000ff0700728c */ /* 0x000fe2000bf25270 */
[----:B------:R-:W-:Y:S02]  /*1100*/  LEA R44, P0, R46, R44, 0x3 ;  /* 0x0000002c2e2c7211 */ /* 0x000fe400078018ff */
[----:B------:R-:W-:Y:S02]  /*1110*/  LEA R54, P1, R32, R54, 0x3 ;  /* 0x0000003620367211 */ /* 0x000fe400078218ff */
[----:B------:R-:W-:Y:S02]  /*1120*/  LEA.HI.X R45, R46, R45, R47, 0x3, P0 ;  /* 0x0000002d2e2d7211 */ /* 0x000fe400000f1c2f */
[----:B------:R-:W-:Y:S01]  /*1130*/  LEA.HI.X R55, R32, R55, R33, 0x3, P1 ;  /* 0x0000003720377211 */ /* 0x000fe200008f1c21 */
[----:B---3--:R-:W-:-:S04]  /*1140*/  IMAD.U32 R59, R59, 0x10000, RZ ;  /* 0x000100003b3b7824 */ /* 0x008fc800078e00ff */
[----:B------:R-:W-:Y:S01]  /*1150*/  FMUL.FTZ R60, R2, R59 ;  /* 0x0000003b023c7220 */ /* 0x000fe20000410000 */
[----:B--2---:R-:W-:-:S05]  /*1160*/  SHF.L.U32 R58, R58, 0x10, RZ ;  /* 0x000000103a3a7819 */ /* 0x004fca00000006ff */
[----:B------:R-:W-:-:S04]  /*1170*/  FFMA.FTZ R59, R9, R58, R60 ;  /* 0x0000003a093b7223 */ /* 0x000fc8000001003c */
[----:B------:R-:W-:Y:S01]  /*1180*/  FFMA.FTZ R57, R8, R59, R57 ;  /* 0x0000003b08397223 */ /* 0x000fe20000010039 */
[----:B------:R-:W-:-:S04]  /*1190*/  IMAD R59, R47, 0x6, RZ ;  /* 0x000000062f3b7824 */ /* 0x000fc800078e02ff */
[----:B------:R-:W-:Y:S01]  /*11a0*/  F2FP.BF16.F32.PACK_AB R57, RZ, R57 ;  /* 0x00000039ff39723e */ /* 0x000fe200000010ff */
[----:B------:R-:W-:-:S05]  /*11b0*/  IMAD.IADD R49, R49, 0x1, R59 ;  /* 0x0000000131317824 */ /* 0x000fca00078e023b */
[----:B------:R1:W-:Y:S01]  /*11c0*/  STG.E.U16 desc[UR8][R48.64], R57 ;  /* 0x0000003930007986 */ /* 0x0003e2000c101508 */
[----:B------:R-:W-:Y:S05]  /*11d0*/  BRA.U UP1, `(.L_x_1912) ;  /* 0xfffffff9011c7547 */ /* 0x000fea000b83ffff */
.L_x_1911:
[----:B------:R-:W-:-:S09]  /*11e0*/  ULOP3.LUT UP1, UR7, UR6, 0x3, URZ, 0xc0, !UPT ;  /* 0x0000000306077892 */ /* 0x000fd2000f82c0ff */
[----:B------:R-:W-:Y:S05]  /*11f0*/  BRA.U !UP1, `(.L_x_1913) ;  /* 0x00000009093c7547 */ /* 0x000fea000b800000 */
[----:B------:R-:W-:Y:S02]  /*1200*/  UISETP.NE.AND UP1, UPT, UR7, 0x1, UPT ;  /* 0x000000010700788c */ /* 0x000fe4000bf25270 */
[----:B------:R-:W-:-:S04]  /*1210*/  ULOP3.LUT UR6, UR6, 0x1, URZ, 0xc0, !UPT ;  /* 0x0000000106067892 */ /* 0x000fc8000f8ec0ff */
[----:B------:R-:W-:-:S03]  /*1220*/  UISETP.NE.U32.AND UP2, UPT, UR6, 0x1, UPT ;  /* 0x000000010600788c */ /* 0x000fc6000bf45070 */
[----:B------:R-:W-:Y:S08]  /*1230*/  BRA.U !UP1, `(.L_x_1914) ;  /* 0x0000000509687547 */ /* 0x000ff0000b800000 */
[----:B------:R-:W2:Y:S01]  /*1240*/  LDC.64 R40, c[0x0][0x3c0] ;  /* 0x0000f000ff287b82 */ /* 0x000ea20000000a00 */
[----:B------:R-:W1:Y:S01]  /*1250*/  LDCU.64 UR10, c[0x0][0x390] ;  /* 0x00007200ff0a77ac */ /* 0x000e620008000a00 */
[----:B------:R-:W-:Y:S01]  /*1260*/  MOV R34, R18 ;  /* 0x0000001200227202 */ /* 0x000fe20000000f00 */
[----:B------:R-:W-:Y:S01]  /*1270*/  IMAD.MOV.U32 R35, RZ, RZ, R11 ;  /* 0x000000ffff237224 */ /* 0x000fe200078e000b */
[----:B------:R-:W-:Y:S01]  /*1280*/  MOV R42, R16 ;  /* 0x00000010002a7202 */ /* 0x000fe20000000f00 */
[----:B------:R-:W-:Y:S01]  /*1290*/  IMAD.MOV.U32 R43, RZ, RZ, R50 ;  /* 0x000000ffff2b7224 */ /* 0x000fe200078e0032 */
[----:B------:R-:W-:Y:S01]  /*12a0*/  MOV R36, R12 ;  /* 0x0000000c00247202 */ /* 0x000fe20000000f00 */
[----:B------:R-:W-:Y:S01]  /*12b0*/  IMAD.MOV.U32 R37, RZ, RZ, R52 ;  /* 0x000000ffff257224 */ /* 0x000fe200078e0034 */
[----:B------:R-:W-:Y:S01]  /*12c0*/  MOV R54, R14 ;  /* 0x0000000e00367202 */ /* 0x000fe20000000f00 */
[----:B------:R-:W-:Y:S01]  /*12d0*/  IMAD.MOV.U32 R55, RZ, RZ, R51 ;  /* 0x000000ffff377224 */ /* 0x000fe200078e0033 */
[----:B------:R-:W-:Y:S01]  /*12e0*/  UIADD3 UR6, UPT, UPT, UR5, 0x1, URZ ;  /* 0x0000000105067890 */ /* 0x000fe2000fffe0ff */
[----:B------:R-:W3:Y:S01]  /*12f0*/  LDCU.64 UR12, c[0x0][0x3d8] ;  /* 0x00007b00ff0c77ac */ /* 0x000ee20008000a00 */
[----:B--2---:R-:W-:-:S02]  /*1300*/  IMAD R53, R41, UR5, RZ ;  /* 0x0000000529357c24 */ /* 0x004fc4000f8e02ff */
[----:B------:R-:W-:-:S04]  /*1310*/  IMAD.WIDE.U32 R44, R40, UR5, R34 ;  /* 0x00000005282c7c25 */ /* 0x000fc8000f8e0022 */
[----:B------:R-:W-:Y:S01]  /*1320*/  IMAD.WIDE.U32 R32, R40, UR5, R42 ;  /* 0x0000000528207c25 */ /* 0x000fe2000f8e002a */
[----:B------:R-:W-:Y:S02]  /*1330*/  IADD3 R45, PT, PT, R45, R53, RZ ;  /* 0x000000352d2d7210 */ /* 0x000fe40007ffe0ff */
[----:B-1----:R-:W-:Y:S01]  /*1340*/  LEA R48, P0, R44, UR10, 0x1 ;  /* 0x0000000a2c307c11 */ /* 0x002fe2000f8008ff */
[C---:B------:R-:W-:Y:S01]  /*1350*/  IMAD.IADD R33, R53.reuse, 0x1, R33 ;  /* 0x0000000135217824 */ /* 0x040fe200078e0221 */
[----:B------:R-:W-:Y:S01]  /*1360*/  LEA R46, P1, R32, UR10, 0x1 ;  /* 0x0000000a202e7c11 */ /* 0x000fe2000f8208ff */
[----:B------:R-:W-:Y:S01]  /*1370*/  IMAD.WIDE.U32 R38, R40, UR5, R36 ;  /* 0x0000000528267c25 */ /* 0x000fe2000f8e0024 */
[----:B------:R-:W-:Y:S02]  /*1380*/  LEA.HI.X R49, R44, UR11, R45, 0x1, P0 ;  /* 0x0000000b2c317c11 */ /* 0x000fe400080f0c2d */
[----:B------:R-:W-:Y:S01]  /*1390*/  LEA.HI.X R47, R32, UR11, R33, 0x1, P1 ;  /* 0x0000000b202f7c11 */ /* 0x000fe200088f0c21 */
[----:B------:R-:W-:Y:S01]  /*13a0*/  IMAD.WIDE.U32 R44, R40, UR5, R54 ;  /* 0x00000005282c7c25 */ /* 0x000fe2000f8e0036 */
[C---:B------:R-:W-:Y:S01]  /*13b0*/  IADD3 R33, PT, PT, R53.reuse, R39, RZ ;  /* 0x0000002735217210 */ /* 0x040fe20007ffe0ff */
[----:B0-----:R-:W2:Y:S01]  /*13c0*/  LDG.E.U16 R48, desc[UR8][R48.64] ;  /* 0x0000000830307981 */ /* 0x001ea2000c1e1500 */
[----:B------:R-:W-:Y:S01]  /*13d0*/  LEA R32, P0, R38, UR10, 0x1 ;  /* 0x0000000a26207c11 */ /* 0x000fe2000f8008ff */
[----:B------:R-:W-:-:S02]  /*13e0*/  IMAD.IADD R53, R53, 0x1, R45 ;  /* 0x0000000135357824 */ /* 0x000fc400078e022d */
[----:B------:R-:W4:Y:S01]  /*13f0*/  LDG.E.U16 R46, desc[UR8][R46.64] ;  /* 0x000000082e2e7981 */ /* 0x000f22000c1e1500 */
[----:B------:R-:W-:Y:S02]  /*1400*/  LEA.HI.X R33, R38, UR11, R33, 0x1, P0 ;  /* 0x0000000b26217c11 */ /* 0x000fe400080f0c21 */
[----:B------:R-:W-:-:S04]  /*1410*/  LEA R38, P0, R44, UR10, 0x1 ;  /* 0x0000000a2c267c11 */ /* 0x000fc8000f8008ff */
[----:B------:R-:W-:Y:S02]  /*1420*/  LEA.HI.X R39, R44, UR11, R53, 0x1, P0 ;  /* 0x0000000b2c277c11 */ /* 0x000fe400080f0c35 */
[----:B------:R0:W5:Y:S04]  /*1430*/  LDG.E.U16 R44, desc[UR8][R32.64] ;  /* 0x00000008202c7981 */ /* 0x000168000c1e1500 */
[----:B------:R-:W3:Y:S01]  /*1440*/  LDG.E.U16 R38, desc[UR8][R38.64] ;  /* 0x0000000826267981 */ /* 0x000ee2000c1e1500 */
[----:B0-----:R-:W0:Y:S01]  /*1450*/  LDC.64 R32, c[0x0][0x408] ;  /* 0x00010200ff207b82 */ /* 0x001e220000000a00 */
[----:B------:R-:W-:Y:S02]  /*1460*/  IMAD R53, R41, UR6, RZ ;  /* 0x0000000629357c24 */ /* 0x000fe4000f8e02ff */
[----:B------:R-:W-:Y:S01]  /*1470*/  IMAD.WIDE.U32 R42, R40, UR6, R42 ;  /* 0x00000006282a7c25 */ /* 0x000fe2000f8e002a */
[----:B-----5:R-:W-:-:S03]  /*1480*/  SHF.L.U32 R57, R44, 0x10, RZ ;  /* 0x000000102c397819 */ /* 0x020fc600000006ff */
[----:B------:R-:W-:Y:S01]  /*1490*/  IMAD.WIDE.U32 R44, R40, UR6, R34 ;  /* 0x00000006282c7c25 */ /* 0x000fe2000f8e0022 */
[----:B---3--:R-:W-:-:S03]  /*14a0*/  SHF.L.U32 R34, R38, 0x10, RZ ;  /* 0x0000001026227819 */ /* 0x008fc600000006ff */
[----:B----4-:R-:W-:Y:S02]  /*14b0*/  IMAD.U32 R35, R46, 0x10000, RZ ;  /* 0x000100002e237824 */ /* 0x010fe400078e00ff */
[----:B------:R-:W-:Y:S01]  /*14c0*/  FMUL.FTZ R46, R2, R57 ;  /* 0x00000039022e7220 */ /* 0x000fe20000410000 */
[----:B--2---:R-:W-:Y:S02]  /*14d0*/  IMAD.U32 R38, R48, 0x10000, RZ ;  /* 0x0001000030267824 */ /* 0x004fe400078e00ff */
[----:B------:R-:W-:Y:S01]  /*14e0*/  FMUL.FTZ R35, R2, R35 ;  /* 0x0000002302237220 */ /* 0x000fe20000410000 */
[----:B------:R-:W-:-:S03]  /*14f0*/  FFMA.FTZ R47, R9, R34, R46 ;  /* 0x00000022092f7223 */ /* 0x000fc6000001002e */
[----:B------:R-:W-:Y:S01]  /*1500*/  FFMA.FTZ R41, R9, R38, R35 ;  /* 0x0000002609297223 */ /* 0x000fe20000010023 */
[----:B------:R-:W-:-:S04]  /*1510*/  IMAD.WIDE.U32 R38, R40, UR6, R36 ;  /* 0x0000000628267c25 */ /* 0x000fc8000f8e0024 */
[----:B------:R-:W-:Y:S01]  /*1520*/  FMUL.FTZ R37, R0, R47 ;  /* 0x0000002f00257220 */ /* 0x000fe20000410000 */
[----:B------:R-:W-:Y:S01]  /*1530*/  MOV R47, R10 ;  /* 0x0000000a002f7202 */ /* 0x000fe20000000f00 */
[----:B------:R-:W-:Y:S01]  /*1540*/  IMAD.MOV.U32 R46, RZ, RZ, R20 ;  /* 0x000000ffff2e7224 */ /* 0x000fe200078e0014 */
[----:B------:R-:W-:Y:S02]  /*1550*/  IADD3 R45, PT, PT, R45, R53, RZ ;  /* 0x000000352d2d7210 */ /* 0x000fe40007ffe0ff */
[----:B------:R-:W-:Y:S01]  /*1560*/  LEA R34, P0, R44, UR10, 0x1 ;  /* 0x0000000a2c227c11 */ /* 0x000fe2000f8008ff */
[----:B0-----:R-:W-:-:S04]  /*1570*/  IMAD.WIDE.U32 R48, R32, UR5, R46 ;  /* 0x0000000520307c25 */ /* 0x001fc8000f8e002e */
[----:B------:R-:W-:Y:S01]  /*1580*/  FFMA.FTZ R56, R8, R41, R37 ;  /* 0x0000002908387223 */ /* 0x000fe20000010025 */
[----:B------:R-:W-:Y:S01]  /*1590*/  LEA.HI.X R35, R44, UR11, R45, 0x1, P0 ;  /* 0x0000000b2c237c11 */ /* 0x000fe200080f0c2d */
[----:B------:R-:W-:Y:S01]  /*15a0*/  IMAD.IADD R37, R53, 0x1, R39 ;  /* 0x0000000135257824 */ /* 0x000fe200078e0227 */
[----:B------:R-:W-:Y:S01]  /*15b0*/  LEA R44, P0, R48, UR12, 0x1 ;  /* 0x0000000c302c7c11 */ /* 0x000fe2000f8008ff */
[----:B------:R-:W-:Y:S01]  /*15c0*/  IMAD R39, R33, UR5, R49 ;  /* 0x0000000521277c24 */ /* 0x000fe2000f8e0231 */
[----:B------:R-:W-:Y:S01]  /*15d0*/  LEA R36, P1, R38, UR10, 0x1 ;  /* 0x0000000a26247c11 */ /* 0x000fe2000f8208ff */
[----:B------:R-:W-:Y:S01]  /*15e0*/  IMAD.WIDE.U32 R40, R40, UR6, R54 ;  /* 0x0000000628287c25 */ /* 0x000fe2000f8e0036 */
[----:B------:R-:W-:Y:S02]  /*15f0*/  F2FP.BF16.F32.PACK_AB R56, RZ, R56 ;  /* 0x00000038ff38723e */ /* 0x000fe400000010ff */
[----:B------:R-:W-:Y:S02]  /*1600*/  LEA.HI.X R45, R48, UR13, R39, 0x1, P0 ;  /* 0x0000000d302d7c11 */ /* 0x000fe400080f0c27 */
[C---:B------:R-:W-:Y:S01]  /*1610*/  IADD3 R39, PT, PT, R53.reuse, R43, RZ ;  /* 0x0000002b35277210 */ /* 0x040fe20007ffe0ff */
[----:B------:R-:W-:Y:S01]  /*1620*/  IMAD.IADD R53, R53, 0x1, R41 ;  /* 0x0000000135357824 */ /* 0x000fe200078e0229 */
[----:B------:R-:W-:-:S02]  /*1630*/  LEA.HI.X R37, R38, UR11, R37, 0x1, P1 ;  /* 0x0000000b26257c11 */ /* 0x000fc400088f0c25 */
[----:B------:R-:W-:Y:S02]  /*1640*/  LEA R48, P0, R42, UR10, 0x1 ;  /* 0x0000000a2a307c11 */ /* 0x000fe4000f8008ff */
[----:B------:R-:W-:Y:S01]  /*1650*/  LEA R38, P1, R40, UR10, 0x1 ;  /* 0x0000000a28267c11 */ /* 0x000fe2000f8208ff */
[----:B------:R2:W-:Y:S01]  /*1660*/  STG.E.U16 desc[UR8][R44.64], R56 ;  /* 0x000000382c007986 */ /* 0x0005e2000c101508 */
[----:B------:R-:W-:Y:S02]  /*1670*/  LEA.HI.X R49, R42, UR11, R39, 0x1, P0 ;  /* 0x0000000b2a317c11 */ /* 0x000fe400080f0c27 */
[----:B------:R-:W-:Y:S01]  /*1680*/  LEA.HI.X R39, R40, UR11, R53, 0x1, P1 ;  /* 0x0000000b28277c11 */ /* 0x000fe200088f0c35 */
[----:B------:R-:W3:Y:S04]  /*1690*/  LDG.E.U16 R36, desc[UR8][R36.64] ;  /* 0x0000000824247981 */ /* 0x000ee8000c1e1500 */
[----:B------:R-:W4:Y:S04]  /*16a0*/  LDG.E.U16 R38, desc[UR8][R38.64] ;  /* 0x0000000826267981 */ /* 0x000f28000c1e1500 */
[----:B------:R-:W5:Y:S04]  /*16b0*/  LDG.E.U16 R48, desc[UR8][R48.64] ;  /* 0x0000000830307981 */ /* 0x000f68000c1e1500 */
[----:B------:R-:W2:Y:S01]  /*16c0*/  LDG.E.U16 R34, desc[UR8][R34.64] ;  /* 0x0000000822227981 */ /* 0x000ea2000c1e1500 */
[----:B------:R-:W-:Y:S01]  /*16d0*/  UIADD3 UR5, UPT, UPT, UR5, 0x2, URZ ;  /* 0x0000000205057890 */ /* 0x000fe2000fffe0ff */
[----:B---3--:R-:W-:-:S02]  /*16e0*/  SHF.L.U32 R43, R36, 0x10, RZ ;  /* 0x00000010242b7819 */ /* 0x008fc400000006ff */
[----:B----4-:R-:W-:-:S03]  /*16f0*/  SHF.L.U32 R42, R38, 0x10, RZ ;  /* 0x00000010262a7819 */ /* 0x010fc600000006ff */
[----:B------:R-:W-:Y:S01]  /*1700*/  FMUL.FTZ R54, R2, R43 ;  /* 0x0000002b02367220 */ /* 0x000fe20000410000 */
[----:B-----5:R-:W-:-:S03]  /*1710*/  IMAD.U32 R41, R48, 0x10000, RZ ;  /* 0x0001000030297824 */ /* 0x020fc600078e00ff */
[----:B------:R-:W-:Y:S01]  /*1720*/  FFMA.FTZ R43, R9, R42, R54 ;  /* 0x0000002a092b7223 */ /* 0x000fe20000010036 */
[----:B--2---:R-:W-:Y:S02]  /*1730*/  IMAD.U32 R40, R34, 0x10000, RZ ;  /* 0x0001000022287824 */ /* 0x004fe400078e00ff */
[----:B------:R-:W-:Y:S01]  /*1740*/  FMUL.FTZ R41, R2, R41 ;  /* 0x0000002902297220 */ /* 0x000fe20000410000 */
[----:B------:R-:W-:Y:S01]  /*1750*/  FMUL.FTZ R43, R0, R43 ;  /* 0x0000002b002b7220 */ /* 0x000fe20000410000 */
[----:B------:R-:W-:-:S04]  /*1760*/  IMAD.WIDE.U32 R36, R32, UR6, R46 ;  /* 0x0000000620247c25 */ /* 0x000fc8000f8e002e */
[----:B------:R-:W-:Y:S01]  /*1770*/  FFMA.FTZ R41, R9, R40, R41 ;  /* 0x0000002809297223 */ /* 0x000fe20000010029 */
[----:B------:R-:W-:Y:S01]  /*1780*/  IMAD R33, R33, UR6, R37 ;  /* 0x0000000621217c24 */ /* 0x000fe2000f8e0225 */
[----:B------:R-:W-:Y:S02]  /*1790*/  LEA R32, P0, R36, UR12, 0x1 ;  /* 0x0000000c24207c11 */ /* 0x000fe4000f8008ff */
[----:B------:R-:W-:Y:S02]  /*17a0*/  FFMA.FTZ R41, R8, R41, R43 ;  /* 0x0000002908297223 */ /* 0x000fe4000001002b */
[----:B------:R-:W-:-:S03]  /*17b0*/  LEA.HI.X R33, R36, UR13, R33, 0x1, P0 ;  /* 0x0000000d24217c11 */ /* 0x000fc600080f0c21 */
[----:B------:R-:W-:-:S05]  /*17c0*/  F2FP.BF16.F32.PACK_AB R41, RZ, R41 ;  /* 0x00000029ff29723e */ /* 0x000fca00000010ff */
[----:B------:R2:W-:Y:S02]  /*17d0*/  STG.E.U16 desc[UR8][R32.64], R41 ;  /* 0x0000002920007986 */ /* 0x0005e4000c101508 */
.L_x_1914:
[----:B------:R-:W-:Y:S05]  /*17e0*/  BRA.U UP2, `(.L_x_1913) ;  /* 0x0000000102c07547 */ /* 0x000fea000b800000 */
[----:B--2---:R-:W2:Y:S01]  /*17f0*/  LDC.64 R32, c[0x0][0x3c0] ;  /* 0x0000f000ff207b82 */ /* 0x004ea20000000a00 */
[----:B------:R-:W3:Y:S01]  /*1800*/  LDCU.64 UR6, c[0x0][0x390] ;  /* 0x00007200ff0677ac */ /* 0x000ee20008000a00 */
[----:B------:R-:W-:Y:S01]  /*1810*/  MOV R13, R52 ;  /* 0x00000034000d7202 */ /* 0x000fe20000000f00 */
[----:B------:R-:W-:Y:S01]  /*1820*/  IMAD.MOV.U32 R19, RZ, RZ, R11 ;  /* 0x000000ffff137224 */ /* 0x000fe200078e000b */
[----:B------:R-:W-:Y:S01]  /*1830*/  MOV R34, R16 ;  /* 0x0000001000227202 */ /* 0x000fe20000000f00 */
[----:B------:R-:W-:Y:S01]  /*1840*/  IMAD.MOV.U32 R35, RZ, RZ, R50 ;  /* 0x000000ffff237224 */ /* 0x000fe200078e0032 */
[----:B------:R-:W-:Y:S01]  /*1850*/  MOV R50, R14 ;  /* 0x0000000e00327202 */ /* 0x000fe20000000f00 */
[----:B--2---:R-:W-:Y:S02]  /*1860*/  IMAD R33, R33, UR5, RZ ;  /* 0x0000000521217c24 */ /* 0x004fe4000f8e02ff */
[----:B------:R-:W-:-:S04]  /*1870*/  IMAD.WIDE.U32 R12, R32, UR5, R12 ;  /* 0x00000005200c7c25 */ /* 0x000fc8000f8e000c */
[----:B------:R-:W-:Y:S01]  /*1880*/  IMAD.WIDE.U32 R16, R32, UR5, R18 ;  /* 0x0000000520107c25 */ /* 0x000fe2000f8e0012 */
[----:B---3--:R-:W-:-:S03]  /*1890*/  LEA R14, P0, R12, UR6, 0x1 ;  /* 0x000000060c0e7c11 */ /* 0x008fc6000f8008ff */
[----:B------:R-:W-:Y:S01]  /*18a0*/  IMAD.WIDE.U32 R18, R32, UR5, R34 ;  /* 0x0000000520127c25 */ /* 0x000fe2000f8e0022 */
[----:B------:R-:W-:-:S03]  /*18b0*/  IADD3 R17, PT, PT, R17, R33, RZ ;  /* 0x0000002111117210 */ /* 0x000fc60007ffe0ff */
[C---:B------:R-:W-:Y:S01]  /*18c0*/  IMAD.IADD R11, R33.reuse, 0x1, R13 ;  /* 0x00000001210b7824 */ /* 0x040fe200078e020d */
[----:B------:R-:W-:Y:S01]  /*18d0*/  LEA R34, P1, R18, UR6, 0x1 ;  /* 0x0000000612227c11 */ /* 0x000fe2000f8208ff */
[C---:B------:R-:W-:Y:S02]  /*18e0*/  IMAD.IADD R13, R33.reuse, 0x1, R19 ;  /* 0x00000001210d7824 */ /* 0x040fe400078e0213 */
[----:B------:R-:W-:Y:S01]  /*18f0*/  IMAD.WIDE.U32 R36, R32, UR5, R50 ;  /* 0x0000000520247c25 */ /* 0x000fe2000f8e0032 */
[----:B------:R-:W-:Y:S02]  /*1900*/  LEA.HI.X R15, R12, UR7, R11, 0x1, P0 ;  /* 0x000000070c0f7c11 */ /* 0x000fe400080f0c0b */
[----:B------:R-:W-:Y:S02]  /*1910*/  LEA.HI.X R35, R18, UR7, R13, 0x1, P1 ;  /* 0x0000000712237c11 */ /* 0x000fe400088f0c0d */
[----:B------:R-:W-:Y:S01]  /*1920*/  LEA R32, P0, R16, UR6, 0x1 ;  /* 0x0000000610207c11 */ /* 0x000fe2000f8008ff */
[----:B0-----:R-:W2:Y:S01]  /*1930*/  LDG.E.U16 R14, desc[UR8][R14.64] ;  /* 0x000000080e0e7981 */ /* 0x001ea2000c1e1500 */
[----:B------:R-:W-:Y:S01]  /*1940*/  IADD3 R11, PT, PT, R33, R37, RZ ;  /* 0x00000025210b7210 */ /* 0x000fe20007ffe0ff */
[----:B------:R-:W0:Y:S01]  /*1950*/  LDC.64 R12, c[0x0][0x408] ;  /* 0x00010200ff0c7b82 */ /* 0x000e220000000a00 */
[----:B------:R-:W-:Y:S01]  /*1960*/  LEA R38, P2, R36, UR6, 0x1 ;  /* 0x0000000624267c11 */ /* 0x000fe2000f8408ff */
[----:B------:R-:W3:Y:S01]  /*1970*/  LDG.E.U16 R34, desc[UR8][R34.64] ;  /* 0x0000000822227981 */ /* 0x000ee2000c1e1500 */
[----:B------:R-:W-:-:S02]  /*1980*/  LEA.HI.X R33, R16, UR7, R17, 0x1, P0 ;  /* 0x0000000710217c11 */ /* 0x000fc400080f0c11 */
[----:B------:R-:W-:Y:S01]  /*1990*/  LEA.HI.X R39, R36, UR7, R11, 0x1, P2 ;  /* 0x0000000724277c11 */ /* 0x000fe200090f0c0b */
[----:B------:R-:W4:Y:S02]  /*19a0*/  LDCU.64 UR6, c[0x0][0x3d8] ;  /* 0x00007b00ff0677ac */ /* 0x000f240008000a00 */
[----:B------:R-:W5:Y:S04]  /*19b0*/  LDG.E.U16 R32, desc[UR8][R32.64] ;  /* 0x0000000820207981 */ /* 0x000f68000c1e1500 */
[----:B------:R-:W4:Y:S01]  /*19c0*/  LDG.E.U16 R38, desc[UR8][R38.64] ;  /* 0x0000000826267981 */ /* 0x000f22000c1e1500 */
[----:B--2---:R-:W-:Y:S01]  /*19d0*/  IMAD.U32 R17, R14, 0x10000, RZ ;  /* 0x000100000e117824 */ /* 0x004fe200078e00ff */
[----:B---3--:R-:W-:-:S03]  /*19e0*/  SHF.L.U32 R11, R34, 0x10, RZ ;  /* 0x00000010220b7819 */ /* 0x008fc600000006ff */
[C---:B------:R-:W-:Y:S02]  /*19f0*/  FMUL.FTZ R36, R2.reuse, R17 ;  /* 0x0000001102247220 */ /* 0x040fe40000410000 */
[----:B------:R-:W-:Y:S01]  /*1a00*/  FMUL.FTZ R11, R2, R11 ;  /* 0x0000000b020b7220 */ /* 0x000fe20000410000 */
[----:B-----5:R-:W-:Y:S01]  /*1a10*/  IMAD.U32 R16, R32, 0x10000, RZ ;  /* 0x0001000020107824 */ /* 0x020fe200078e00ff */
[----:B----4-:R-:W-:-:S03]  /*1a20*/  SHF.L.U32 R18, R38, 0x10, RZ ;  /* 0x0000001026127819 */ /* 0x010fc600000006ff */
[C---:B------:R-:W-:Y:S01]  /*1a30*/  FFMA.FTZ R15, R9.reuse, R16, R11 ;  /* 0x00000010090f7223 */ /* 0x040fe2000001000b */
[----:B------:R-:W-:Y:S02]  /*1a40*/  MOV R11, R10 ;  /* 0x0000000a000b7202 */ /* 0x000fe40000000f00 */
[----:B------:R-:W-:Y:S01]  /*1a50*/  MOV R10, R20 ;  /* 0x00000014000a7202 */ /* 0x000fe20000000f00 */
[----:B------:R-:W-:-:S04]  /*1a60*/  FFMA.FTZ R17, R9, R18, R36 ;  /* 0x0000001209117223 */ /* 0x000fc80000010024 */
[----:B------:R-:W-:Y:S01]  /*1a70*/  FMUL.FTZ R17, R0, R17 ;  /* 0x0000001100117220 */ /* 0x000fe20000410000 */
[----:B0-----:R-:W-:-:S04]  /*1a80*/  IMAD.WIDE.U32 R10, R12, UR5, R10 ;  /* 0x000000050c0a7c25 */ /* 0x001fc8000f8e000a */
[----:B------:R-:W-:Y:S01]  /*1a90*/  FFMA.FTZ R15, R8, R15, R17 ;  /* 0x0000000f080f7223 */ /* 0x000fe20000010011 */
[----:B------:R-:W-:Y:S01]  /*1aa0*/  IMAD R13, R13, UR5, R11 ;  /* 0x000000050d0d7c24 */ /* 0x000fe2000f8e020b */
[----:B------:R-:W-:-:S03]  /*1ab0*/  LEA R12, P0, R10, UR6, 0x1 ;  /* 0x000000060a0c7c11 */ /* 0x000fc6000f8008ff */
[----:B------:R-:W-:Y:S02]  /*1ac0*/  F2FP.BF16.F32.PACK_AB R15, RZ, R15 ;  /* 0x0000000fff0f723e */ /* 0x000fe400000010ff */
[----:B------:R-:W-:-:S05]  /*1ad0*/  LEA.HI.X R13, R10, UR7, R13, 0x1, P0 ;  /* 0x000000070a0d7c11 */ /* 0x000fca00080f0c0d */
[----:B------:R3:W-:Y:S03]  /*1ae0*/  STG.E.U16 desc[UR8][R12.64], R15 ;  /* 0x0000000f0c007986 */ /* 0x0007e6000c101508 */
.L_x_1913:
[----:B------:R-:W-:Y:S05]  /*1af0*/  BRA.U UP0, `(.L_x_1915) ;  /* 0xffffffed00107547 */ /* 0x000fea000b83ffff */
[----:B0-----:R-:W-:Y:S05]  /*1b00*/  EXIT ;  /* 0x000000000000794d */ /* 0x001fea0003800000 */
.L_x_1916:
        /* <DEDUP_REMOVED lines=15> */
.L_x_1991:


//--------------------- .text._ZN2at6native54_GLOBAL__N__aa9a477a_21_UpSampleBilinear2d_cu_607db5e334upsample_bilinear2d_nhwc_out_frameIN3c108BFloat16EfEEvT0_S5_biiiiiPKT_PS6_i --------------------------
	.section	.text._ZN2at6native54_GLOBAL__N__aa9a477a_21_UpSampleBilinear2d_cu_607db5e334upsample_bilinear2d_nhwc_out_frameIN3c108BFloat16EfEEvT0_S5_biiiiiPKT_PS6_i,"ax",@progbits
	.align	128
.text._ZN2at6native54_GLOBAL__N__aa9a477a_21_UpSampleBilinear2d_cu_607db5e334upsample_bilinear2d_nhwc_out_frameIN3c108BFloat16EfEEvT0_S5_biiiiiPKT_PS6_i:
        .type           _ZN2at6native54_GLOBAL__N__aa9a477a_21_UpSampleBilinear2d_cu_607db5e334upsample_bilinear2d_nhwc_out_frameIN3c108BFloat16EfEEvT0_S5_biiiiiPKT_PS6_i,@function
        .size           _ZN2at6native54_GLOBAL__N__aa9a477a_21_UpSampleBilinear2d_cu_607db5e334upsample_bilinear2d_nhwc_out_frameIN3c108BFloat16EfEEvT0_S5_biiiiiPKT_PS6_i,(.L_x_1992 - _ZN2at6native54_GLOBAL__N__aa9a477a_21_UpSampleBilinear2d_cu_607db5e334upsample_bilinear2d_nhwc_out_frameIN3c108BFloat16EfEEvT0_S5_biiiiiPKT_PS6_i)
        .other          _ZN2at6native54_GLOBAL__N__aa9a477a_21_UpSampleBilinear2d_cu_607db5e334upsample_bilinear2d_nhwc_out_frameIN3c108BFloat16EfEEvT0_S5_biiiiiPKT_PS6_i,@"STO_CUDA_ENTRY STV_DEFAULT"
_ZN2at6native54_GLOBAL__N__aa9a477a_21_UpSampleBilinear2d_cu_607db5e334upsample_bilinear2d_nhwc_out_frameIN3c108BFloat16EfEEvT0_S5_biiiiiPKT_PS6_i:
        /* <DEDUP_REMOVED lines=9> */
[----:B------:R-:W-:Y:S01]  /*0090*/  HFMA2 R4, -RZ, RZ, 0, 0 ;  /* 0x00000000ff047431 */ /* 0x000fe200000001ff */
[----:B------:R-:W-:Y:S01]  /*00a0*/  IABS R6, R9 ;  /* 0x0000000900067213 */ /* 0x000fe20000000000 */
[----:B------:R-:W1:Y:S01]  /*00b0*/  LDCU.U8 UR4, c[0x0][0x388] ;  /* 0x00007100ff0477ac */ /* 0x000e620008000000 */
[----:B------:R-:W2:Y:S04]  /*00c0*/  LDCU UR6, c[0x0][0x394] ;  /* 0x00007280ff0677ac */ /* 0x000ea80008000800 */
[----:B------:R-:W3:Y:S01]  /*00d0*/  LDC R0, c[0x0][0x39c] ;  /* 0x0000e700ff007b82 */ /* 0x000ee20000000800 */
[----:B------:R-:W4:Y:S01]  /*00e0*/  LDCU UR7, c[0x0][0x390] ;  /* 0x00007200ff0777ac */ /* 0x000f220008000800 */
[----:B------:R-:W5:Y:S06]  /*00f0*/  LDCU.128 UR8, c[0x0][0x3a0] ;  /* 0x00007400ff0877ac */ /* 0x000f6c0008000c00 */
[----:B------:R-:W4:Y:S01]  /*0100*/  LDC R18, c[0x0][0x384] ;  /* 0x0000e100ff127b82 */ /* 0x000f220000000800 */
[----:B-1----:R-:W-:Y:S01]  /*0110*/  UPRMT UR4, UR4, 0x8880, URZ ;  /* 0x0000888004047896 */ /* 0x002fe200080000ff */
[-C--:B0-----:R-:W-:Y:S01]  /*0120*/  IABS R14, R2.reuse ;  /* 0x00000002000e7213 */ /* 0x081fe20000000000 */
[----:B--2---:R-:W-:Y:S01]  /*0130*/  USHF.R.S32.HI UR5, URZ, 0x1f, UR6 ;  /* 0x0000001fff057899 */ /* 0x004fe20008011406 */
[----:B------:R-:W-:-:S02]  /*0140*/  LOP3.LUT R12, RZ, R2, RZ, 0x33, !PT ;  /* 0x00000002ff0c7212 */ /* 0x000fc400078e33ff */
[----:B------:R-:W0:Y:S01]  /*0150*/  I2F.RP R3, R14 ;  /* 0x0000000e00037306 */ /* 0x000e220000209400 */
[----:B---3--:R-:W-:-:S07]  /*0160*/  IABS R8, R0 ;  /* 0x0000000000087213 */ /* 0x008fce0000000000 */
[----:B0-----:R-:W0:Y:S02]  /*0170*/  MUFU.RCP R3, R3 ;  /* 0x0000000300037308 */ /* 0x001e240000001000 */
[----:B0-----:R-:W-:-:S06]  /*0180*/  VIADD R5, R3, 0xffffffe ;  /* 0x0ffffffe03057836 */ /* 0x001fcc0000000000 */
[----:B------:R-:W0:Y:S02]  /*0190*/  F2I.FTZ.U32.TRUNC.NTZ R5, R5 ;  /* 0x0000000500057305 */ /* 0x000e24000021f000 */
[----:B0-----:R-:W-:-:S04]  /*01a0*/  IMAD.MOV R7, RZ, RZ, -R5 ;  /* 0x000000ffff077224 */ /* 0x001fc800078e0a05 */
[----:B------:R-:W-:-:S04]  /*01b0*/  IMAD R7, R7, R14, RZ ;  /* 0x0000000e07077224 */ /* 0x000fc800078e02ff */
[----:B------:R-:W-:-:S04]  /*01c0*/  IMAD.HI.U32 R3, R5, R7, R4 ;  /* 0x0000000705037227 */ /* 0x000fc800078e0004 */
[----:B------:R-:W-:Y:S02]  /*01d0*/  IMAD.MOV.U32 R4, RZ, RZ, R8 ;  /* 0x000000ffff047224 */ /* 0x000fe400078e0008 */
[----:B------:R-:W-:Y:S02]  /*01e0*/  IMAD.HI.U32 R5, R3, R6, RZ ;  /* 0x0000000603057227 */ /* 0x000fe400078e00ff */
[----:B------:R-:W0:Y:S01]  /*01f0*/  I2F.RP R8, R4 ;  /* 0x0000000400087306 */ /* 0x000e220000209400 */
[----:B------:R-:W1:Y:S01]  /*0200*/  LDC R3, c[0x0][0x398] ;  /* 0x0000e600ff037b82 */ /* 0x000e620000000800 */
[----:B------:R-:W-:-:S04]  /*0210*/  IMAD.MOV R7, RZ, RZ, -R5 ;  /* 0x000000ffff077224 */ /* 0x000fc800078e0a05 */
[----:B------:R-:W-:Y:S01]  /*0220*/  IMAD R7, R14, R7, R6 ;  /* 0x000000070e077224 */ /* 0x000fe200078e0206 */
[----:B------:R-:W-:-:S04]  /*0230*/  LOP3.LUT R6, R9, R2, RZ, 0x3c, !PT ;  /* 0x0000000209067212 */ /* 0x000fc800078e3cff */
[----:B------:R-:W-:Y:S02]  /*0240*/  ISETP.GT.U32.AND P1, PT, R14, R7, PT ;  /* 0x000000070e00720c */ /* 0x000fe40003f24070 */
[----:B------:R-:W-:Y:S01]  /*0250*/  ISETP.GE.AND P2, PT, R6, RZ, PT ;  /* 0x000000ff0600720c */ /* 0x000fe20003f46270 */
[----:B0-----:R-:W0:Y:S10]  /*0260*/  MUFU.RCP R8, R8 ;  /* 0x0000000800087308 */ /* 0x001e340000001000 */
[----:B------:R-:W-:Y:S01]  /*0270*/  @!P1 IADD3 R7, PT, PT, R7, -R14, RZ ;  /* 0x8000000e07079210 */ /* 0x000fe20007ffe0ff */
[----:B------:R-:W-:-:S03]  /*0280*/  @!P1 VIADD R5, R5, 0x1 ;  /* 0x0000000105059836 */ /* 0x000fc60000000000 */
[----:B------:R-:W-:Y:S01]  /*0290*/  ISETP.GE.U32.AND P0, PT, R7, R14, PT ;  /* 0x0000000e0700720c */ /* 0x000fe20003f06070 */
[----:B0-----:R-:W-:-:S04]  /*02a0*/  VIADD R16, R8, 0xffffffe ;  /* 0x0ffffffe08107836 */ /* 0x001fc80000000000 */
[----:B------:R0:W2:Y:S08]  /*02b0*/  F2I.FTZ.U32.TRUNC.NTZ R17, R16 ;  /* 0x0000001000117305 */ /* 0x0000b0000021f000 */
[----:B------:R-:W-:Y:S02]  /*02c0*/  @P0 IADD3 R5, PT, PT, R5, 0x1, RZ ;  /* 0x0000000105050810 */ /* 0x000fe40007ffe0ff */
[----:B------:R-:W-:-:S02]  /*02d0*/  ISETP.NE.AND P0, PT, R2, RZ, PT ;  /* 0x000000ff0200720c */ /* 0x000fc40003f05270 */
[----:B------:R-:W-:Y:S01]  /*02e0*/  @!P2 IADD3 R5, PT, PT, -R5, RZ, RZ ;  /* 0x000000ff0505a210 */ /* 0x000fe20007ffe1ff */
[----:B0-----:R-:W-:-:S03]  /*02f0*/  IMAD.MOV.U32 R16, RZ, RZ, RZ ;  /* 0x000000ffff107224 */ /* 0x001fc600078e00ff */
[----:B------:R-:W-:Y:S01]  /*0300*/  SEL R11, R12, R5, !P0 ;  /* 0x000000050c0b7207 */ /* 0x000fe20004000000 */
[--C-:B--2---:R-:W-:Y:S01]  /*0310*/  IMAD.MOV R13, RZ, RZ, -R17.reuse ;  /* 0x000000ffff0d7224 */ /* 0x104fe200078e0a11 */
[----:B-1----:R-:W-:Y:S02]  /*0320*/  IABS R5, R3 ;  /* 0x0000000300057213 */ /* 0x002fe40000000000 */
[----:B------:R-:W-:Y:S01]  /*0330*/  IABS R6, R11 ;  /* 0x0000000b00067213 */ /* 0x000fe20000000000 */
[----:B------:R-:W-:Y:S01]  /*0340*/  IMAD R13, R13, R4, RZ ;  /* 0x000000040d0d7224 */ /* 0x000fe200078e02ff */
[----:B------:R-:W0:Y:S03]  /*0350*/  I2F.RP R8, R5 ;  /* 0x0000000500087306 */ /* 0x000e260000209400 */
[----:B------:R-:W-:Y:S01]  /*0360*/  IMAD.HI.U32 R16, R17, R13, R16 ;  /* 0x0000000d11107227 */ /* 0x000fe200078e0010 */
[----:B------:R-:W-:-:S05]  /*0370*/  MOV R13, R6 ;  /* 0x00000006000d7202 */ /* 0x000fca0000000f00 */
[----:B------:R-:W-:-:S04]  /*0380*/  IMAD.HI.U32 R6, R16, R13, RZ ;  /* 0x0000000d10067227 */ /* 0x000fc800078e00ff */
[----:B------:R-:W-:Y:S01]  /*0390*/  IMAD.MOV R10, RZ, RZ, -R6 ;  /* 0x000000ffff0a7224 */ /* 0x000fe200078e0a06 */
[----:B0-----:R-:W0:Y:S03]  /*03a0*/  MUFU.RCP R8, R8 ;  /* 0x0000000800087308 */ /* 0x001e260000001000 */
[----:B------:R-:W-:-:S05]  /*03b0*/  IMAD R13, R4, R10, R13 ;  /* 0x0000000a040d7224 */ /* 0x000fca00078e020d */
[----:B------:R-:W-:Y:S01]  /*03c0*/  ISETP.GT.U32.AND P2, PT, R4, R13, PT ;  /* 0x0000000d0400720c */ /* 0x000fe20003f44070 */
[----:B0-----:R-:W-:-:S12]  /*03d0*/  VIADD R16, R8, 0xffffffe ;  /* 0x0ffffffe08107836 */ /* 0x001fd80000000000 */
[-C--:B------:R-:W-:Y:S01]  /*03e0*/  @!P2 IADD3 R13, PT, PT, R13, -R4.reuse, RZ ;  /* 0x800000040d0da210 */ /* 0x080fe20007ffe0ff */
[----:B------:R0:W1:Y:S01]  /*03f0*/  F2I.FTZ.U32.TRUNC.NTZ R17, R16 ;  /* 0x0000001000117305 */ /* 0x000062000021f000 */
[----:B------:R-:W-:Y:S02]  /*0400*/  @!P2 IADD3 R6, PT, PT, R6, 0x1, RZ ;  /* 0x000000010606a810 */ /* 0x000fe40007ffe0ff */
[----:B------:R-:W-:Y:S02]  /*0410*/  ISETP.GE.U32.AND P1, PT, R13, R4, PT ;  /* 0x000000040d00720c */ /* 0x000fe40003f26070 */
[----:B------:R-:W-:Y:S02]  /*0420*/  LOP3.LUT R4, R11, R0, RZ, 0x3c, !PT ;  /* 0x000000000b047212 */ /* 0x000fe400078e3cff */
[----:B------:R-:W-:Y:S02]  /*0430*/  ISETP.NE.AND P2, PT, R0, RZ, PT ;  /* 0x000000ff0000720c */ /* 0x000fe40003f45270 */
[----:B------:R-:W-:Y:S01]  /*0440*/  ISETP.GE.AND P3, PT, R4, RZ, PT ;  /* 0x000000ff0400720c */ /* 0x000fe20003f66270 */
[----:B0-----:R-:W-:Y:S01]  /*0450*/  HFMA2 R16, -RZ, RZ, 0, 0 ;  /* 0x00000000ff107431 */ /* 0x001fe200000001ff */
[----:B-1----:R-:W-:-:S05]  /*0460*/  IADD3 R4, PT, PT, RZ, -R17, RZ ;  /* 0x80000011ff047210 */ /* 0x002fca0007ffe0ff */
[----:B------:R-:W-:Y:S01]  /*0470*/  @P1 VIADD R6, R6, 0x1 ;  /* 0x0000000106061836 */ /* 0x000fe20000000000 */
[----:B------:R-:W-:Y:S01]  /*0480*/  ISETP.NE.AND P1, PT, R3, RZ, PT ;  /* 0x000000ff0300720c */ /* 0x000fe20003f25270 */
[----:B------:R-:W-:-:S04]  /*0490*/  IMAD R13, R4, R5, RZ ;  /* 0x00000005040d7224 */ /* 0x000fc800078e02ff */
[----:B------:R-:W-:Y:S01]  /*04a0*/  @!P3 IMAD.MOV R6, RZ, RZ, -R6 ;  /* 0x000000ffff06b224 */ /* 0x000fe200078e0a06 */
[----:B------:R-:W-:Y:S01]  /*04b0*/  @!P2 LOP3.LUT R6, RZ, R0, RZ, 0x33, !PT ;  /* 0x00000000ff06a212 */ /* 0x000fe200078e33ff */
[----:B------:R-:W-:Y:S02]  /*04c0*/  IMAD.HI.U32 R13, R17, R13, R16 ;  /* 0x0000000d110d7227 */ /* 0x000fe400078e0010 */
[----:B------:R-:W0:Y:S01]  /*04d0*/  LDC R17, c[0x0][0x380] ;  /* 0x0000e000ff117b82 */ /* 0x000e220000000800 */
[----:B------:R-:W-:Y:S01]  /*04e0*/  IABS R8, R6 ;  /* 0x0000000600087213 */ /* 0x000fe20000000000 */
[----:B------:R-:W-:Y:S01]  /*04f0*/  IMAD.MOV R10, RZ, RZ, -R6 ;  /* 0x000000ffff0a7224 */ /* 0x000fe200078e0a06 */
[C---:B------:R-:W-:Y:S02]  /*0500*/  ISETP.GE.AND P4, PT, R6.reuse, RZ, PT ;  /* 0x000000ff0600720c */ /* 0x040fe40003f86270 */
[----:B------:R-:W-:Y:S01]  /*0510*/  LOP3.LUT R6, R6, R3, RZ, 0x3c, !PT ;  /* 0x0000000306067212 */ /* 0x000fe200078e3cff */
[----:B------:R-:W-:-:S03]  /*0520*/  IMAD.HI.U32 R13, R13, R8, RZ ;  /* 0x000000080d0d7227 */ /* 0x000fc600078e00ff */
[----:B------:R-:W-:Y:S01]  /*0530*/  ISETP.GE.AND P6, PT, R6, RZ, PT ;  /* 0x000000ff0600720c */ /* 0x000fe20003fc6270 */
[----:B------:R-:W-:Y:S02]  /*0540*/  IMAD.MOV R4, RZ, RZ, -R13 ;  /* 0x000000ffff047224 */ /* 0x000fe400078e0a0d */
[----:B------:R-:W-:Y:S02]  /*0550*/  IMAD R10, R0, R10, R11 ;  /* 0x0000000a000a7224 */ /* 0x000fe400078e020b */
[----:B------:R-:W-:-:S03]  /*0560*/  IMAD R8, R5, R4, R8 ;  /* 0x0000000405087224 */ /* 0x000fc600078e0208 */
[----:B------:R-:W-:Y:S02]  /*0570*/  I2FP.F32.S32 R16, R10 ;  /* 0x0000000a00107245 */ /* 0x000fe40000201400 */
[----:B------:R-:W-:-:S13]  /*0580*/  ISETP.GT.U32.AND P2, PT, R5, R8, PT ;  /* 0x000000080500720c */ /* 0x000fda0003f44070 */
[----:B------:R-:W-:Y:S02]  /*0590*/  @!P2 IADD3 R8, PT, PT, R8, -R5, RZ ;  /* 0x800000050808a210 */ /* 0x000fe40007ffe0ff */
[----:B------:R-:W-:Y:S02]  /*05a0*/  @!P2 IADD3 R13, PT, PT, R13, 0x1, RZ ;  /* 0x000000010d0da810 */ /* 0x000fe40007ffe0ff */
[----:B------:R-:W-:Y:S01]  /*05b0*/  ISETP.GT.U32.AND P3, PT, R5, R8, PT ;  /* 0x000000080500720c */ /* 0x000fe20003f64070 */
[----:B------:R-:W-:Y:S01]  /*05c0*/  IMAD.IADD R15, R8, 0x1, -R5 ;  /* 0x00000001080f7824 */ /* 0x000fe200078e0a05 */
[----:B------:R-:W-:-:S04]  /*05d0*/  ISETP.GE.AND P2, PT, R9, RZ, PT ;  /* 0x000000ff0900720c */ /* 0x000fc80003f46270 */
[----:B------:R-:W-:Y:S02]  /*05e0*/  SEL R24, R15, R8, !P3 ;  /* 0x000000080f187207 */ /* 0x000fe40005800000 */
[----:B------:R-:W-:Y:S02]  /*05f0*/  LOP3.LUT R15, RZ, R3, RZ, 0x33, !PT ;  /* 0x00000003ff0f7212 */ /* 0x000fe400078e33ff */
[----:B------:R-:W-:Y:S01]  /*0600*/  ISETP.NE.AND P3, PT, RZ, UR4, PT ;  /* 0x00000004ff007c0c */ /* 0x000fe2000bf65270 */
[----:B------:R-:W-:Y:S01]  /*0610*/  UIADD3 UR4, UPT, UPT, UR6, -0x1, URZ ;  /* 0xffffffff06047890 */ /* 0x000fe2000fffe0ff */
[----:B------:R-:W-:Y:S02]  /*0620*/  @!P4 IADD3 R24, PT, PT, -R24, RZ, RZ ;  /* 0x000000ff1818c210 */ /* 0x000fe40007ffe1ff */
[----:B------:R-:W-:Y:S02]  /*0630*/  ISETP.GE.U32.AND P4, PT, R8, R5, PT ;  /* 0x000000050800720c */ /* 0x000fe40003f86070 */
[----:B------:R-:W-:-:S04]  /*0640*/  SEL R24, R15, R24, !P1 ;  /* 0x000000180f187207 */ /* 0x000fc80004800000 */
[----:B------:R-:W-:-:S03]  /*0650*/  I2FP.F32.S32 R4, R24 ;  /* 0x0000001800047245 */ /* 0x000fc60000201400 */
[-C--:B----4-:R-:W-:Y:S02]  /*0660*/  @P3 FMUL.FTZ R5, R16, R18.reuse ;  /* 0x0000001210053220 */ /* 0x090fe40000410000 */
[C---:B------:R-:W-:Y:S01]  /*0670*/  @!P3 FADD.FTZ R11, R4.reuse, 0.5 ;  /* 0x3f000000040bb421 */ /* 0x040fe20000010000 */
[-C--:B0-----:R-:W-:Y:S01]  /*0680*/  @P3 FMUL.FTZ R4, R4, R17.reuse ;  /* 0x0000001104043220 */ /* 0x081fe20000410000 */
[----:B------:R-:W-:Y:S02]  /*0690*/  @P4 VIADD R13, R13, 0x1 ;  /* 0x000000010d0d4836 */ /* 0x000fe40000000000 */
[----:B------:R-:W-:Y:S01]  /*06a0*/  @!P3 FFMA.FTZ R11, R11, R17, -0.5 ;  /* 0xbf0000000b0bb423 */ /* 0x000fe20000010011 */
[----:B------:R-:W-:Y:S01]  /*06b0*/  @!P3 FADD.FTZ R17, R16, 0.5 ;  /* 0x3f0000001011b421 */ /* 0x000fe20000010000 */
[----:B------:R-:W-:Y:S01]  /*06c0*/  IMAD.IADD R16, R7, 0x1, -R14 ;  /* 0x0000000107107824 */ /* 0x000fe200078e0a0e */
[----:B------:R-:W-:Y:S02]  /*06d0*/  @!P6 IADD3 R13, PT, PT, -R13, RZ, RZ ;  /* 0x000000ff0d0de210 */ /* 0x000fe40007ffe1ff */
[----:B------:R-:W-:Y:S01]  /*06e0*/  @!P3 FSETP.GEU.FTZ.AND P5, PT, R11, RZ, PT ;  /* 0x000000ff0b00b20b */ /* 0x000fe20003fbe000 */
[----:B------:R-:W-:-:S03]  /*06f0*/  @!P3 FFMA.FTZ R17, R17, R18, -0.5 ;  /* 0xbf0000001111b423 */ /* 0x000fc60000010012 */
[----:B------:R-:W-:Y:S02]  /*0700*/  @!P3 FSEL R4, R11, RZ, P5 ;  /* 0x000000ff0b04b208 */ /* 0x000fe40002800000 */
[----:B------:R-:W-:Y:S02]  /*0710*/  @!P3 FSETP.GEU.FTZ.AND P5, PT, R17, RZ, PT ;  /* 0x000000ff1100b20b */ /* 0x000fe40003fbe000 */
[----:B------:R-:W0:Y:S01]  /*0720*/  F2I.FTZ.TRUNC.NTZ R8, R4 ;  /* 0x0000000400087305 */ /* 0x000e22000021f100 */
[----:B------:R-:W-:Y:S02]  /*0730*/  SEL R11, R15, R13, !P1 ;  /* 0x0000000d0f0b7207 */ /* 0x000fe40004800000 */
[----:B------:R-:W-:Y:S02]  /*0740*/  @!P3 FSEL R5, R17, RZ, P5 ;  /* 0x000000ff1105b208 */ /* 0x000fe40002800000 */
[----:B------:R-:W-:-:S03]  /*0750*/  ISETP.GT.U32.AND P1, PT, R14, R7, PT ;  /* 0x000000070e00720c */ /* 0x000fc60003f24070 */
[----:B------:R-:W1:Y:S01]  /*0760*/  F2I.FTZ.TRUNC.NTZ R6, R5 ;  /* 0x0000000500067305 */ /* 0x000e62000021f100 */
[----:B------:R-:W-:-:S04]  /*0770*/  SEL R13, R16, R7, !P1 ;  /* 0x00000007100d7207 */ /* 0x000fc80004800000 */
[----:B------:R-:W-:Y:S02]  /*0780*/  @!P2 IADD3 R13, PT, PT, -R13, RZ, RZ ;  /* 0x000000ff0d0da210 */ /* 0x000fe40007ffe1ff */
[--C-:B0-----:R-:W-:Y:S01]  /*0790*/  SHF.R.S32.HI R9, RZ, 0x1f, R8.reuse ;  /* 0x0000001fff097819 */ /* 0x101fe20000011408 */
[----:B------:R-:W-:Y:S01]  /*07a0*/  VIADD R25, R8, 0x1 ;  /* 0x0000000108197836 */ /* 0x000fe20000000000 */
[----:B------:R-:W-:Y:S02]  /*07b0*/  SEL R12, R12, R13, !P0 ;  /* 0x0000000d0c0c7207 */ /* 0x000fe40004000000 */
[----:B------:R-:W-:Y:S01]  /*07c0*/  MOV R16, R8 ;  /* 0x0000000800107202 */ /* 0x000fe20000000f00 */
[----:B------:R-:W-:Y:S01]  /*07d0*/  IMAD.WIDE R14, R11, UR7, R8 ;  /* 0x000000070b0e7c25 */ /* 0x000fe2000f8e0208 */
[----:B------:R-:W-:Y:S02]  /*07e0*/  SHF.R.S32.HI R13, RZ, 0x1f, R12 ;  /* 0x0000001fff0d7819 */ /* 0x000fe4000001140c */
[C---:B-1----:R-:W-:Y:S01]  /*07f0*/  ISETP.GE.AND P3, PT, R6.reuse, UR4, PT ;  /* 0x0000000406007c0c */ /* 0x042fe2000bf66270 */
[----:B------:R-:W-:Y:S01]  /*0800*/  IMAD R23, R15, UR6, RZ ;  /* 0x000000060f177c24 */ /* 0x000fe2000f8e02ff */
[----:B------:R-:W-:Y:S01]  /*0810*/  SHF.R.S32.HI R7, RZ, 0x1f, R6 ;  /* 0x0000001fff077819 */ /* 0x000fe20000011406 */
[----:B------:R-:W-:Y:S01]  /*0820*/  UIADD3 UR4, UPT, UPT, UR7, -0x1, URZ ;  /* 0xffffffff07047890 */ /* 0x000fe2000fffe0ff */
[----:B------:R-:W-:Y:S01]  /*0830*/  VIADD R18, R6, 0x1 ;  /* 0x0000000106127836 */ /* 0x000fe20000000000 */
[----:B------:R-:W-:Y:S01]  /*0840*/  SHF.R.S32.HI R9, RZ, 0x1f, R2 ;  /* 0x0000001fff097819 */ /* 0x000fe20000011402 */
[----:B------:R-:W-:-:S02]  /*0850*/  IMAD R23, R14, UR5, R23 ;  /* 0x000000050e177c24 */ /* 0x000fc4000f8e0217 */
[----:B------:R-:W-:Y:S01]  /*0860*/  IMAD.WIDE.U32 R14, R14, UR6, R6 ;  /* 0x000000060e0e7c25 */ /* 0x000fe2000f8e0006 */
[----:B------:R-:W-:-:S03]  /*0870*/  ISETP.GE.AND P0, PT, R8, UR4, PT ;  /* 0x0000000408007c0c */ /* 0x000fc6000bf06270 */
[----:B------:R-:W-:Y:S01]  /*0880*/  IMAD.IADD R15, R15, 0x1, R23 ;  /* 0x000000010f0f7824 */ /* 0x000fe200078e0217 */
[----:B------:R-:W-:Y:S01]  /*0890*/  @P3 IADD3 R18, PT, PT, R6, RZ, RZ ;  /* 0x000000ff06123210 */ /* 0x000fe20007ffe0ff */
[----:B------:R-:W-:-:S03]  /*08a0*/  IMAD.WIDE.U32 R20, R14, R2, R12 ;  /* 0x000000020e147225 */ /* 0x000fc600078e000c */
[----:B------:R-:W-:Y:S01]  /*08b0*/  SHF.R.S32.HI R19, RZ, 0x1f, R18 ;  /* 0x0000001fff137819 */ /* 0x000fe20000011412 */
[----:B------:R-:W-:Y:S02]  /*08c0*/  IMAD R15, R15, R2, RZ ;  /* 0x000000020f0f7224 */ /* 0x000fe400078e02ff */
[----:B------:R-:W-:Y:S02]  /*08d0*/  IMAD R17, R11, UR7, R16 ;  /* 0x000000070b117c24 */ /* 0x000fe4000f8e0210 */
[----:B------:R-:W-:Y:S01]  /*08e0*/  IMAD R15, R9, R14, R15 ;  /* 0x0000000e090f7224 */ /* 0x000fe200078e020f */
[----:B-----5:R-:W-:Y:S01]  /*08f0*/  LEA R14, P1, R20, UR8, 0x1 ;  /* 0x00000008140e7c11 */ /* 0x020fe2000f8208ff */
[----:B------:R-:W-:Y:S02]  /*0900*/  @P0 IMAD.MOV R25, RZ, RZ, R8 ;  /* 0x000000ffff190224 */ /* 0x000fe400078e0208 */
[----:B------:R-:W-:Y:S01]  /*0910*/  IMAD.WIDE.U32 R16, R17, UR6, R18 ;  /* 0x0000000611107c25 */ /* 0x000fe2000f8e0012 */
[----:B------:R-:W-:-:S02]  /*0920*/  IADD3 R15, PT, PT, R21, R15, RZ ;  /* 0x0000000f150f7210 */ /* 0x000fc40007ffe0ff */
[----:B------:R-:W-:Y:S02]  /*0930*/  SHF.R.S32.HI R21, RZ, 0x1f, R25 ;  /* 0x0000001fff157819 */ /* 0x000fe40000011419 */
[----:B------:R-:W-:Y:S01]  /*0940*/  LEA.HI.X R15, R20, UR9, R15, 0x1, P1 ;  /* 0x00000009140f7c11 */ /* 0x000fe200088f0c0f */
[----:B------:R-:W-:Y:S01]  /*0950*/  IMAD.MOV.U32 R20, RZ, RZ, R25 ;  /* 0x000000ffff147224 */ /* 0x000fe200078e0019 */
[----:B------:R-:W-:-:S03]  /*0960*/  IADD3 R23, PT, PT, R23, R17, RZ ;  /* 0x0000001117177210 */ /* 0x000fc60007ffe0ff */
[----:B------:R-:W-:-:S04]  /*0970*/  IMAD.WIDE R20, R11, UR7, R20 ;  /* 0x000000070b147c25 */ /* 0x000fc8000f8e0214 */
[----:B------:R-:W-:Y:S02]  /*0980*/  IMAD R25, R23, R2, RZ ;  /* 0x0000000217197224 */ /* 0x000fe400078e02ff */
[----:B------:R-:W-:Y:S02]  /*0990*/  IMAD R23, R21, UR6, RZ ;  /* 0x0000000615177c24 */ /* 0x000fe4000f8e02ff */
[----:B------:R-:W-:Y:S02]  /*09a0*/  IMAD R25, R9, R16, R25 ;  /* 0x0000001009197224 */ /* 0x000fe400078e0219 */
[----:B------:R-:W-:-:S04]  /*09b0*/  IMAD.WIDE.U32 R16, R16, R2, R12 ;  /* 0x0000000210107225 */ /* 0x000fc800078e000c */
[----:B------:R-:W-:Y:S01]  /*09c0*/  IMAD.WIDE.U32 R18, R20, UR6, R18 ;  /* 0x0000000614127c25 */ /* 0x000fe2000f8e0012 */
[----:B------:R-:W-:-:S03]  /*09d0*/  LEA R22, P0, R16, UR8, 0x1 ;  /* 0x0000000810167c11 */ /* 0x000fc6000f8008ff */
[C---:B------:R-:W-:Y:S01]  /*09e0*/  IMAD R23, R20.reuse, UR5, R23 ;  /* 0x0000000514177c24 */ /* 0x040fe2000f8e0217 */
[----:B------:R-:W0:Y:S01]  /*09f0*/  LDCU.64 UR4, c[0x0][0x358] ;  /* 0x00006b00ff0477ac */ /* 0x000e220008000a00 */
[----:B------:R-:W-:Y:S01]  /*0a00*/  IMAD.WIDE.U32 R20, R20, UR6, R6 ;  /* 0x0000000614147c25 */ /* 0x000fe2000f8e0006 */
[----:B------:R-:W-:-:S03]  /*0a10*/  IADD3 R7, PT, PT, R17, R25, RZ ;  /* 0x0000001911077210 */ /* 0x000fc60007ffe0ff */
[----:B------:R-:W-:Y:S01]  /*0a20*/  IMAD.IADD R17, R23, 0x1, R19 ;  /* 0x0000000117117824 */ /* 0x000fe200078e0213 */
[----:B------:R-:W-:Y:S02]  /*0a30*/  IADD3 R19, PT, PT, R21, R23, RZ ;  /* 0x0000001715137210 */ /* 0x000fe40007ffe0ff */
[----:B------:R-:W-:Y:S01]  /*0a40*/  LEA.HI.X R23, R16, UR9, R7, 0x1, P0 ;  /* 0x0000000910177c11 */ /* 0x000fe200080f0c07 */
[-C--:B------:R-:W-:Y:S02]  /*0a50*/  IMAD R7, R17, R2.reuse, RZ ;  /* 0x0000000211077224 */ /* 0x080fe400078e02ff */
[----:B------:R-:W-:Y:S02]  /*0a60*/  IMAD R17, R19, R2, RZ ;  /* 0x0000000213117224 */ /* 0x000fe400078e02ff */
[C---:B------:R-:W-:Y:S02]  /*0a70*/  IMAD R7, R9.reuse, R18, R7 ;  /* 0x0000001209077224 */ /* 0x040fe400078e0207 */
[----:B------:R-:W-:Y:S01]  /*0a80*/  IMAD.WIDE.U32 R18, R18, R2, R12 ;  /* 0x0000000212127225 */ /* 0x000fe200078e000c */
[----:B0-----:R-:W2:Y:S03]  /*0a90*/  LDG.E.U16 R22, desc[UR4][R22.64] ;  /* 0x0000000416167981 */ /* 0x001ea6000c1e1500 */
[----:B------:R-:W-:Y:S01]  /*0aa0*/  IMAD R17, R9, R20, R17 ;  /* 0x0000001409117224 */ /* 0x000fe200078e0211 */
[----:B------:R-:W-:Y:S01]  /*0ab0*/  LEA R16, P1, R18, UR8, 0x1 ;  /* 0x0000000812107c11 */ /* 0x000fe2000f8208ff */
[----:B------:R-:W-:Y:S01]  /*0ac0*/  IMAD.WIDE.U32 R20, R20, R2, R12 ;  /* 0x0000000214147225 */ /* 0x000fe200078e000c */
[----:B------:R-:W3:Y:S03]  /*0ad0*/  LDG.E.U16 R14, desc[UR4][R14.64] ;  /* 0x000000040e0e7981 */ /* 0x000ee6000c1e1500 */
[----:B------:R-:W-:Y:S01]  /*0ae0*/  IMAD.IADD R7, R19, 0x1, R7 ;  /* 0x0000000113077824 */ /* 0x000fe200078e0207 */
[----:B------:R-:W-:-:S02]  /*0af0*/  IADD3 R19, PT, PT, R21, R17, RZ ;  /* 0x0000001115137210 */ /* 0x000fc40007ffe0ff */
[----:B------:R-:W-:Y:S02]  /*0b00*/  LEA R26, P0, R20, UR8, 0x1 ;  /* 0x00000008141a7c11 */ /* 0x000fe4000f8008ff */
[----:B------:R-:W-:Y:S02]  /*0b10*/  LEA.HI.X R17, R18, UR9, R7, 0x1, P1 ;  /* 0x0000000912117c11 */ /* 0x000fe400088f0c07 */
[----:B------:R-:W-:-:S03]  /*0b20*/  LEA.HI.X R27, R20, UR9, R19, 0x1, P0 ;  /* 0x00000009141b7c11 */ /* 0x000fc600080f0c13 */
[----:B------:R0:W4:Y:S04]  /*0b30*/  LDG.E.U16 R16, desc[UR4][R16.64] ;  /* 0x0000000410107981 */ /* 0x000128000c1e1500 */
[----:B------:R-:W5:Y:S01]  /*0b40*/  LDG.E.U16 R26, desc[UR4][R26.64] ;  /* 0x000000041a1a7981 */ /* 0x000f62000c1e1500 */
[----:B------:R-:W-:-:S03]  /*0b50*/  SHF.R.S32.HI R25, RZ, 0x1f, R24 ;  /* 0x0000001fff197819 */ /* 0x000fc60000011418 */
[----:B------:R-:W-:Y:S01]  /*0b60*/  IMAD.WIDE R24, R11, R3, R24 ;  /* 0x000000030b187225 */ /* 0x000fe200078e0218 */
[----:B------:R-:W-:Y:S02]  /*0b70*/  SHF.R.S32.HI R11, RZ, 0x1f, R10 ;  /* 0x0000001fff0b7819 */ /* 0x000fe4000001140a */
[----:B------:R-:W-:Y:S02]  /*0b80*/  I2FP.F32.S32 R6, R6 ;  /* 0x0000000600067245 */ /* 0x000fe40000201400 */
[----:B------:R-:W-:Y:S01]  /*0b90*/  SHF.R.S32.HI R3, RZ, 0x1f, R0 ;  /* 0x0000001fff037819 */ /* 0x000fe20000011400 */
[----:B------:R-:W-:-:S04]  /*0ba0*/  IMAD.WIDE.U32 R10, R24, R0, R10 ;  /* 0x00000000180a7225 */ /* 0x000fc800078e000a */
[----:B------:R-:W-:Y:S02]  /*0bb0*/  IMAD R0, R25, R0, RZ ;  /* 0x0000000019007224 */ /* 0x000fe400078e02ff */
[----:B0-----:R-:W-:Y:S02]  /*0bc0*/  FADD.FTZ R17, -R6, R5 ;  /* 0x0000000506117221 */ /* 0x001fe40000010100 */
[----:B------:R-:W-:Y:S01]  /*0bd0*/  IMAD R25, R24, R3, R0 ;  /* 0x0000000318197224 */ /* 0x000fe200078e0200 */
[----:B------:R-:W-:Y:S01]  /*0be0*/  I2FP.F32.S32 R3, R8 ;  /* 0x0000000800037245 */ /* 0x000fe20000201400 */
[----:B------:R-:W-:Y:S02]  /*0bf0*/  FADD.FTZ R6, -R17, 1 ;  /* 0x3f80000011067421 */ /* 0x000fe40000010100 */
[----:B------:R-:W-:Y:S02]  /*0c00*/  IMAD.IADD R11, R11, 0x1, R25 ;  /* 0x000000010b0b7824 */ /* 0x000fe400078e0219 */
[----:B------:R-:W-:-:S02]  /*0c10*/  FADD.FTZ R0, -R3, R4 ;  /* 0x0000000403007221 */ /* 0x000fc40000010100 */
[-C--:B------:R-:W-:Y:S02]  /*0c20*/  IMAD R11, R11, R2.reuse, RZ ;  /* 0x000000020b0b7224 */ /* 0x080fe400078e02ff */
[----:B------:R-:W-:-:S04]  /*0c30*/  IMAD.WIDE.U32 R2, R10, R2, R12 ;  /* 0x000000020a027225 */ /* 0x000fc800078e000c */
[----:B------:R-:W-:-:S05]  /*0c40*/  IMAD R11, R9, R10, R11 ;  /* 0x0000000a090b7224 */ /* 0x000fca00078e020b */
[----:B------:R-:W-:Y:S01]  /*0c50*/  IADD3 R3, PT, PT, R3, R11, RZ ;  /* 0x0000000b03037210 */ /* 0x000fe20007ffe0ff */
[----:B--2---:R-:W-:Y:S01]  /*0c60*/  IMAD.U32 R22, R22, 0x10000, RZ ;  /* 0x0001000016167824 */ /* 0x004fe200078e00ff */
[----:B---3--:R-:W-:-:S03]  /*0c70*/  SHF.L.U32 R14, R14, 0x10, RZ ;  /* 0x000000100e0e7819 */ /* 0x008fc600000006ff */
[----:B------:R-:W-:Y:S01]  /*0c80*/  FMUL.FTZ R5, R17, R22 ;  /* 0x0000001611057220 */ /* 0x000fe20000410000 */
[----:B----4-:R-:W-:Y:S01]  /*0c90*/  SHF.L.U32 R16, R16, 0x10, RZ ;  /* 0x0000001010107819 */ /* 0x010fe200000006ff */
[----:B-----5:R-:W-:-:S04]  /*0ca0*/  IMAD.U32 R26, R26, 0x10000, RZ ;  /* 0x000100001a1a7824 */ /* 0x020fc800078e00ff */
[----:B------:R-:W-:-:S04]  /*0cb0*/  FMUL.FTZ R7, R17, R16 ;  /* 0x0000001011077220 */ /* 0x000fc80000410000 */
[C---:B------:R-:W-:Y:S01]  /*0cc0*/  FFMA.FTZ R7, R6.reuse, R26, R7 ;  /* 0x0000001a06077223 */ /* 0x040fe20000010007 */
[----:B------:R-:W-:-:S03]  /*0cd0*/  FFMA.FTZ R5, R6, R14, R5 ;  /* 0x0000000e06057223 */ /* 0x000fc60000010005 */
[C---:B------:R-:W-:Y:S01]  /*0ce0*/  FMUL.FTZ R4, R0.reuse, R7 ;  /* 0x0000000700047220 */ /* 0x040fe20000410000 */
[----:B------:R-:W-:-:S04]  /*0cf0*/  FADD.FTZ R0, -R0, 1 ;  /* 0x3f80000000007421 */ /* 0x000fc80000010100 */
[----:B------:R-:W-:Y:S01]  /*0d00*/  FFMA.FTZ R0, R5, R0, R4 ;  /* 0x0000000005007223 */ /* 0x000fe20000010004 */
[----:B------:R-:W-:-:S04]  /*0d10*/  LEA R4, P0, R2, UR10, 0x1 ;  /* 0x0000000a02047c11 */ /* 0x000fc8000f8008ff */
[----:B------:R-:W-:Y:S02]  /*0d20*/  F2FP.BF16.F32.PACK_AB R0, RZ, R0 ;  /* 0x00000000ff00723e */ /* 0x000fe400000010ff */
[----:B------:R-:W-:-:S05]  /*0d30*/  LEA.HI.X R5, R2, UR11, R3, 0x1, P0 ;  /* 0x0000000b02057c11 */ /* 0x000fca00080f0c03 */
[----:B------:R-:W-:Y:S01]  /*0d40*/  STG.E.U16 desc[UR4][R4.64], R0 ;  /* 0x0000000004007986 */ /* 0x000fe2000c101504 */
[----:B------:R-:W-:Y:S05]  /*0d50*/  EXIT ;  /* 0x000000000000794d */ /* 0x000fea0003800000 */
.L_x_1917:
        /* <DEDUP_REMOVED lines=10> */
.L_x_1992:


//--------------------- .text._ZN2at6native54_GLOBAL__N__aa9a477a_21_UpSampleBilinear2d_cu_607db5e329upsample_bilinear2d_out_frameIN3c104HalfEfEEviT0_S5_bNS_27GenericPackedTensorAccessorIKT_Lm4ENS_16DefaultPtrTraitsElEENS6_IS7_Lm4ES9_lEE --------------------------
	.section	.text._ZN2at6native54_GLOBAL__N__aa9a477a_21_UpSampleBilinear2d_cu_607db5e329upsample_bilinear2d_out_frameIN3c104HalfEfEEviT0_S5_bNS_27GenericPackedTensorAccessorIKT_Lm4ENS_16DefaultPtrTraitsElEENS6_IS7_Lm4ES9_lEE,"ax",@progbits
	.align	128
.text._ZN2at6native54_GLOBAL__N__aa9a477a_21_UpSampleBilinear2d_cu_607db5e329upsample_bilinear2d_out_frameIN3c104HalfEfEEviT0_S5_bNS_27GenericPackedTensorAccessorIKT_Lm4ENS_16DefaultPtrTraitsElEENS6_IS7_Lm4ES9_lEE:
        .type           _ZN2at6native54_GLOBAL__N__aa9a477a_21_UpSampleBilinear2d_cu_607db5e329upsample_bilinear2d_out_frameIN3c104HalfEfEEviT0_S5_bNS_27GenericPackedTensorAccessorIKT_Lm4ENS_16DefaultPtrTraitsElEENS6_IS7_Lm4ES9_lEE,@function
        .size           _ZN2at6native54_GLOBAL__N__aa9a477a_21_UpSampleBilinear2d_cu_607db5e329upsample_bilinear2d_out_frameIN3c104HalfEfEEviT0_S5_bNS_27GenericPackedTensorAccessorIKT_Lm4ENS_16DefaultPtrTraitsElEENS6_IS7_Lm4ES9_lEE,(.L_x_1993 - _ZN2at6native54_GLOBAL__N__aa9a477a_21_UpSampleBilinear2d_cu_607db5e329upsample_bilinear2d_out_frameIN3c104HalfEfEEviT0_S5_bNS_27GenericPackedTensorAccessorIKT_Lm4ENS_16DefaultPtrTraitsElEENS6_IS7_Lm4ES9_lEE)
        .other          _ZN2at6native54_GLOBAL__N__aa9a477a_21_UpSampleBilinear2d_cu_607db5e329upsample_bilinear2d_out_frameIN3c104HalfEfEEviT0_S5_bNS_27GenericPackedTensorAccessorIKT_Lm4ENS_16DefaultPtrTraitsElEENS6_IS7_Lm4ES9_lEE,@"STO_CUDA_ENTRY STV_DEFAULT"
_ZN2at6native54_GLOBAL__N__aa9a477a_21_UpSampleBilinear2d_cu_607db5e329upsample_bilinear2d_out_frameIN3c104HalfEfEEviT0_S5_bNS_27GenericPackedTensorAccessorIKT_Lm4ENS_16DefaultPtrTraitsElEENS6_IS7_Lm4ES9_lEE:
        /* <DEDUP_REMOVED lines=16> */
[----:B0-----:R-:W-:Y:S01]  /*0100*/  IMAD.MOV.U32 R2, RZ, RZ, RZ ;  /* 0x000000ffff027224 */ /* 0x001fe200078e00ff */
[----:B-1----:R-:W-:-:S05]  /*0110*/  IADD3 R6, PT, PT, RZ, -R3, RZ ;  /* 0x80000003ff067210 */ /* 0x002fca0007ffe0ff */
[----:B------:R-:W-:Y:S01]  /*0120*/  IMAD R9, R6, R5, RZ ;  /* 0x0000000506097224 */ /* 0x000fe200078e02ff */
[----:B------:R-:W-:-:S03]  /*0130*/  IABS R6, R0 ;  /* 0x0000000000067213 */ /* 0x000fc60000000000 */
[----:B------:R-:W-:Y:S01]  /*0140*/  IMAD.HI.U32 R3, R3, R9, R2 ;  /* 0x0000000903037227 */ /* 0x000fe200078e0002 */
[----:B------:R-:W-:-:S04]  /*0150*/  LOP3.LUT R2, R0, R7, RZ, 0x3c, !PT ;  /* 0x0000000700027212 */ /* 0x000fc800078e3cff */
[----:B------:R-:W-:Y:S01]  /*0160*/  ISETP.GE.AND P0, PT, R2, RZ, PT ;  /* 0x000000ff0200720c */ /* 0x000fe20003f06270 */
[----:B------:R-:W-:-:S05]  /*0170*/  IMAD.HI.U32 R3, R3, R6, RZ ;  /* 0x0000000603037227 */ /* 0x000fca00078e00ff */
[----:B------:R-:W-:-:S05]  /*0180*/  IADD3 R4, PT, PT, -R3, RZ, RZ ;  /* 0x000000ff03047210 */ /* 0x000fca0007ffe1ff */
        /* <DEDUP_REMOVED lines=10> */
[----:B------:R-:W-:Y:S02]  /*0230*/  ISETP.NE.AND P2, PT, RZ, UR4, PT ;  /* 0x00000004ff007c0c */ /* 0x000fe4000bf45270 */
[----:B------:R-:W-:-:S05]  /*0240*/  MOV R13, R3 ;  /* 0x00000003000d7202 */ /* 0x000fca0000000f00 */
[----:B------:R-:W-:Y:S01]  /*0250*/  @!P0 IMAD.MOV R13, RZ, RZ, -R13 ;  /* 0x000000ffff0d8224 */ /* 0x000fe200078e0a0d */
[----:B------:R-:W-:Y:S02]  /*0260*/  @!P1 LOP3.LUT R13, RZ, R7, RZ, 0x33, !PT ;  /* 0x00000007ff0d9212 */ /* 0x000fe400078e33ff */
[----:B-1----:R-:W-:Y:S02]  /*0270*/  ISETP.GE.AND P0, PT, R4, 0x1, PT ;  /* 0x000000010400780c */ /* 0x002fe40003f06270 */
[----:B------:R-:W-:Y:S02]  /*0280*/  I2FP.F32.S32 R2, R13 ;  /* 0x0000000d00027245 */ /* 0x000fe40000201400 */
[----:B------:R-:W-:-:S03]  /*0290*/  IADD3 R4, PT, PT, -R13, RZ, RZ ;  /* 0x000000ff0d047210 */ /* 0x000fc60007ffe1ff */
[C---:B------:R-:W-:Y:S02]  /*02a0*/  @!P2 FADD.FTZ R3, R2.reuse, 0.5 ;  /* 0x3f0000000203a421 */ /* 0x040fe40000010000 */
[----:B------:R-:W-:Y:S02]  /*02b0*/  IMAD R7, R7, R4, R0 ;  /* 0x0000000407077224 */ /* 0x000fe400078e0200 */
[-C--:B--2---:R-:W-:Y:S01]  /*02c0*/  @P2 FMUL.FTZ R0, R2, R5.reuse ;  /* 0x0000000502002220 */ /* 0x084fe20000410000 */
[----:B------:R-:W-:Y:S01]  /*02d0*/  @!P2 FFMA.FTZ R3, R3, R5, -0.5 ;  /* 0xbf0000000303a423 */ /* 0x000fe20000010005 */
[----:B0-----:R-:W-:Y:S06]  /*02e0*/  @!P0 EXIT ;  /* 0x000000000000894d */ /* 0x001fec0003800000 */
        /* <DEDUP_REMOVED lines=23> */
[----:B------:R-:W-:-:S04]  /*0460*/  SHF.R.S32.HI R7, RZ, 0x1f, R13 ;  /* 0x0000001fff077819 */ /* 0x000fc8000001140d */
[----:B------:R-:W-:Y:S01]  /*0470*/  IADD3 R31, PT, PT, R3, R31, RZ ;  /* 0x0000001f031f7210 */ /* 0x000fe20007ffe0ff */
[----:B------:R-:W-:Y:S01]  /*0480*/  IMAD R10, R7, UR8, RZ ;  /* 0x00000008070a7c24 */ /* 0x000fe2000f8e02ff */
[--C-:B------:R-:W-:Y:S02]  /*0490*/  SHF.R.S32.HI R3, RZ, 0x1f, R15.reuse ;  /* 0x0000001fff037819 */ /* 0x100fe4000001140f */
[----:B------:R-:W-:Y:S01]  /*04a0*/  MOV R30, R2 ;  /* 0x00000002001e7202 */ /* 0x000fe20000000f00 */
[----:B------:R-:W-:Y:S01]  /*04b0*/  @P0 IMAD.MOV R4, RZ, RZ, R15 ;  /* 0x000000ffff040224 */ /* 0x000fe200078e020f */
[----:B0-----:R-:W-:Y:S01]  /*04c0*/  ISETP.GE.AND P0, PT, R17, UR4, PT ;  /* 0x0000000411007c0c */ /* 0x001fe2000bf06270 */
[----:B------:R-:W0:Y:S01]  /*04d0*/  LDCU.64 UR4, c[0x0][0x3d0] ;  /* 0x00007a00ff0477ac */ /* 0x000e220008000a00 */
[----:B-----5:R-:W-:Y:S02]  /*04e0*/  IMAD R8, R3, UR6, RZ ;  /* 0x0000000603087c24 */ /* 0x020fe4000f8e02ff */
[----:B------:R-:W-:Y:S01]  /*04f0*/  SHF.R.S32.HI R5, RZ, 0x1f, R4 ;  /* 0x0000001fff057819 */ /* 0x000fe20000011404 */
[----:B------:R-:W-:-:S04]  /*0500*/  IMAD.WIDE.U32 R2, R15, UR6, RZ ;  /* 0x000000060f027c25 */ /* 0x000fc8000f8e00ff */
[----:B------:R-:W-:Y:S02]  /*0510*/  IMAD R7, R15, UR7, R8 ;  /* 0x000000070f077c24 */ /* 0x000fe4000f8e0208 */
[C---:B------:R-:W-:Y:S02]  /*0520*/  VIADD R25, R17.reuse, 0x1 ;  /* 0x0000000111197836 */ /* 0x040fe40000000000 */
[----:B------:R-:W-:Y:S01]  /*0530*/  @P0 IADD3 R25, PT, PT, R17, RZ, RZ ;  /* 0x000000ff11190210 */ /* 0x000fe20007ffe0ff */
[----:B------:R-:W-:Y:S01]  /*0540*/  IMAD R5, R5, UR6, RZ ;  /* 0x0000000605057c24 */ /* 0x000fe2000f8e02ff */
[----:B-1----:R-:W-:Y:S01]  /*0550*/  ISETP.GE.AND P0, PT, R12, 0x1, PT ;  /* 0x000000010c00780c */ /* 0x002fe20003f06270 */
[----:B------:R-:W-:Y:S01]  /*0560*/  IMAD R11, R13, UR9, R10 ;  /* 0x000000090d0b7c24 */ /* 0x000fe2000f8e020a */
[----:B------:R-:W-:Y:S01]  /*0570*/  IADD3 R3, PT, PT, R3, R7, RZ ;  /* 0x0000000703037210 */ /* 0x000fe20007ffe0ff */
[C---:B------:R-:W-:Y:S01]  /*0580*/  IMAD R9, R4.reuse, UR7, R5 ;  /* 0x0000000704097c24 */ /* 0x040fe2000f8e0205 */
[----:B------:R-:W-:Y:S01]  /*0590*/  SHF.R.S32.HI R8, RZ, 0x1f, R25 ;  /* 0x0000001fff087819 */ /* 0x000fe20000011419 */
[----:B------:R-:W-:Y:S01]  /*05a0*/  IMAD.WIDE.U32 R4, R4, UR6, RZ ;  /* 0x0000000604047c25 */ /* 0x000fe2000f8e00ff */
[----:B------:R-:W-:-:S03]  /*05b0*/  SHF.R.S32.HI R7, RZ, 0x1f, R17 ;  /* 0x0000001fff077819 */ /* 0x000fc60000011411 */
[----:B0-----:R-:W-:Y:S02]  /*05c0*/  IMAD R8, R8, UR4, RZ ;  /* 0x0000000408087c24 */ /* 0x001fe4000f8e02ff */
[----:B------:R-:W-:Y:S02]  /*05d0*/  IMAD.IADD R5, R5, 0x1, R9 ;  /* 0x0000000105057824 */ /* 0x000fe400078e0209 */
[----:B------:R-:W-:Y:S02]  /*05e0*/  IMAD R7, R7, UR4, RZ ;  /* 0x0000000407077c24 */ /* 0x000fe4000f8e02ff */
[----:B------:R-:W-:-:S04]  /*05f0*/  IMAD.WIDE.U32 R26, R25, UR4, R2 ;  /* 0x00000004191a7c25 */ /* 0x000fc8000f8e0002 */
[----:B------:R-:W-:Y:S02]  /*0600*/  IMAD R9, R25, UR5, R8 ;  /* 0x0000000519097c24 */ /* 0x000fe4000f8e0208 */
        /* <DEDUP_REMOVED lines=10> */
[----:B------:R-:W-:Y:S01]  /*06b0*/  IADD3 R4, PT, PT, R29, R7, RZ ;  /* 0x000000071d047210 */ /* 0x000fe20007ffe0ff */
[----:B------:R-:W-:Y:S01]  /*06c0*/  IMAD.IADD R5, R7, 0x1, R23 ;  /* 0x0000000107057824 */ /* 0x000fe200078e0217 */
[----:B------:R-:W-:Y:S01]  /*06d0*/  IADD3 R6, PT, PT, R27, R9, RZ ;  /* 0x000000091b067210 */ /* 0x000fe20007ffe0ff */
[----:B------:R-:W-:Y:S01]  /*06e0*/  FADD.FTZ R8, -R0, 1 ;  /* 0x3f80000000087421 */ /* 0x000fe20000010100 */
[----:B------:R-:W-:Y:S01]  /*06f0*/  IADD3 R7, PT, PT, R9, R25, RZ ;  /* 0x0000001909077210 */ /* 0x000fe20007ffe0ff */
[----:B------:R-:W-:Y:S01]  /*0700*/  FADD.FTZ R9, -R2, 1 ;  /* 0x3f80000002097421 */ /* 0x000fe20000010100 */
[----:B------:R-:W-:Y:S01]  /*0710*/  IADD3 R3, PT, PT, R31, R11, RZ ;  /* 0x0000000b1f037210 */ /* 0x000fe20007ffe0ff */
[----:B------:R-:W0:Y:S01]  /*0720*/  LDCU.64 UR8, c[0x0][0x358] ;  /* 0x00006b00ff0877ac */ /* 0x000e220008000a00 */
[----:B------:R-:W-:-:S05]  /*0730*/  UMOV UR4, URZ ;  /* 0x000000ff00047c82 */ /* 0x000fca0008000000 */
.L_x_1922:
[----:B-1----:R-:W1:Y:S01]  /*0740*/  LDC.64 R36, c[0x0][0x400] ;  /* 0x00010000ff247b82 */ /* 0x002e620000000a00 */
[----:B--2---:R-:W2:Y:S01]  /*0750*/  LDCU UR6, c[0x0][0x3a0] ;  /* 0x00007400ff0677ac */ /* 0x004ea20008000800 */
[----:B------:R-:W-:Y:S01]  /*0760*/  MOV R11, R3 ;  /* 0x00000003000b7202 */ /* 0x000fe20000000f00 */
[----:B------:R-:W-:Y:S01]  /*0770*/  IMAD.MOV.U32 R10, RZ, RZ, R30 ;  /* 0x000000ffff0a7224 */ /* 0x000fe200078e001e */
[----:B---3--:R-:W-:Y:S01]  /*0780*/  MOV R12, R26 ;  /* 0x0000001a000c7202 */ /* 0x008fe20000000f00 */
[----:B------:R-:W3:Y:S01]  /*0790*/  LDCU UR5, c[0x0][0x398] ;  /* 0x00007300ff0577ac */ /* 0x000ee20008000800 */
[----:B------:R-:W-:Y:S01]  /*07a0*/  MOV R13, R6 ;  /* 0x00000006000d7202 */ /* 0x000fe20000000f00 */
[----:B------:R-:W-:Y:S01]  /*07b0*/  IMAD.MOV.U32 R33, RZ, RZ, R7 ;  /* 0x000000ffff217224 */ /* 0x000fe200078e0007 */
[----:B------:R-:W4:Y:S01]  /*07c0*/  LDC.64 R34, c[0x0][0x3b8] ;  /* 0x0000ee00ff227b82 */ /* 0x000f220000000a00 */
[----:B------:R-:W-:Y:S01]  /*07d0*/  MOV R32, R24 ;  /* 0x0000001800207202 */ /* 0x000fe20000000f00 */
[----:B------:R-:W-:Y:S01]  /*07e0*/  IMAD.MOV.U32 R14, RZ, RZ, R22 ;  /* 0x000000ffff0e7224 */ /* 0x000fe200078e0016 */
[----:B------:R-:W-:Y:S01]  /*07f0*/  MOV R15, R5 ;  /* 0x00000005000f7202 */ /* 0x000fe20000000f00 */
[----:B--2---:R-:W-:Y:S01]  /*0800*/  UISETP.GE.U32.AND UP1, UPT, UR6, 0x4, UPT ;  /* 0x000000040600788c */ /* 0x004fe2000bf26070 */
[----:B-1----:R-:W-:Y:S01]  /*0810*/  IMAD.WIDE.U32 R20, R36, UR4, R10 ;  /* 0x0000000424147c25 */ /* 0x002fe2000f8e000a */
[----:B------:R-:W-:-:S03]  /*0820*/  MOV R10, R28 ;  /* 0x0000001c000a7202 */ /* 0x000fc60000000f00 */
[----:B------:R-:W-:Y:S02]  /*0830*/  IMAD.MOV.U32 R11, RZ, RZ, R4 ;  /* 0x000000ffff0b7224 */ /* 0x000fe400078e0004 */
[----:B----4-:R-:W-:-:S04]  /*0840*/  IMAD.WIDE.U32 R16, R34, UR4, R12 ;  /* 0x0000000422107c25 */ /* 0x010fc8000f8e000c */
[----:B------:R-:W-:-:S04]  /*0850*/  IMAD.WIDE.U32 R12, R34, UR4, R32 ;  /* 0x00000004220c7c25 */ /* 0x000fc8000f8e0020 */
[----:B------:R-:W-:-:S04]  /*0860*/  IMAD.WIDE.U32 R18, R34, UR4, R10 ;  /* 0x0000000422127c25 */ /* 0x000fc8000f8e000a */
[----:B------:R-:W-:Y:S02]  /*0870*/  IMAD R33, R35, UR4, RZ ;  /* 0x0000000423217c24 */ /* 0x000fe4000f8e02ff */
[----:B------:R-:W-:-:S03]  /*0880*/  IMAD.WIDE.U32 R14, R34, UR4, R14 ;  /* 0x00000004220e7c25 */ /* 0x000fc6000f8e000e */
[----:B------:R-:W-:Y:S01]  /*0890*/  IADD3 R11, PT, PT, R19, R33, RZ ;  /* 0x00000021130b7210 */ /* 0x000fe20007ffe0ff */
[----:B------:R-:W-:Y:S01]  /*08a0*/  IMAD R10, R37, UR4, R21 ;  /* 0x00000004250a7c24 */ /* 0x000fe2000f8e0215 */
[----:B------:R-:W-:Y:S01]  /*08b0*/  UIADD3 UR4, UPT, UPT, UR4, 0x1, URZ ;  /* 0x0000000104047890 */ /* 0x000fe2000fffe0ff */
[C---:B------:R-:W-:Y:S01]  /*08c0*/  IADD3 R50, PT, PT, R33.reuse, R17, RZ ;  /* 0x0000001121327210 */ /* 0x040fe20007ffe0ff */
[C---:B------:R-:W-:Y:S01]  /*08d0*/  IMAD.IADD R51, R33.reuse, 0x1, R15 ;  /* 0x0000000121337824 */ /* 0x040fe200078e020f */
[----:B------:R-:W-:Y:S01]  /*08e0*/  IADD3 R52, PT, PT, R33, R13, RZ ;  /* 0x0000000d21347210 */ /* 0x000fe20007ffe0ff */
[----:B---3--:R-:W-:-:S03]  /*08f0*/  UISETP.NE.AND UP0, UPT, UR4, UR5, UPT ;  /* 0x000000050400728c */ /* 0x008fc6000bf05270 */
[----:B------:R-:W-:Y:S01]  /*0900*/  UMOV UR5, URZ ;  /* 0x000000ff00057c82 */ /* 0x000fe20008000000 */
[----:B------:R-:W-:Y:S07]  /*0910*/  BRA.U !UP1, `(.L_x_1918) ;  /* 0x0000000909307547 */ /* 0x000fee000b800000 */
[----:B------:R-:W1:Y:S01]  /*0920*/  LDC.64 R32, c[0x0][0x3c0] ;  /* 0x0000f000ff207b82 */ /* 0x000e620000000a00 */
[----:B------:R-:W2:Y:S01]  /*0930*/  LDCU.64 UR10, c[0x0][0x3d8] ;  /* 0x00007b00ff0a77ac */ /* 0x000ea20008000a00 */
[----:B------:R-:W-:Y:S01]  /*0940*/  SHF.L.U64.HI R35, R18, 0x1, R11 ;  /* 0x0000000112237819 */ /* 0x000fe2000001020b */
[----:B------:R-:W-:Y:S01]  /*0950*/  IMAD.SHL.U32 R36, R12, 0x2, RZ ;  /* 0x000000020c247824 */ /* 0x000fe200078e00ff */
[----:B------:R-:W-:Y:S01]  /*0960*/  SHF.L.U32 R34, R18, 0x1, RZ ;  /* 0x0000000112227819 */ /* 0x000fe200000006ff */
[----:B------:R-:W-:Y:S01]  /*0970*/  ULOP3.LUT UR5, UR6, 0x7ffffffc, URZ, 0xc0, !UPT ;  /* 0x7ffffffc06057892 */ /* 0x000fe2000f8ec0ff */
[----:B------:R-:W-:Y:S02]  /*0980*/  SHF.L.U64.HI R37, R12, 0x1, R52 ;  /* 0x000000010c257819 */ /* 0x000fe40000010234 */
[----:B------:R-:W3:Y:S01]  /*0990*/  LDC R54, c[0x0][0x390] ;  /* 0x0000e400ff367b82 */ /* 0x000ee20000000800 */
[C---:B------:R-:W-:Y:S01]  /*09a0*/  SHF.L.U64.HI R41, R14.reuse, 0x1, R51 ;  /* 0x000000010e297819 */ /* 0x040fe20000010233 */
[----:B------:R-:W-:Y:S01]  /*09b0*/  UIADD3 UR7, UPT, UPT, -UR5, URZ, URZ ;  /* 0x000000ff05077290 */ /* 0x000fe2000fffe1ff */
[----:B------:R-:W-:-:S02]  /*09c0*/  SHF.L.U32 R40, R14, 0x1, RZ ;  /* 0x000000010e287819 */ /* 0x000fc400000006ff */
[C---:B------:R-:W-:Y:S02]  /*09d0*/  SHF.L.U64.HI R43, R16.reuse, 0x1, R50 ;  /* 0x00000001102b7819 */ /* 0x040fe40000010232 */
[----:B------:R-:W-:Y:S01]  /*09e0*/  SHF.L.U32 R42, R16, 0x1, RZ ;  /* 0x00000001102a7819 */ /* 0x000fe200000006ff */
[----:B------:R-:W4:Y:S01]  /*09f0*/  LDC R55, c[0x0][0x394] ;  /* 0x0000e500ff377b82 */ /* 0x000f220000000800 */
[----:B--2---:R-:W-:-:S04]  /*0a00*/  LEA R44, P0, R20, UR10, 0x1 ;  /* 0x0000000a142c7c11 */ /* 0x004fc8000f8008ff */
[----:B------:R-:W-:Y:S01]  /*0a10*/  LEA.HI.X R45, R20, UR11, R10, 0x1, P0 ;  /* 0x0000000b142d7c11 */ /* 0x000fe200080f0c0a */
[----:B-1----:R-:W-:Y:S02]  /*0a20*/  IMAD R56, R33, 0x6, RZ ;  /* 0x0000000621387824 */ /* 0x002fe400078e02ff */
[----:B------:R-:W-:-:S04]  /*0a30*/  IMAD.WIDE.U32 R38, R32, 0x6, R34 ;  /* 0x0000000620267825 */ /* 0x000fc800078e0022 */
[----:B------:R-:W-:-:S07]  /*0a40*/  IMAD.IADD R53, R39, 0x1, R56 ;  /* 0x0000000127357824 */ /* 0x000fce00078e0238 */
.L_x_1919:
[C---:B---3--:R-:W-:Y:S02]  /*0a50*/  IADD3 R46, P1, PT, R54.reuse, R40, RZ ;  /* 0x00000028362e7210 */ /* 0x048fe40007f3e0ff */
[----:B-1----:R-:W-:Y:S02]  /*0a60*/  IADD3 R48, P0, PT, R54, R42, RZ ;  /* 0x0000002a36307210 */ /* 0x002fe40007f1e0ff */
[C---:B----4-:R-:W-:Y:S02]  /*0a70*/  IADD3.X R47, PT, PT, R55.reuse, R41, RZ, P1, !PT ;  /* 0x00000029372f7210 */ /* 0x050fe40000ffe4ff */
[----:B------:R-:W-:-:S03]  /*0a80*/  IADD3.X R49, PT, PT, R55, R43, RZ, P0, !PT ;  /* 0x0000002b37317210 */ /* 0x000fc600007fe4ff */
[----:B0-----:R0:W2:Y:S04]  /*0a90*/  LDG.E.U16 R58, desc[UR8][R46.64] ;  /* 0x000000082e3a7981 */ /* 0x0010a8000c1e1500 */
[----:B------:R-:W3:Y:S01]  /*0aa0*/  LDG.E.U16 R48, desc[UR8][R48.64] ;  /* 0x0000000830307981 */ /* 0x000ee2000c1e1500 */
[----:B0-----:R-:W-:-:S05]  /*0ab0*/  IADD3 R46, P0, PT, R54, R36, RZ ;  /* 0x00000024362e7210 */ /* 0x001fca0007f1e0ff */
[----:B------:R-:W-:-:S05]  /*0ac0*/  IMAD.X R47, R55, 0x1, R37, P0 ;  /* 0x00000001372f7824 */ /* 0x000fca00000e0625 */
[----:B------:R0:W4:Y:S02]  /*0ad0*/  LDG.E.U16 R59, desc[UR8][R46.64] ;  /* 0x000000082e3b7981 */ /* 0x000124000c1e1500 */
[----:B0-----:R-:W-:-:S04]  /*0ae0*/  IADD3 R46, P0, PT, R54, R34, RZ ;  /* 0x00000022362e7210 */ /* 0x001fc80007f1e0ff */
[----:B------:R-:W-:-:S05]  /*0af0*/  IADD3.X R47, PT, PT, R55, R35, RZ, P0, !PT ;  /* 0x00000023372f7210 */ /* 0x000fca00007fe4ff */
[----:B------:R-:W5:Y:S01]  /*0b00*/  LDG.E.U16 R57, desc[UR8][R46.64] ;  /* 0x000000082e397981 */ /* 0x000f62000c1e1500 */
[----:B--2---:R-:W-:Y:S02]  /*0b10*/  HADD2.F32 R58, -RZ, R58.H0_H0 ;  /* 0x2000003aff3a7230 */ /* 0x004fe40000004100 */
[----:B---3--:R-:W-:-:S05]  /*0b20*/  HADD2.F32 R49, -RZ, R48.H0_H0 ;  /* 0x20000030ff317230 */ /* 0x008fca0000004100 */
[----:B------:R-:W-:Y:S01]  /*0b30*/  FMUL.FTZ R49, R2, R49 ;  /* 0x0000003102317220 */ /* 0x000fe20000410000 */
[----:B----4-:R-:W-:-:S05]  /*0b40*/  HADD2.F32 R59, -RZ, R59.H0_H0 ;  /* 0x2000003bff3b7230 */ /* 0x010fca0000004100 */
[----:B------:R-:W-:-:S04]  /*0b50*/  FMUL.FTZ R60, R2, R59 ;  /* 0x0000003b023c7220 */ /* 0x000fc80000410000 */
[----:B------:R-:W-:-:S04]  /*0b60*/  FFMA.FTZ R59, R9, R58, R60 ;  /* 0x0000003a093b7223 */ /* 0x000fc8000001003c */
[----:B------:R-:W-:Y:S01]  /*0b70*/  FMUL.FTZ R59, R0, R59 ;  /* 0x0000003b003b7220 */ /* 0x000fe20000410000 */
[----:B-----5:R-:W-:-:S05]  /*0b80*/  HADD2.F32 R48, -RZ, R57.H0_H0 ;  /* 0x20000039ff307230 */ /* 0x020fca0000004100 */
[----:B------:R-:W-:Y:S01]  /*0b90*/  FFMA.FTZ R49, R9, R48, R49 ;  /* 0x0000003009317223 */ /* 0x000fe20000010031 */
[----:B------:R-:W-:-:S03]  /*0ba0*/  SHF.L.U32 R57, R32, 0x1, RZ ;  /* 0x0000000120397819 */ /* 0x000fc600000006ff */
[----:B------:R-:W-:Y:S01]  /*0bb0*/  FFMA.FTZ R49, R8, R49, R59 ;  /* 0x0000003108317223 */ /* 0x000fe2000001003b */
[----:B------:R-:W-:-:S04]  /*0bc0*/  IADD3 R46, P0, P1, R54, R57, R34 ;  /* 0x00000039362e7210 */ /* 0x000fc8000791e022 */
[----:B------:R-:W-:Y:S02]  /*0bd0*/  F2FP.F16.F32.PACK_AB R47, RZ, R49 ;  /* 0x00000031ff2f723e */ /* 0x000fe400000000ff */
        /* <DEDUP_REMOVED lines=9> */
[----:B------:R-:W-:Y:S01]  /*0c70*/  IADD3.X R47, PT, PT, R55, R49, R41, P0, P1 ;  /* 0x00000031372f7210 */ /* 0x000fe200007e2429 */
[----:B--2---:R-:W-:Y:S02]  /*0c80*/  HADD2.F32 R48, -RZ, R48.H0_H0 ;  /* 0x20000030ff307230 */ /* 0x004fe40000004100 */
[----:B---3--:R-:W-:-:S05]  /*0c90*/  HADD2.F32 R59, -RZ, R58.H0_H0 ;  /* 0x2000003aff3b7230 */ /* 0x008fca0000004100 */
[----:B------:R-:W-:-:S04]  /*0ca0*/  FMUL.FTZ R58, R2, R59 ;  /* 0x0000003b023a7220 */ /* 0x000fc80000410000 */
[----:B------:R-:W-:Y:S02]  /*0cb0*/  FFMA.FTZ R48, R9, R48, R58 ;  /* 0x0000003009307223 */ /* 0x000fe4000001003a */
[----:B------:R1:W2:Y:S02]  /*0cc0*/  LDG.E.U16 R58, desc[UR8][R46.64] ;  /* 0x000000082e3a7981 */ /* 0x0002a4000c1e1500 */
[----:B-1----:R-:W-:-:S04]  /*0cd0*/  IADD3 R46, P0, P1, R54, R57, R36 ;  /* 0x00000039362e7210 */ /* 0x002fc8000791e024 */
[----:B------:R-:W-:-:S05]  /*0ce0*/  IADD3.X R47, PT, PT, R55, R49, R37, P0, P1 ;  /* 0x00000031372f7210 */ /* 0x000fca00007e2425 */
[----:B------:R1:W3:Y:S02]  /*0cf0*/  LDG.E.U16 R49, desc[UR8][R46.64] ;  /* 0x000000082e317981 */ /* 0x0002e4000c1e1500 */
[----:B-1----:R-:W1:Y:S01]  /*0d00*/  LDC.64 R46, c[0x0][0x408] ;  /* 0x00010200ff2e7b82 */ /* 0x002e620000000a00 */
[----:B--2---:R-:W-:Y:S02]  /*0d10*/  HADD2.F32 R58, -RZ, R58.H0_H0 ;  /* 0x2000003aff3a7230 */ /* 0x004fe40000004100 */
[----:B---3--:R-:W-:-:S05]  /*0d20*/  HADD2.F32 R49, -RZ, R49.H0_H0 ;  /* 0x20000031ff317230 */ /* 0x008fca0000004100 */
[----:B0-----:R-:W-:-:S04]  /*0d30*/  FMUL.FTZ R60, R2, R49 ;  /* 0x00000031023c7220 */ /* 0x001fc80000410000 */
[----:B------:R-:W-:-:S04]  /*0d40*/  FFMA.FTZ R49, R9, R58, R60 ;  /* 0x0000003a09317223 */ /* 0x000fc8000001003c */
[----:B------:R-:W-:-:S04]  /*0d50*/  FMUL.FTZ R49, R0, R49 ;  /* 0x0000003100317220 */ /* 0x000fc80000410000 */
[----:B------:R-:W-:-:S05]  /*0d60*/  FFMA.FTZ R48, R8, R48, R49 ;  /* 0x0000003008307223 */ /* 0x000fca0000010031 */
[----:B------:R-:W-:Y:S02]  /*0d70*/  F2FP.F16.F32.PACK_AB R49, RZ, R48 ;  /* 0x00000030ff31723e */ /* 0x000fe400000000ff */
        /* <DEDUP_REMOVED lines=18> */
[----:B---3--:R-:W-:Y:S02]  /*0ea0*/  HADD2.F32 R61, -RZ, R60.H0_H0 ;  /* 0x2000003cff3d7230 */ /* 0x008fe40000004100 */
[----:B--2---:R-:W-:-:S03]  /*0eb0*/  HADD2.F32 R60, -RZ, R57.H0_H0 ;  /* 0x20000039ff3c7230 */ /* 0x004fc60000004100 */
[----:B------:R-:W-:-:S04]  /*0ec0*/  FMUL.FTZ R57, R2, R61 ;  /* 0x0000003d02397220 */ /* 0x000fc80000410000 */
[----:B------:R-:W-:Y:S01]  /*0ed0*/  FFMA.FTZ R57, R9, R60, R57 ;  /* 0x0000003c09397223 */ /* 0x000fe20000010039 */
[----:B----4-:R-:W-:Y:S02]  /*0ee0*/  HADD2.F32 R60, -RZ, R58.H0_H0 ;  /* 0x2000003aff3c7230 */ /* 0x010fe40000004100 */
[----:B-----5:R-:W-:-:S05]  /*0ef0*/  HADD2.F32 R61, -RZ, R48.H0_H0 ;  /* 0x20000030ff3d7230 */ /* 0x020fca0000004100 */
[----:B------:R-:W-:-:S04]  /*0f00*/  FMUL.FTZ R61, R2, R61 ;  /* 0x0000003d023d7220 */ /* 0x000fc80000410000 */
[----:B------:R-:W-:-:S04]  /*0f10*/  FFMA.FTZ R61, R9, R60, R61 ;  /* 0x0000003c093d7223 */ /* 0x000fc8000001003d */
[----:B------:R-:W-:-:S04]  /*0f20*/  FMUL.FTZ R61, R0, R61 ;  /* 0x0000003d003d7220 */ /* 0x000fc80000410000 */
[----:B------:R-:W-:Y:S01]  /*0f30*/  FFMA.FTZ R57, R8, R57, R61 ;  /* 0x0000003908397223 */ /* 0x000fe2000001003d */
[----:B------:R-:W-:-:S04]  /*0f40*/  LEA R48, P0, R46, R44, 0x2 ;  /* 0x0000002c2e307211 */ /* 0x000fc800078010ff */
[----:B------:R-:W-:Y:S02]  /*0f50*/  F2FP.F16.F32.PACK_AB R57, RZ, R57 ;  /* 0x00000039ff39723e */ /* 0x000fe400000000ff */
        /* <DEDUP_REMOVED lines=13> */
[----:B------:R-:W-:Y:S01]  /*1030*/  IADD3.X R49, PT, PT, R55, R56, R49, P0, !PT ;  /* 0x0000003837317210 */ /* 0x000fe200007fe431 */
[----:B---3--:R-:W-:-:S05]  /*1040*/  HADD2.F32 R59, -RZ, R58.H0_H0 ;  /* 0x2000003aff3b7230 */ /* 0x008fca0000004100 */
[----:B------:R-:W-:Y:S02]  /*1050*/  FMUL.FTZ R60, R2, R59 ;  /* 0x0000003b023c7220 */ /* 0x000fe40000410000 */
[----:B------:R0:W3:Y:S01]  /*1060*/  LDG.E.U16 R59, desc[UR8][R48.64] ;  /* 0x00000008303b7981 */ /* 0x0000e2000c1e1500 */
[----:B--2---:R-:W-:Y:S01]  /*1070*/  HADD2.F32 R58, -RZ, R57.H0_H0 ;  /* 0x20000039ff3a7230 */ /* 0x004fe20000004100 */
        /* <DEDUP_REMOVED lines=12> */
[----:B---3--:R-:W-:-:S05]  /*1140*/  HADD2.F32 R59, -RZ, R59.H0_H0 ;  /* 0x2000003bff3b7230 */ /* 0x008fca0000004100 */
[----:B------:R-:W-:Y:S01]  /*1150*/  FMUL.FTZ R60, R2, R59 ;  /* 0x0000003b023c7220 */ /* 0x000fe20000410000 */
[----:B--2---:R-:W-:-:S05]  /*1160*/  HADD2.F32 R58, -RZ, R58.H0_H0 ;  /* 0x2000003aff3a7230 */ /* 0x004fca0000004100 */
[----:B------:R-:W-:-:S04]  /*1170*/  FFMA.FTZ R59, R9, R58, R60 ;  /* 0x0000003a093b7223 */ /* 0x000fc8000001003c */
[----:B------:R-:W-:Y:S01]  /*1180*/  FFMA.FTZ R57, R8, R59, R57 ;  /* 0x0000003b08397223 */ /* 0x000fe20000010039 */
[----:B------:R-:W-:-:S04]  /*1190*/  IMAD R59, R47, 0x6, RZ ;  /* 0x000000062f3b7824 */ /* 0x000fc800078e02ff */
[----:B------:R-:W-:Y:S02]  /*11a0*/  F2FP.F16.F32.PACK_AB R57, RZ, R57 ;  /* 0x00000039ff39723e */ /* 0x000fe400000000ff */
[----:B------:R-:W-:-:S05]  /*11b0*/  IADD3 R49, PT, PT, R49, R59, RZ ;  /* 0x0000003b31317210 */ /* 0x000fca0007ffe0ff */
[----:B------:R1:W-:Y:S01]  /*11c0*/  STG.E.U16 desc[UR8][R48.64], R57 ;  /* 0x0000003930007986 */ /* 0x0003e2000c101508 */
[----:B------:R-:W-:Y:S05]  /*11d0*/  BRA.U UP1, `(.L_x_1919) ;  /* 0xfffffff9011c7547 */ /* 0x000fea000b83ffff */
.L_x_1918:
        /* <DEDUP_REMOVED lines=23> */
[----:B------:R-:W-:Y:S01]  /*1350*/  IMAD.WIDE.U32 R38, R40, UR5, R36 ;  /* 0x0000000528267c25 */ /* 0x000fe2000f8e0024 */
[----:B------:R-:W-:Y:S02]  /*1360*/  IADD3 R33, PT, PT, R53, R33, RZ ;  /* 0x0000002135217210 */ /* 0x000fe40007ffe0ff */
[----:B------:R-:W-:Y:S02]  /*1370*/  LEA R46, P1, R32, UR10, 0x1 ;  /* 0x0000000a202e7c11 */ /* 0x000fe4000f8208ff */
[----:B------:R-:W-:Y:S01]  /*1380*/  LEA.HI.X R49, R44, UR11, R45, 0x1, P0 ;  /* 0x0000000b2c317c11 */ /* 0x000fe200080f0c2d */
[----:B------:R-:W-:Y:S01]  /*1390*/  IMAD.WIDE.U32 R44, R40, UR5, R54 ;  /* 0x00000005282c7c25 */ /* 0x000fe2000f8e0036 */
[----:B------:R-:W-:-:S02]  /*13a0*/  LEA.HI.X R47, R32, UR11, R33, 0x1, P1 ;  /* 0x0000000b202f7c11 */ /* 0x000fc400088f0c21 */
[C---:B------:R-:W-:Y:S01]  /*13b0*/  IADD3 R33, PT, PT, R53.reuse, R39, RZ ;  /* 0x0000002735217210 */ /* 0x040fe20007ffe0ff */
[----:B0-----:R-:W2:Y:S01]  /*13c0*/  LDG.E.U16 R48, desc[UR8][R48.64] ;  /* 0x0000000830307981 */ /* 0x001ea2000c1e1500 */
[C---:B------:R-:W-:Y:S02]  /*13d0*/  LEA R32, P0, R38.reuse, UR10, 0x1 ;  /* 0x0000000a26207c11 */ /* 0x040fe4000f8008ff */
[----:B------:R-:W-:Y:S01]  /*13e0*/  IADD3 R53, PT, PT, R53, R45, RZ ;  /* 0x0000002d35357210 */ /* 0x000fe20007ffe0ff */
        /* <DEDUP_REMOVED lines=8> */
[----:B------:R-:W-:-:S04]  /*1470*/  IMAD.WIDE.U32 R42, R40, UR6, R42 ;  /* 0x00000006282a7c25 */ /* 0x000fc8000f8e002a */
[----:B-----5:R-:W-:Y:S02]  /*1480*/  HADD2.F32 R57, -RZ, R44.H0_H0 ;  /* 0x2000002cff397230 */ /* 0x020fe40000004100 */
[----:B------:R-:W-:-:S04]  /*1490*/  IMAD.WIDE.U32 R44, R40, UR6, R34 ;  /* 0x00000006282c7c25 */ /* 0x000fc8000f8e0022 */
[----:B----4-:R-:W-:Y:S02]  /*14a0*/  HADD2.F32 R35, -RZ, R46.H0_H0 ;  /* 0x2000002eff237230 */ /* 0x010fe40000004100 */
[C---:B------:R-:W-:Y:S01]  /*14b0*/  FMUL.FTZ R46, R2.reuse, R57 ;  /* 0x00000039022e7220 */ /* 0x040fe20000410000 */
[----:B---3--:R-:W-:Y:S02]  /*14c0*/  HADD2.F32 R34, -RZ, R38.H0_H0 ;  /* 0x20000026ff227230 */ /* 0x008fe40000004100 */
[----:B--2---:R-:W-:Y:S02]  /*14d0*/  HADD2.F32 R38, -RZ, R48.H0_H0 ;  /* 0x20000030ff267230 */ /* 0x004fe40000004100 */
        /* <DEDUP_REMOVED lines=11> */
[----:B------:R-:W-:Y:S02]  /*1590*/  IADD3 R37, PT, PT, R53, R39, RZ ;  /* 0x0000002735257210 */ /* 0x000fe40007ffe0ff */
[----:B------:R-:W-:Y:S01]  /*15a0*/  LEA.HI.X R35, R44, UR11, R45, 0x1, P0 ;  /* 0x0000000b2c237c11 */ /* 0x000fe200080f0c2d */
[----:B------:R-:W-:Y:S01]  /*15b0*/  IMAD R39, R33, UR5, R49 ;  /* 0x0000000521277c24 */ /* 0x000fe2000f8e0231 */
[----:B------:R-:W-:Y:S01]  /*15c0*/  LEA R44, P0, R48, UR12, 0x1 ;  /* 0x0000000c302c7c11 */ /* 0x000fe2000f8008ff */
[----:B------:R-:W-:Y:S01]  /*15d0*/  IMAD.WIDE.U32 R40, R40, UR6, R54 ;  /* 0x0000000628287c25 */ /* 0x000fe2000f8e0036 */
[----:B------:R-:W-:Y:S02]  /*15e0*/  LEA R36, P1, R38, UR10, 0x1 ;  /* 0x0000000a26247c11 */ /* 0x000fe4000f8208ff */
[----:B------:R-:W-:Y:S02]  /*15f0*/  LEA.HI.X R45, R48, UR13, R39, 0x1, P0 ;  /* 0x0000000d302d7c11 */ /* 0x000fe400080f0c27 */
[C---:B------:R-:W-:Y:S01]  /*1600*/  IADD3 R39, PT, PT, R53.reuse, R43, RZ ;  /* 0x0000002b35277210 */ /* 0x040fe20007ffe0ff */
[----:B------:R-:W-:Y:S01]  /*1610*/  IMAD.IADD R53, R53, 0x1, R41 ;  /* 0x0000000135357824 */ /* 0x000fe200078e0229 */
[----:B------:R-:W-:-:S02]  /*1620*/  LEA.HI.X R37, R38, UR11, R37, 0x1, P1 ;  /* 0x0000000b26257c11 */ /* 0x000fc400088f0c25 */
[----:B------:R-:W-:Y:S02]  /*1630*/  F2FP.F16.F32.PACK_AB R56, RZ, R56 ;  /* 0x00000038ff38723e */ /* 0x000fe400000000ff */
        /* <DEDUP_REMOVED lines=10> */
[----:B---3--:R-:W-:-:S02]  /*16e0*/  HADD2.F32 R43, -RZ, R36.H0_H0 ;  /* 0x20000024ff2b7230 */ /* 0x008fc40000004100 */
[----:B----4-:R-:W-:-:S03]  /*16f0*/  HADD2.F32 R41, -RZ, R48.H0_H0 ;  /* 0x20000030ff297230 */ /* 0x010fc60000004100 */
[C---:B------:R-:W-:Y:S01]  /*1700*/  FMUL.FTZ R54, R2.reuse, R43 ;  /* 0x0000002b02367220 */ /* 0x040fe20000410000 */
[----:B-----5:R-:W-:Y:S02]  /*1710*/  HADD2.F32 R42, -RZ, R38.H0_H0 ;  /* 0x20000026ff2a7230 */ /* 0x020fe40000004100 */
[----:B------:R-:W-:Y:S01]  /*1720*/  FMUL.FTZ R41, R2, R41 ;  /* 0x0000002902297220 */ /* 0x000fe20000410000 */
[----:B--2---:R-:W-:Y:S02]  /*1730*/  HADD2.F32 R40, -RZ, R34.H0_H0 ;  /* 0x20000022ff287230 */ /* 0x004fe40000004100 */
[----:B------:R-:W-:Y:S01]  /*1740*/  FFMA.FTZ R43, R9, R42, R54 ;  /* 0x0000002a092b7223 */ /* 0x000fe20000010036 */
[----:B------:R-:W-:-:S04]  /*1750*/  IMAD.WIDE.U32 R36, R32, UR6, R46 ;  /* 0x0000000620247c25 */ /* 0x000fc8000f8e002e */
[----:B------:R-:W-:Y:S01]  /*1760*/  FFMA.FTZ R41, R9, R40, R41 ;  /* 0x0000002809297223 */ /* 0x000fe20000010029 */
[----:B------:R-:W-:Y:S01]  /*1770*/  FMUL.FTZ R43, R0, R43 ;  /* 0x0000002b002b7220 */ /* 0x000fe20000410000 */
[----:B------:R-:W-:Y:S01]  /*1780*/  IMAD R33, R33, UR6, R37 ;  /* 0x0000000621217c24 */ /* 0x000fe2000f8e0225 */
[----:B------:R-:W-:Y:S02]  /*1790*/  LEA R32, P0, R36, UR12, 0x1 ;  /* 0x0000000c24207c11 */ /* 0x000fe4000f8008ff */
[----:B------:R-:W-:Y:S02]  /*17a0*/  FFMA.FTZ R41, R8, R41, R43 ;  /* 0x0000002908297223 */ /* 0x000fe4000001002b */
[----:B------:R-:W-:-:S03]  /*17b0*/  LEA.HI.X R33, R36, UR13, R33, 0x1, P0 ;  /* 0x0000000d24217c11 */ /* 0x000fc600080f0c21 */
[----:B------:R-:W-:-:S05]  /*17c0*/  F2FP.F16.F32.PACK_AB R41, RZ, R41 ;  /* 0x00000029ff29723e */ /* 0x000fca00000000ff */
[----:B------:R2:W-:Y:S02]  /*17d0*/  STG.E.U16 desc[UR8][R32.64], R41 ;  /* 0x0000002920007986 */ /* 0x0005e4000c101508 */
.L_x_1921:
[----:B------:R-:W-:Y:S05]  /*17e0*/  BRA.U UP2, `(.L_x_1920) ;  /* 0x0000000102c07547 */ /* 0x000fea000b800000 */
[----:B--2---:R-:W2:Y:S01]  /*17f0*/  LDC.64 R32, c[0x0][0x3c0] ;  /* 0x0000f000ff207b82 */ /* 0x004ea20000000a00 */
[----:B------:R-:W3:Y:S01]  /*1800*/  LDCU.64 UR6, c[0x0][0x390] ;  /* 0x00007200ff0677ac */ /* 0x000ee20008000a00 */
[----:B------:R-:W-:Y:S01]  /*1810*/  MOV R13, R52 ;  /* 0x00000034000d7202 */ /* 0x000fe20000000f00 */
[----:B------:R-:W-:Y:S01]  /*1820*/  IMAD.MOV.U32 R35, RZ, RZ, R50 ;  /* 0x000000ffff237224 */ /* 0x000fe200078e0032 */
[----:B------:R-:W-:Y:S02]  /*1830*/  MOV R19, R11 ;  /* 0x0000000b00137202 */ /* 0x000fe40000000f00 */
[----:B------:R-:W-:Y:S02]  /*1840*/  MOV R34, R16 ;  /* 0x0000001000227202 */ /* 0x000fe40000000f00 */
[----:B------:R-:W-:Y:S01]  /*1850*/  MOV R50, R14 ;  /* 0x0000000e00327202 */ /* 0x000fe20000000f00 */
[----:B--2---:R-:W-:Y:S02]  /*1860*/  IMAD R33, R33, UR5, RZ ;  /* 0x0000000521217c24 */ /* 0x004fe4000f8e02ff */
[----:B------:R-:W-:-:S04]  /*1870*/  IMAD.WIDE.U32 R12, R32, UR5, R12 ;  /* 0x00000005200c7c25 */ /* 0x000fc8000f8e000c */
[----:B------:R-:W-:Y:S01]  /*1880*/  IMAD.WIDE.U32 R16, R32, UR5, R18 ;  /* 0x0000000520107c25 */ /* 0x000fe2000f8e0012 */
[----:B------:R-:W-:Y:S02]  /*1890*/  IADD3 R11, PT, PT, R33, R13, RZ ;  /* 0x0000000d210b7210 */ /* 0x000fe40007ffe0ff */
[----:B---3--:R-:W-:Y:S01]  /*18a0*/  LEA R14, P0, R12, UR6, 0x1 ;  /* 0x000000060c0e7c11 */ /* 0x008fe2000f8008ff */
[----:B------:R-:W-:Y:S01]  /*18b0*/  IMAD.WIDE.U32 R18, R32, UR5, R34 ;  /* 0x0000000520127c25 */ /* 0x000fe2000f8e0022 */
[----:B------:R-:W-:Y:S02]  /*18c0*/  IADD3 R17, PT, PT, R17, R33, RZ ;  /* 0x0000002111117210 */ /* 0x000fe40007ffe0ff */
[----:B------:R-:W-:Y:S01]  /*18d0*/  LEA.HI.X R15, R12, UR7, R11, 0x1, P0 ;  /* 0x000000070c0f7c11 */ /* 0x000fe200080f0c0b */
[----:B------:R-:W-:Y:S01]  /*18e0*/  IMAD.IADD R13, R33, 0x1, R19 ;  /* 0x00000001210d7824 */ /* 0x000fe200078e0213 */
[----:B------:R-:W-:Y:S01]  /*18f0*/  LEA R34, P1, R18, UR6, 0x1 ;  /* 0x0000000612227c11 */ /* 0x000fe2000f8208ff */
[----:B------:R-:W-:Y:S01]  /*1900*/  IMAD.WIDE.U32 R36, R32, UR5, R50 ;  /* 0x0000000520247c25 */ /* 0x000fe2000f8e0032 */
[----:B------:R-:W-:Y:S01]  /*1910*/  LEA R32, P0, R16, UR6, 0x1 ;  /* 0x0000000610207c11 */ /* 0x000fe2000f8008ff */
[----:B0-----:R-:W2:Y:S01]  /*1920*/  LDG.E.U16 R14, desc[UR8][R14.64] ;  /* 0x000000080e0e7981 */ /* 0x001ea2000c1e1500 */
[----:B------:R-:W-:-:S02]  /*1930*/  LEA.HI.X R35, R18, UR7, R13, 0x1, P1 ;  /* 0x0000000712237c11 */ /* 0x000fc400088f0c0d */
[----:B------:R-:W-:Y:S01]  /*1940*/  IADD3 R11, PT, PT, R33, R37, RZ ;  /* 0x00000025210b7210 */ /* 0x000fe20007ffe0ff */
[----:B------:R-:W0:Y:S01]  /*1950*/  LDC.64 R12, c[0x0][0x408] ;  /* 0x00010200ff0c7b82 */ /* 0x000e220000000a00 */
[----:B------:R-:W-:Y:S01]  /*1960*/  LEA R38, P2, R36, UR6, 0x1 ;  /* 0x0000000624267c11 */ /* 0x000fe2000f8408ff */
[----:B------:R-:W3:Y:S01]  /*1970*/  LDG.E.U16 R34, desc[UR8][R34.64] ;  /* 0x0000000822227981 */ /* 0x000ee2000c1e1500 */
[----:B------:R-:W-:Y:S02]  /*1980*/  LEA.HI.X R33, R16, UR7, R17, 0x1, P0 ;  /* 0x0000000710217c11 */ /* 0x000fe400080f0c11 */
[----:B------:R-:W-:Y:S01]  /*1990*/  LEA.HI.X R39, R36, UR7, R11, 0x1, P2 ;  /* 0x0000000724277c11 */ /* 0x000fe200090f0c0b */
[----:B------:R-:W4:Y:S02]  /*19a0*/  LDCU.64 UR6, c[0x0][0x3d8] ;  /* 0x00007b00ff0677ac */ /* 0x000f240008000a00 */
[----:B------:R-:W5:Y:S04]  /*19b0*/  LDG.E.U16 R32, desc[UR8][R32.64] ;  /* 0x0000000820207981 */ /* 0x000f68000c1e1500 */
[----:B------:R-:W4:Y:S01]  /*19c0*/  LDG.E.U16 R38, desc[UR8][R38.64] ;  /* 0x0000000826267981 */ /* 0x000f22000c1e1500 */
[----:B--2---:R-:W-:-:S02]  /*19d0*/  HADD2.F32 R17, -RZ, R14.H0_H0 ;  /* 0x2000000eff117230 */ /* 0x004fc40000004100 */
[----:B---3--:R-:W-:-:S03]  /*19e0*/  HADD2.F32 R11, -RZ, R34.H0_H0 ;  /* 0x20000022ff0b7230 */ /* 0x008fc60000004100 */
[C---:B------:R-:W-:Y:S02]  /*19f0*/  FMUL.FTZ R36, R2.reuse, R17 ;  /* 0x0000001102247220 */ /* 0x040fe40000410000 */
[----:B------:R-:W-:Y:S01]  /*1a00*/  FMUL.FTZ R11, R2, R11 ;  /* 0x0000000b020b7220 */ /* 0x000fe20000410000 */
[----:B-----5:R-:W-:Y:S02]  /*1a10*/  HADD2.F32 R16, -RZ, R32.H0_H0 ;  /* 0x20000020ff107230 */ /* 0x020fe40000004100 */
[----:B----4-:R-:W-:-:S03]  /*1a20*/  HADD2.F32 R18, -RZ, R38.H0_H0 ;  /* 0x20000026ff127230 */ /* 0x010fc60000004100 */
        /* <DEDUP_REMOVED lines=9> */
[----:B------:R-:W-:Y:S02]  /*1ac0*/  F2FP.F16.F32.PACK_AB R15, RZ, R15 ;  /* 0x0000000fff0f723e */ /* 0x000fe400000000ff */
[----:B------:R-:W-:-:S05]  /*1ad0*/  LEA.HI.X R13, R10, UR7, R13, 0x1, P0 ;  /* 0x000000070a0d7c11 */ /* 0x000fca00080f0c0d */
[----:B------:R3:W-:Y:S03]  /*1ae0*/  STG.E.U16 desc[UR8][R12.64], R15 ;  /* 0x0000000f0c007986 */ /* 0x0007e6000c101508 */
.L_x_1920:
[----:B------:R-:W-:Y:S05]  /*1af0*/  BRA.U UP0, `(.L_x_1922) ;  /* 0xffffffed00107547 */ /* 0x000fea000b83ffff */
[----:B0-----:R-:W-:Y:S05]  /*1b00*/  EXIT ;  /* 0x000000000000794d */ /* 0x001fea0003800000 */
.L_x_1923:
        /* <DEDUP_REMOVED lines=15> */
.L_x_1993:


//--------------------- .text._ZN2at6native54_GLOBAL__N__aa9a477a_21_UpSampleBilinear2d_cu_607db5e334upsample_bilinear2d_nhwc_out_frameIN3c104HalfEfEEvT0_S5_biiiiiPKT_PS6_i --------------------------
	.section	.text._ZN2at6native54_GLOBAL__N__aa9a477a_21_UpSampleBilinear2d_cu_607db5e334upsample_bilinear2d_nhwc_out_frameIN3c104HalfEfEEvT0_S5_biiiiiPKT_PS6_i,"ax",@progbits
	.align	128
.text._ZN2at6native54_GLOBAL__N__aa9a477a_21_UpSampleBilinear2d_cu_607db5e334upsample_bilinear2d_nhwc_out_frameIN3c104HalfEfEEvT0_S5_biiiiiPKT_PS6_i:
        .type           _ZN2at6native54_GLOBAL__N__aa9a477a_21_UpSampleBilinear2d_cu_607db5e334upsample_bilinear2d_nhwc_out_frameIN3c104HalfEfEEvT0_S5_biiiiiPKT_PS6_i,@function
        .size           _ZN2at6native54_GLOBAL__N__aa9a477a_21_UpSampleBilinear2d_cu_607db5e334upsample_bilinear2d_nhwc_out_frameIN3c104HalfEfEEvT0_S5_biiiiiPKT_PS6_i,(.L_x_1994 - _ZN2at6native54_GLOBAL__N__aa9a477a_21_UpSampleBilinear2d_cu_607db5e334upsample_bilinear2d_nhwc_out_frameIN3c104HalfEfEEvT0_S5_biiiiiPKT_PS6_i)
        .other          _ZN2at6native54_GLOBAL__N__aa9a477a_21_UpSampleBilinear2d_cu_607db5e334upsample_bilinear2d_nhwc_out_frameIN3c104HalfEfEEvT0_S5_biiiiiPKT_PS6_i,@"STO_CUDA_ENTRY STV_DEFAULT"
_ZN2at6native54_GLOBAL__N__aa9a477a_21_UpSampleBilinear2d_cu_607db5e334upsample_bilinear2d_nhwc_out_frameIN3c104HalfEfEEvT0_S5_biiiiiPKT_PS6_i:
        /* <DEDUP_REMOVED lines=9> */
[----:B------:R-:W-:Y:S01]  /*0090*/  IMAD.MOV.U32 R4, RZ, RZ, RZ ;  /* 0x000000ffff047224 */ /* 0x000fe200078e00ff */
[----:B------:R-:W-:Y:S01]  /*00a0*/  IABS R6, R9 ;  /* 0x0000000900067213 */ /* 0x000fe20000000000 */
[----:B------:R-:W1:Y:S01]  /*00b0*/  LDCU.U8 UR4, c[0x0][0x388] ;  /* 0x00007100ff0477ac */ /* 0x000e620008000000 */
[----:B------:R-:W2:Y:S04]  /*00c0*/  LDCU UR7, c[0x0][0x390] ;  /* 0x00007200ff0777ac */ /* 0x000ea80008000800 */
[----:B------:R-:W3:Y:S01]  /*00d0*/  LDC R0, c[0x0][0x39c] ;  /* 0x0000e700ff007b82 */ /* 0x000ee20000000800 */
[----:B------:R-:W4:Y:S01]  /*00e0*/  LDCU UR6, c[0x0][0x394] ;  /* 0x00007280ff0677ac */ /* 0x000f220008000800 */
[----:B------:R-:W5:Y:S06]  /*00f0*/  LDCU.128 UR8, c[0x0][0x3a0] ;  /* 0x00007400ff0877ac */ /* 0x000f6c0008000c00 */
[----:B------:R-:W2:Y:S01]  /*0100*/  LDC R18, c[0x0][0x384] ;  /* 0x0000e100ff127b82 */ /* 0x000ea20000000800 */
[----:B-1----:R-:W-:Y:S01]  /*0110*/  UPRMT UR4, UR4, 0x8880, URZ ;  /* 0x0000888004047896 */ /* 0x002fe200080000ff */
[----:B0-----:R-:W-:-:S02]  /*0120*/  IABS R14, R2 ;  /* 0x00000002000e7213 */ /* 0x001fc40000000000 */
[----:B------:R-:W-:Y:S02]  /*0130*/  LOP3.LUT R12, RZ, R2, RZ, 0x33, !PT ;  /* 0x00000002ff0c7212 */ /* 0x000fe400078e33ff */
[----:B------:R-:W0:Y:S01]  /*0140*/  I2F.RP R3, R14 ;  /* 0x0000000e00037306 */ /* 0x000e220000209400 */
[----:B----4-:R-:W-:Y:S01]  /*0150*/  USHF.R.S32.HI UR5, URZ, 0x1f, UR6 ;  /* 0x0000001fff057899 */ /* 0x010fe20008011406 */
[----:B---3--:R-:W-:-:S06]  /*0160*/  IABS R8, R0 ;  /* 0x0000000000087213 */ /* 0x008fcc0000000000 */
[----:B0-----:R-:W0:Y:S02]  /*0170*/  MUFU.RCP R3, R3 ;  /* 0x0000000300037308 */ /* 0x001e240000001000 */
[----:B0-----:R-:W-:-:S06]  /*0180*/  VIADD R5, R3, 0xffffffe ;  /* 0x0ffffffe03057836 */ /* 0x001fcc0000000000 */
[----:B------:R-:W0:Y:S02]  /*0190*/  F2I.FTZ.U32.TRUNC.NTZ R5, R5 ;  /* 0x0000000500057305 */ /* 0x000e24000021f000 */
[----:B0-----:R-:W-:-:S05]  /*01a0*/  IADD3 R7, PT, PT, RZ, -R5, RZ ;  /* 0x80000005ff077210 */ /* 0x001fca0007ffe0ff */
[----:B------:R-:W-:-:S04]  /*01b0*/  IMAD R7, R7, R14, RZ ;  /* 0x0000000e07077224 */ /* 0x000fc800078e02ff */
[----:B------:R-:W-:Y:S01]  /*01c0*/  IMAD.HI.U32 R3, R5, R7, R4 ;  /* 0x0000000705037227 */ /* 0x000fe200078e0004 */
[----:B------:R-:W-:-:S04]  /*01d0*/  MOV R4, R8 ;  /* 0x0000000800047202 */ /* 0x000fc80000000f00 */
[----:B------:R-:W0:Y:S01]  /*01e0*/  I2F.RP R8, R4 ;  /* 0x0000000400087306 */ /* 0x000e220000209400 */
[----:B------:R-:W-:Y:S02]  /*01f0*/  IMAD.HI.U32 R5, R3, R6, RZ ;  /* 0x0000000603057227 */ /* 0x000fe400078e00ff */
[----:B------:R-:W1:Y:S02]  /*0200*/  LDC R3, c[0x0][0x398] ;  /* 0x0000e600ff037b82 */ /* 0x000e640000000800 */
[----:B------:R-:W-:-:S04]  /*0210*/  IMAD.MOV R7, RZ, RZ, -R5 ;  /* 0x000000ffff077224 */ /* 0x000fc800078e0a05 */
[----:B------:R-:W-:Y:S01]  /*0220*/  IMAD R7, R14, R7, R6 ;  /* 0x000000070e077224 */ /* 0x000fe200078e0206 */
[----:B------:R-:W-:-:S04]  /*0230*/  LOP3.LUT R6, R9, R2, RZ, 0x3c, !PT ;  /* 0x0000000209067212 */ /* 0x000fc800078e3cff */
[----:B------:R-:W-:Y:S01]  /*0240*/  ISETP.GT.U32.AND P1, PT, R14, R7, PT ;  /* 0x000000070e00720c */ /* 0x000fe20003f24070 */
[----:B0-----:R-:W0:Y:S01]  /*0250*/  MUFU.RCP R8, R8 ;  /* 0x0000000800087308 */ /* 0x001e220000001000 */
[----:B------:R-:W-:-:S11]  /*0260*/  ISETP.GE.AND P2, PT, R6, RZ, PT ;  /* 0x000000ff0600720c */ /* 0x000fd60003f46270 */
[-C--:B------:R-:W-:Y:S02]  /*0270*/  @!P1 IADD3 R7, PT, PT, R7, -R14.reuse, RZ ;  /* 0x8000000e07079210 */ /* 0x080fe40007ffe0ff */
[----:B------:R-:W-:Y:S02]  /*0280*/  @!P1 IADD3 R5, PT, PT, R5, 0x1, RZ ;  /* 0x0000000105059810 */ /* 0x000fe40007ffe0ff */
[----:B------:R-:W-:Y:S01]  /*0290*/  ISETP.GE.U32.AND P0, PT, R7, R14, PT ;  /* 0x0000000e0700720c */ /* 0x000fe20003f06070 */
[----:B0-----:R-:W-:-:S04]  /*02a0*/  VIADD R16, R8, 0xffffffe ;  /* 0x0ffffffe08107836 */ /* 0x001fc80000000000 */
[----:B------:R0:W3:Y:S08]  /*02b0*/  F2I.FTZ.U32.TRUNC.NTZ R17, R16 ;  /* 0x0000001000117305 */ /* 0x0000f0000021f000 */
[----:B------:R-:W-:Y:S01]  /*02c0*/  @P0 VIADD R5, R5, 0x1 ;  /* 0x0000000105050836 */ /* 0x000fe20000000000 */
[----:B------:R-:W-:Y:S01]  /*02d0*/  ISETP.NE.AND P0, PT, R2, RZ, PT ;  /* 0x000000ff0200720c */ /* 0x000fe20003f05270 */
[----:B0-----:R-:W-:-:S02]  /*02e0*/  HFMA2 R16, -RZ, RZ, 0, 0 ;  /* 0x00000000ff107431 */ /* 0x001fc400000001ff */
[----:B------:R-:W-:Y:S01]  /*02f0*/  @!P2 IMAD.MOV R5, RZ, RZ, -R5 ;  /* 0x000000ffff05a224 */ /* 0x000fe200078e0a05 */
[----:B---3--:R-:W-:-:S04]  /*0300*/  IADD3 R13, PT, PT, RZ, -R17, RZ ;  /* 0x80000011ff0d7210 */ /* 0x008fc80007ffe0ff */
[----:B------:R-:W-:Y:S02]  /*0310*/  SEL R11, R12, R5, !P0 ;  /* 0x000000050c0b7207 */ /* 0x000fe40004000000 */
[----:B-1----:R-:W-:Y:S01]  /*0320*/  IABS R5, R3 ;  /* 0x0000000300057213 */ /* 0x002fe20000000000 */
[----:B------:R-:W-:Y:S01]  /*0330*/  IMAD R13, R13, R4, RZ ;  /* 0x000000040d0d7224 */ /* 0x000fe200078e02ff */
[----:B------:R-:W-:Y:S02]  /*0340*/  IABS R6, R11 ;  /* 0x0000000b00067213 */ /* 0x000fe40000000000 */
[----:B------:R-:W0:Y:S01]  /*0350*/  I2F.RP R8, R5 ;  /* 0x0000000500087306 */ /* 0x000e220000209400 */
[----:B------:R-:W-:-:S04]  /*0360*/  IMAD.HI.U32 R16, R17, R13, R16 ;  /* 0x0000000d11107227 */ /* 0x000fc800078e0010 */
[----:B------:R-:W-:-:S04]  /*0370*/  IMAD.MOV.U32 R13, RZ, RZ, R6 ;  /* 0x000000ffff0d7224 */ /* 0x000fc800078e0006 */
[----:B------:R-:W-:-:S05]  /*0380*/  IMAD.HI.U32 R6, R16, R13, RZ ;  /* 0x0000000d10067227 */ /* 0x000fca00078e00ff */
[----:B------:R-:W-:Y:S01]  /*0390*/  IADD3 R10, PT, PT, -R6, RZ, RZ ;  /* 0x000000ff060a7210 */ /* 0x000fe20007ffe1ff */
[----:B0-----:R-:W0:Y:S04]  /*03a0*/  MUFU.RCP R8, R8 ;  /* 0x0000000800087308 */ /* 0x001e280000001000 */
[----:B------:R-:W-:-:S05]  /*03b0*/  IMAD R13, R4, R10, R13 ;  /* 0x0000000a040d7224 */ /* 0x000fca00078e020d */
[----:B------:R-:W-:Y:S02]  /*03c0*/  ISETP.GT.U32.AND P2, PT, R4, R13, PT ;  /* 0x0000000d0400720c */ /* 0x000fe40003f44070 */
[----:B0-----:R-:W-:-:S04]  /*03d0*/  IADD3 R16, PT, PT, R8, 0xffffffe, RZ ;  /* 0x0ffffffe08107810 */ /* 0x001fc80007ffe0ff */
[----:B------:R0:W1:Y:S07]  /*03e0*/  F2I.FTZ.U32.TRUNC.NTZ R17, R16 ;  /* 0x0000001000117305 */ /* 0x00006e000021f000 */
[----:B------:R-:W-:Y:S02]  /*03f0*/  @!P2 IMAD.IADD R13, R13, 0x1, -R4 ;  /* 0x000000010d0da824 */ /* 0x000fe400078e0a04 */
[----:B------:R-:W-:Y:S01]  /*0400*/  @!P2 VIADD R6, R6, 0x1 ;  /* 0x000000010606a836 */ /* 0x000fe20000000000 */
[----:B------:R-:W-:-:S02]  /*0410*/  ISETP.NE.AND P2, PT, R0, RZ, PT ;  /* 0x000000ff0000720c */ /* 0x000fc40003f45270 */
[----:B------:R-:W-:Y:S02]  /*0420*/  ISETP.GE.U32.AND P1, PT, R13, R4, PT ;  /* 0x000000040d00720c */ /* 0x000fe40003f26070 */
[----:B------:R-:W-:Y:S01]  /*0430*/  LOP3.LUT R4, R11, R0, RZ, 0x3c, !PT ;  /* 0x000000000b047212 */ /* 0x000fe200078e3cff */
[----:B0-----:R-:W-:-:S03]  /*0440*/  IMAD.MOV.U32 R16, RZ, RZ, RZ ;  /* 0x000000ffff107224 */ /* 0x001fc600078e00ff */
[----:B------:R-:W-:Y:S01]  /*0450*/  ISETP.GE.AND P3, PT, R4, RZ, PT ;  /* 0x000000ff0400720c */ /* 0x000fe20003f66270 */
[----:B-1----:R-:W-:-:S06]  /*0460*/  IMAD.MOV R4, RZ, RZ, -R17 ;  /* 0x000000ffff047224 */ /* 0x002fcc00078e0a11 */
[----:B------:R-:W-:Y:S01]  /*0470*/  @P1 IADD3 R6, PT, PT, R6, 0x1, RZ ;  /* 0x0000000106061810 */ /* 0x000fe20007ffe0ff */
[----:B------:R-:W-:Y:S01]  /*0480*/  IMAD R13, R4, R5, RZ ;  /* 0x00000005040d7224 */ /* 0x000fe200078e02ff */
[----:B------:R-:W-:-:S03]  /*0490*/  ISETP.NE.AND P1, PT, R3, RZ, PT ;  /* 0x000000ff0300720c */ /* 0x000fc60003f25270 */
[----:B------:R-:W-:Y:S01]  /*04a0*/  IMAD.HI.U32 R13, R17, R13, R16 ;  /* 0x0000000d110d7227 */ /* 0x000fe200078e0010 */
[----:B------:R-:W-:Y:S01]  /*04b0*/  @!P3 IADD3 R6, PT, PT, -R6, RZ, RZ ;  /* 0x000000ff0606b210 */ /* 0x000fe20007ffe1ff */
[----:B------:R-:W0:Y:S01]  /*04c0*/  LDC R17, c[0x0][0x380] ;  /* 0x0000e000ff117b82 */ /* 0x000e220000000800 */
[----:B------:R-:W-:-:S04]  /*04d0*/  @!P2 LOP3.LUT R6, RZ, R0, RZ, 0x33, !PT ;  /* 0x00000000ff06a212 */ /* 0x000fc800078e33ff */
[----:B------:R-:W-:Y:S02]  /*04e0*/  IABS R8, R6 ;  /* 0x0000000600087213 */ /* 0x000fe40000000000 */
[C---:B------:R-:W-:Y:S02]  /*04f0*/  ISETP.GE.AND P4, PT, R6.reuse, RZ, PT ;  /* 0x000000ff0600720c */ /* 0x040fe40003f86270 */
[C---:B------:R-:W-:Y:S01]  /*0500*/  IADD3 R10, PT, PT, -R6.reuse, RZ, RZ ;  /* 0x000000ff060a7210 */ /* 0x040fe20007ffe1ff */
[----:B------:R-:W-:Y:S01]  /*0510*/  IMAD.HI.U32 R13, R13, R8, RZ ;  /* 0x000000080d0d7227 */ /* 0x000fe200078e00ff */
[----:B------:R-:W-:-:S03]  /*0520*/  LOP3.LUT R6, R6, R3, RZ, 0x3c, !PT ;  /* 0x0000000306067212 */ /* 0x000fc600078e3cff */
[----:B------:R-:W-:Y:S01]  /*0530*/  IMAD R10, R0, R10, R11 ;  /* 0x0000000a000a7224 */ /* 0x000fe200078e020b */
[----:B------:R-:W-:Y:S02]  /*0540*/  IADD3 R4, PT, PT, -R13, RZ, RZ ;  /* 0x000000ff0d047210 */ /* 0x000fe40007ffe1ff */
[----:B------:R-:W-:Y:S02]  /*0550*/  ISETP.GE.AND P6, PT, R6, RZ, PT ;  /* 0x000000ff0600720c */ /* 0x000fe40003fc6270 */
[----:B------:R-:W-:Y:S01]  /*0560*/  I2FP.F32.S32 R16, R10 ;  /* 0x0000000a00107245 */ /* 0x000fe20000201400 */
[----:B------:R-:W-:-:S05]  /*0570*/  IMAD R8, R5, R4, R8 ;  /* 0x0000000405087224 */ /* 0x000fca00078e0208 */
[----:B------:R-:W-:-:S13]  /*0580*/  ISETP.GT.U32.AND P2, PT, R5, R8, PT ;  /* 0x000000080500720c */ /* 0x000fda0003f44070 */
[----:B------:R-:W-:Y:S02]  /*0590*/  @!P2 IMAD.IADD R8, R8, 0x1, -R5 ;  /* 0x000000010808a824 */ /* 0x000fe400078e0a05 */
[----:B------:R-:W-:Y:S01]  /*05a0*/  @!P2 VIADD R13, R13, 0x1 ;  /* 0x000000010d0da836 */ /* 0x000fe20000000000 */
[----:B------:R-:W-:Y:S02]  /*05b0*/  ISETP.GE.AND P2, PT, R9, RZ, PT ;  /* 0x000000ff0900720c */ /* 0x000fe40003f46270 */
[----:B------:R-:W-:Y:S02]  /*05c0*/  ISETP.GT.U32.AND P3, PT, R5, R8, PT ;  /* 0x000000080500720c */ /* 0x000fe40003f64070 */
[----:B------:R-:W-:-:S04]  /*05d0*/  IADD3 R15, PT, PT, R8, -R5, RZ ;  /* 0x80000005080f7210 */ /* 0x000fc80007ffe0ff */
[----:B------:R-:W-:Y:S02]  /*05e0*/  SEL R24, R15, R8, !P3 ;  /* 0x000000080f187207 */ /* 0x000fe40005800000 */
[----:B------:R-:W-:Y:S02]  /*05f0*/  LOP3.LUT R15, RZ, R3, RZ, 0x33, !PT ;  /* 0x00000003ff0f7212 */ /* 0x000fe400078e33ff */
[----:B------:R-:W-:Y:S01]  /*0600*/  ISETP.NE.AND P3, PT, RZ, UR4, PT ;  /* 0x00000004ff007c0c */ /* 0x000fe2000bf65270 */
[----:B------:R-:W-:Y:S01]  /*0610*/  @!P4 IMAD.MOV R24, RZ, RZ, -R24 ;  /* 0x000000ffff18c224 */ /* 0x000fe200078e0a18 */
[----:B------:R-:W-:Y:S01]  /*0620*/  ISETP.GE.U32.AND P4, PT, R8, R5, PT ;  /* 0x000000050800720c */ /* 0x000fe20003f86070 */
[----:B------:R-:W-:-:S03]  /*0630*/  UIADD3 UR4, UPT, UPT, UR6, -0x1, URZ ;  /* 0xffffffff06047890 */ /* 0x000fc6000fffe0ff */
[----:B------:R-:W-:-:S04]  /*0640*/  SEL R24, R15, R24, !P1 ;  /* 0x000000180f187207 */ /* 0x000fc80004800000 */
[----:B------:R-:W-:-:S03]  /*0650*/  I2FP.F32.S32 R4, R24 ;  /* 0x0000001800047245 */ /* 0x000fc60000201400 */
[----:B--2---:R-:W-:Y:S02]  /*0660*/  @P3 FMUL.FTZ R5, R16, R18 ;  /* 0x0000001210053220 */ /* 0x004fe40000410000 */
[C---:B------:R-:W-:Y:S01]  /*0670*/  @!P3 FADD.FTZ R11, R4.reuse, 0.5 ;  /* 0x3f000000040bb421 */ /* 0x040fe20000010000 */
[-C--:B0-----:R-:W-:Y:S01]  /*0680*/  @P3 FMUL.FTZ R4, R4, R17.reuse ;  /* 0x0000001104043220 */ /* 0x081fe20000410000 */
[----:B------:R-:W-:Y:S02]  /*0690*/  @P4 IADD3 R13, PT, PT, R13, 0x1, RZ ;  /* 0x000000010d0d4810 */ /* 0x000fe40007ffe0ff */
[----:B------:R-:W-:Y:S01]  /*06a0*/  @!P3 FFMA.FTZ R11, R11, R17, -0.5 ;  /* 0xbf0000000b0bb423 */ /* 0x000fe20000010011 */
[----:B------:R-:W-:Y:S01]  /*06b0*/  @!P3 FADD.FTZ R17, R16, 0.5 ;  /* 0x3f0000001011b421 */ /* 0x000fe20000010000 */
[----:B------:R-:W-:Y:S01]  /*06c0*/  IADD3 R16, PT, PT, R7, -R14, RZ ;  /* 0x8000000e07107210 */ /* 0x000fe20007ffe0ff */
[----:B------:R-:W-:Y:S02]  /*06d0*/  @!P6 IMAD.MOV R13, RZ, RZ, -R13 ;  /* 0x000000ffff0de224 */ /* 0x000fe400078e0a0d */
        /* <DEDUP_REMOVED lines=9> */
[----:B------:R-:W-:-:S05]  /*0770*/  SEL R13, R16, R7, !P1 ;  /* 0x00000007100d7207 */ /* 0x000fca0004800000 */
[----:B------:R-:W-:Y:S01]  /*0780*/  @!P2 IMAD.MOV R13, RZ, RZ, -R13 ;  /* 0x000000ffff0da224 */ /* 0x000fe200078e0a0d */
[--C-:B0-----:R-:W-:Y:S01]  /*0790*/  SHF.R.S32.HI R9, RZ, 0x1f, R8.reuse ;  /* 0x0000001fff097819 */ /* 0x101fe20000011408 */
[--C-:B------:R-:W-:Y:S01]  /*07a0*/  IMAD.MOV.U32 R16, RZ, RZ, R8.reuse ;  /* 0x000000ffff107224 */ /* 0x100fe200078e0008 */
[----:B------:R-:W-:Y:S02]  /*07b0*/  IADD3 R25, PT, PT, R8, 0x1, RZ ;  /* 0x0000000108197810 */ /* 0x000fe40007ffe0ff */
[----:B------:R-:W-:Y:S01]  /*07c0*/  SEL R12, R12, R13, !P0 ;  /* 0x0000000d0c0c7207 */ /* 0x000fe20004000000 */
[----:B------:R-:W-:Y:S01]  /*07d0*/  IMAD.WIDE R14, R11, UR7, R8 ;  /* 0x000000070b0e7c25 */ /* 0x000fe2000f8e0208 */
[----:B------:R-:W-:Y:S02]  /*07e0*/  SHF.R.S32.HI R9, RZ, 0x1f, R2 ;  /* 0x0000001fff097819 */ /* 0x000fe40000011402 */
[----:B-1----:R-:W-:Y:S01]  /*07f0*/  SHF.R.S32.HI R7, RZ, 0x1f, R6 ;  /* 0x0000001fff077819 */ /* 0x002fe20000011406 */
[----:B------:R-:W-:Y:S01]  /*0800*/  IMAD R23, R15, UR6, RZ ;  /* 0x000000060f177c24 */ /* 0x000fe2000f8e02ff */
[----:B------:R-:W-:Y:S01]  /*0810*/  ISETP.GE.AND P3, PT, R6, UR4, PT ;  /* 0x0000000406007c0c */ /* 0x000fe2000bf66270 */
[----:B------:R-:W-:Y:S01]  /*0820*/  UIADD3 UR4, UPT, UPT, UR7, -0x1, URZ ;  /* 0xffffffff07047890 */ /* 0x000fe2000fffe0ff */
[----:B------:R-:W-:Y:S01]  /*0830*/  SHF.R.S32.HI R13, RZ, 0x1f, R12 ;  /* 0x0000001fff0d7819 */ /* 0x000fe2000001140c */
[----:B------:R-:W-:Y:S01]  /*0840*/  IMAD R23, R14, UR5, R23 ;  /* 0x000000050e177c24 */ /* 0x000fe2000f8e0217 */
[----:B------:R-:W-:Y:S01]  /*0850*/  IADD3 R18, PT, PT, R6, 0x1, RZ ;  /* 0x0000000106127810 */ /* 0x000fe20007ffe0ff */
[----:B------:R-:W-:-:S02]  /*0860*/  IMAD.WIDE.U32 R14, R14, UR6, R6 ;  /* 0x000000060e0e7c25 */ /* 0x000fc4000f8e0006 */
[----:B------:R-:W-:Y:S02]  /*0870*/  ISETP.GE.AND P0, PT, R8, UR4, PT ;  /* 0x0000000408007c0c */ /* 0x000fe4000bf06270 */
[----:B------:R-:W-:Y:S01]  /*0880*/  IMAD R17, R11, UR7, R16 ;  /* 0x000000070b117c24 */ /* 0x000fe2000f8e0210 */
[----:B------:R-:W-:Y:S01]  /*0890*/  IADD3 R15, PT, PT, R15, R23, RZ ;  /* 0x000000170f0f7210 */ /* 0x000fe20007ffe0ff */
[----:B------:R-:W-:-:S04]  /*08a0*/  IMAD.WIDE.U32 R20, R14, R2, R12 ;  /* 0x000000020e147225 */ /* 0x000fc800078e000c */
[----:B------:R-:W-:Y:S02]  /*08b0*/  IMAD R15, R15, R2, RZ ;  /* 0x000000020f0f7224 */ /* 0x000fe400078e02ff */
[----:B------:R-:W-:Y:S02]  /*08c0*/  @P3 IMAD.MOV R18, RZ, RZ, R6 ;  /* 0x000000ffff123224 */ /* 0x000fe400078e0206 */
[----:B------:R-:W-:Y:S01]  /*08d0*/  IMAD R15, R9, R14, R15 ;  /* 0x0000000e090f7224 */ /* 0x000fe200078e020f */
[----:B-----5:R-:W-:Y:S02]  /*08e0*/  LEA R14, P1, R20, UR8, 0x1 ;  /* 0x00000008140e7c11 */ /* 0x020fe4000f8208ff */
[--C-:B------:R-:W-:Y:S01]  /*08f0*/  SHF.R.S32.HI R19, RZ, 0x1f, R18.reuse ;  /* 0x0000001fff137819 */ /* 0x100fe20000011412 */
[----:B------:R-:W-:Y:S01]  /*0900*/  IMAD.IADD R15, R21, 0x1, R15 ;  /* 0x00000001150f7824 */ /* 0x000fe200078e020f */
[----:B------:R-:W-:Y:S01]  /*0910*/  @P0 IADD3 R25, PT, PT, R8, RZ, RZ ;  /* 0x000000ff08190210 */ /* 0x000fe20007ffe0ff */
[----:B------:R-:W-:-:S03]  /*0920*/  IMAD.WIDE.U32 R16, R17, UR6, R18 ;  /* 0x0000000611107c25 */ /* 0x000fc6000f8e0012 */
[----:B------:R-:W-:Y:S02]  /*0930*/  LEA.HI.X R15, R20, UR9, R15, 0x1, P1 ;  /* 0x00000009140f7c11 */ /* 0x000fe400088f0c0f */
[----:B------:R-:W-:Y:S01]  /*0940*/  SHF.R.S32.HI R21, RZ, 0x1f, R25 ;  /* 0x0000001fff157819 */ /* 0x000fe20000011419 */
[----:B------:R-:W-:Y:S01]  /*0950*/  IMAD.IADD R23, R23, 0x1, R17 ;  /* 0x0000000117177824 */ /* 0x000fe200078e0211 */
[----:B------:R-:W-:-:S03]  /*0960*/  MOV R20, R25 ;  /* 0x0000001900147202 */ /* 0x000fc60000000f00 */
[----:B------:R-:W-:Y:S02]  /*0970*/  IMAD R25, R23, R2, RZ ;  /* 0x0000000217197224 */ /* 0x000fe400078e02ff */
[----:B------:R-:W-:-:S04]  /*0980*/  IMAD.WIDE R20, R11, UR7, R20 ;  /* 0x000000070b147c25 */ /* 0x000fc8000f8e0214 */
[----:B------:R-:W-:Y:S02]  /*0990*/  IMAD R23, R21, UR6, RZ ;  /* 0x0000000615177c24 */ /* 0x000fe4000f8e02ff */
[----:B------:R-:W-:Y:S02]  /*09a0*/  IMAD R25, R9, R16, R25 ;  /* 0x0000001009197224 */ /* 0x000fe400078e0219 */
[----:B------:R-:W-:-:S04]  /*09b0*/  IMAD.WIDE.U32 R16, R16, R2, R12 ;  /* 0x0000000210107225 */ /* 0x000fc800078e000c */
[----:B------:R-:W-:Y:S01]  /*09c0*/  IMAD.WIDE.U32 R18, R20, UR6, R18 ;  /* 0x0000000614127c25 */ /* 0x000fe2000f8e0012 */
[----:B------:R-:W-:-:S03]  /*09d0*/  LEA R22, P0, R16, UR8, 0x1 ;  /* 0x0000000810167c11 */ /* 0x000fc6000f8008ff */
[C---:B------:R-:W-:Y:S01]  /*09e0*/  IMAD R23, R20.reuse, UR5, R23 ;  /* 0x0000000514177c24 */ /* 0x040fe2000f8e0217 */
[----:B------:R-:W0:Y:S01]  /*09f0*/  LDCU.64 UR4, c[0x0][0x358] ;  /* 0x00006b00ff0477ac */ /* 0x000e220008000a00 */
[----:B------:R-:W-:-:S04]  /*0a00*/  IMAD.WIDE.U32 R20, R20, UR6, R6 ;  /* 0x0000000614147c25 */ /* 0x000fc8000f8e0006 */
[----:B------:R-:W-:Y:S01]  /*0a10*/  IMAD.IADD R7, R17, 0x1, R25 ;  /* 0x0000000111077824 */ /* 0x000fe200078e0219 */
[----:B------:R-:W-:Y:S01]  /*0a20*/  IADD3 R17, PT, PT, R23, R19, RZ ;  /* 0x0000001317117210 */ /* 0x000fe20007ffe0ff */
[----:B------:R-:W-:-:S03]  /*0a30*/  IMAD.IADD R19, R21, 0x1, R23 ;  /* 0x0000000115137824 */ /* 0x000fc600078e0217 */
        /* <DEDUP_REMOVED lines=9> */
[----:B------:R-:W-:Y:S01]  /*0ad0*/  IADD3 R7, PT, PT, R19, R7, RZ ;  /* 0x0000000713077210 */ /* 0x000fe20007ffe0ff */
[----:B------:R-:W3:Y:S02]  /*0ae0*/  LDG.E.U16 R14, desc[UR4][R14.64] ;  /* 0x000000040e0e7981 */ /* 0x000ee4000c1e1500 */
[----:B------:R-:W-:Y:S01]  /*0af0*/  IMAD.IADD R19, R21, 0x1, R17 ;  /* 0x0000000115137824 */ /* 0x000fe200078e0211 */
[----:B------:R-:W-:-:S02]  /*0b00*/  LEA R26, P0, R20, UR8, 0x1 ;  /* 0x00000008141a7c11 */ /* 0x000fc4000f8008ff */
[----:B------:R-:W-:Y:S02]  /*0b10*/  LEA.HI.X R17, R18, UR9, R7, 0x1, P1 ;  /* 0x0000000912117c11 */ /* 0x000fe400088f0c07 */
[----:B------:R-:W-:-:S03]  /*0b20*/  LEA.HI.X R27, R20, UR9, R19, 0x1, P0 ;  /* 0x00000009141b7c11 */ /* 0x000fc600080f0c13 */
[----:B------:R0:W4:Y:S04]  /*0b30*/  LDG.E.U16 R16, desc[UR4][R16.64] ;  /* 0x0000000410107981 */ /* 0x000128000c1e1500 */
[----:B------:R-:W5:Y:S01]  /*0b40*/  LDG.E.U16 R26, desc[UR4][R26.64] ;  /* 0x000000041a1a7981 */ /* 0x000f62000c1e1500 */
[----:B------:R-:W-:-:S03]  /*0b50*/  SHF.R.S32.HI R25, RZ, 0x1f, R24 ;  /* 0x0000001fff197819 */ /* 0x000fc60000011418 */
[----:B------:R-:W-:Y:S01]  /*0b60*/  IMAD.WIDE R24, R11, R3, R24 ;  /* 0x000000030b187225 */ /* 0x000fe200078e0218 */
[----:B------:R-:W-:Y:S02]  /*0b70*/  SHF.R.S32.HI R11, RZ, 0x1f, R10 ;  /* 0x0000001fff0b7819 */ /* 0x000fe4000001140a */
[----:B------:R-:W-:Y:S02]  /*0b80*/  SHF.R.S32.HI R3, RZ, 0x1f, R0 ;  /* 0x0000001fff037819 */ /* 0x000fe40000011400 */
[----:B------:R-:W-:Y:S01]  /*0b90*/  I2FP.F32.S32 R6, R6 ;  /* 0x0000000600067245 */ /* 0x000fe20000201400 */
[----:B------:R-:W-:-:S04]  /*0ba0*/  IMAD.WIDE.U32 R10, R24, R0, R10 ;  /* 0x00000000180a7225 */ /* 0x000fc800078e000a */
[----:B------:R-:W-:Y:S02]  /*0bb0*/  IMAD R0, R25, R0, RZ ;  /* 0x0000000019007224 */ /* 0x000fe400078e02ff */
[----:B0-----:R-:W-:Y:S02]  /*0bc0*/  FADD.FTZ R17, -R6, R5 ;  /* 0x0000000506117221 */ /* 0x001fe40000010100 */
[----:B------:R-:W-:Y:S01]  /*0bd0*/  IMAD R25, R24, R3, R0 ;  /* 0x0000000318197224 */ /* 0x000fe200078e0200 */
[----:B------:R-:W-:Y:S01]  /*0be0*/  I2FP.F32.S32 R3, R8 ;  /* 0x0000000800037245 */ /* 0x000fe20000201400 */
[----:B------:R-:W-:-:S03]  /*0bf0*/  FADD.FTZ R6, -R17, 1 ;  /* 0x3f80000011067421 */ /* 0x000fc60000010100 */
[----:B------:R-:W-:Y:S01]  /*0c00*/  IADD3 R11, PT, PT, R11, R25, RZ ;  /* 0x000000190b0b7210 */ /* 0x000fe20007ffe0ff */
[----:B------:R-:W-:-:S04]  /*0c10*/  FADD.FTZ R0, -R3, R4 ;  /* 0x0000000403007221 */ /* 0x000fc80000010100 */
[-C--:B------:R-:W-:Y:S02]  /*0c20*/  IMAD R11, R11, R2.reuse, RZ ;  /* 0x000000020b0b7224 */ /* 0x080fe400078e02ff */
[----:B------:R-:W-:-:S04]  /*0c30*/  IMAD.WIDE.U32 R2, R10, R2, R12 ;  /* 0x000000020a027225 */ /* 0x000fc800078e000c */
[----:B------:R-:W-:-:S04]  /*0c40*/  IMAD R11, R9, R10, R11 ;  /* 0x0000000a090b7224 */ /* 0x000fc800078e020b */
[----:B------:R-:W-:Y:S02]  /*0c50*/  IMAD.IADD R3, R3, 0x1, R11 ;  /* 0x0000000103037824 */ /* 0x000fe400078e020b */
[----:B--2---:R-:W-:-:S05]  /*0c60*/  HADD2.F32 R22, -RZ, R22.H0_H0 ;  /* 0x20000016ff167230 */ /* 0x004fca0000004100 */
[----:B------:R-:W-:Y:S01]  /*0c70*/  FMUL.FTZ R5, R17, R22 ;  /* 0x0000001611057220 */ /* 0x000fe20000410000 */
[----:B---3--:R-:W-:Y:S02]  /*0c80*/  HADD2.F32 R14, -RZ, R14.H0_H0 ;  /* 0x2000000eff0e7230 */ /* 0x008fe40000004100 */
[----:B----4-:R-:W-:Y:S02]  /*0c90*/  HADD2.F32 R16, -RZ, R16.H0_H0 ;  /* 0x20000010ff107230 */ /* 0x010fe40000004100 */
[----:B-----5:R-:W-:-:S03]  /*0ca0*/  HADD2.F32 R26, -RZ, R26.H0_H0 ;  /* 0x2000001aff1a7230 */ /* 0x020fc60000004100 */
[----:B------:R-:W-:-:S04]  /*0cb0*/  FMUL.FTZ R7, R17, R16 ;  /* 0x0000001011077220 */ /* 0x000fc80000410000 */
[C---:B------:R-:W-:Y:S01]  /*0cc0*/  FFMA.FTZ R7, R6.reuse, R26, R7 ;  /* 0x0000001a06077223 */ /* 0x040fe20000010007 */
[----:B------:R-:W-:-:S03]  /*0cd0*/  FFMA.FTZ R5, R6, R14, R5 ;  /* 0x0000000e06057223 */ /* 0x000fc60000010005 */
[C---:B------:R-:W-:Y:S01]  /*0ce0*/  FMUL.FTZ R4, R0.reuse, R7 ;  /* 0x0000000700047220 */ /* 0x040fe20000410000 */
[----:B------:R-:W-:-:S04]  /*0cf0*/  FADD.FTZ R0, -R0, 1 ;  /* 0x3f80000000007421 */ /* 0x000fc80000010100 */
[----:B------:R-:W-:Y:S01]  /*0d00*/  FFMA.FTZ R0, R5, R0, R4 ;  /* 0x0000000005007223 */ /* 0x000fe20000010004 */
[----:B------:R-:W-:-:S04]  /*0d10*/  LEA R4, P0, R2, UR10, 0x1 ;  /* 0x0000000a02047c11 */ /* 0x000fc8000f8008ff */
[----:B------:R-:W-:Y:S02]  /*0d20*/  F2FP.F16.F32.PACK_AB R0, RZ, R0 ;  /* 0x00000000ff00723e */ /* 0x000fe400000000ff */
[----:B------:R-:W-:-:S05]  /*0d30*/  LEA.HI.X R5, R2, UR11, R3, 0x1, P0 ;  /* 0x0000000b02057c11 */ /* 0x000fca00080f0c03 */
[----:B------:R-:W-:Y:S01]  /*0d40*/  STG.E.U16 desc[UR4][R4.64], R0 ;  /* 0x0000000004007986 */ /* 0x000fe2000c101504 */
[----:B------:R-:W-:Y:S05]  /*0d50*/  EXIT ;  /* 0x000000000000794d */ /* 0x000fea0003800000 */
.L_x_1924:
        /* <DEDUP_REMOVED lines=10> */
.L_x_1994:


//--------------------- .text._ZN2at6native54_GLOBAL__N__aa9a477a_21_UpSampleBilinear2d_cu_607db5e329upsample_bilinear2d_out_frameIffEEviT0_S3_bNS_27GenericPackedTensorAccessorIKT_Lm4ENS_16DefaultPtrTraitsElEENS4_IS5_Lm4ES7_lEE --------------------------
	.section	.text._ZN2at6native54_GLOBAL__N__aa9a477a_21_UpSampleBilinear2d_cu_607db5e329upsample_bilinear2d_out_frameIffEEviT0_S3_bNS_27GenericPackedTensorAccessorIKT_Lm4ENS_16DefaultPtrTraitsElEENS4_IS5_Lm4ES7_lEE,"ax",@progbits
	.align	128
.text._ZN2at6native54_GLOBAL__N__aa9a477a_21_UpSampleBilinear2d_cu_607db5e329upsample_bilinear2d_out_frameIffEEviT0_S3_bNS_27GenericPackedTensorAccessorIKT_Lm4ENS_16DefaultPtrTraitsElEENS4_IS5_Lm4ES7_lEE:
        .type           _ZN2at6native54_GLOBAL__N__aa9a477a_21_UpSampleBilinear2d_cu_607db5e329upsample_bilinear2d_out_frameIffEEviT0_S3_bNS_27GenericPackedTensorAccessorIKT_Lm4ENS_16DefaultPtrTraitsElEENS4_IS5_Lm4ES7_lEE,@function
        .size           _ZN2at6native54_GLOBAL__N__aa9a477a_21_UpSampleBilinear2d_cu_607db5e329upsample_bilinear2d_out_frameIffEEviT0_S3_bNS_27GenericPackedTensorAccessorIKT_Lm4ENS_16DefaultPtrTraitsElEENS4_IS5_Lm4ES7_lEE,(.L_x_1995 - _ZN2at6native54_GLOBAL__N__aa9a477a_21_UpSampleBilinear2d_cu_607db5e329upsample_bilinear2d_out_frameIffEEviT0_S3_bNS_27GenericPackedTensorAccessorIKT_Lm4ENS_16DefaultPtrTraitsElEENS4_IS5_Lm4ES7_lEE)
        .other          _ZN2at6native54_GLOBAL__N__aa9a477a_21_UpSampleBilinear2d_cu_607db5e329upsample_bilinear2d_out_frameIffEEviT0_S3_bNS_27GenericPackedTensorAccessorIKT_Lm4ENS_16DefaultPtrTraitsElEENS4_IS5_Lm4ES7_lEE,@"STO_CUDA_ENTRY STV_DEFAULT"
_ZN2at6native54_GLOBAL__N__aa9a477a_21_UpSampleBilinear2d_cu_607db5e329upsample_bilinear2d_out_frameIffEEviT0_S3_bNS_27GenericPackedTensorAccessorIKT_Lm4ENS_16DefaultPtrTraitsElEENS4_IS5_Lm4ES7_lEE:
[----:B------:R-:W0:Y:S01]  /*0000*/  LDC R1, c[0x0][0x37c] ;  /* 0x0000df00ff017b82 */ /* 0x000e220000000800 */
[----:B------:R-:W1:Y:S07]  /*0010*/  S2R R0, SR_TID.X ;  /* 0x0000000000007919 */ /* 0x000e6e0000002100 */
[----:B------:R-:W1:Y:S01]  /*0020*/  S2UR UR4, SR_CTAID.X ;  /* 0x00000000000479c3 */ /* 0x000e620000002500 */
[----:B------:R-:W2:Y:S01]  /*0030*/  LDCU UR5, c[0x0][0x380] ;  /* 0x00007000ff0577ac */ /* 0x000ea20008000800 */
[----:B0-----:R-:W-:-:S06]  /*0040*/  VIADD R1, R1, 0xffffffb0 ;  /* 0xffffffb001017836 */ /* 0x001fcc0000000000 */
[----:B------:R-:W1:Y:S02]  /*0050*/  LDC R3, c[0x0][0x360] ;  /* 0x0000d800ff037b82 */ /* 0x000e640000000800 */
[----:B-1----:R-:W-:-:S05]  /*0060*/  IMAD R0, R3, UR4, R0 ;  /* 0x0000000403007c24 */ /* 0x002fca000f8e0200 */
[----:B--2---:R-:W-:-:S13]  /*0070*/  ISETP.GE.AND P0, PT, R0, UR5, PT ;  /* 0x0000000500007c0c */ /* 0x004fda000bf06270 */
[----:B------:R-:W-:Y:S05]  /*0080*/  @P0 EXIT ;  /* 0x000000000000094d */ /* 0x000fea0003800000 */
[----:B------:R-:W0:Y:S01]  /*0090*/  LDC R7, c[0x0][0x3f8] ;  /* 0x0000fe00ff077b82 */ /* 0x000e220000000800 */
[----:B------:R-:W1:Y:S07]  /*00a0*/  LDCU.U8 UR4, c[0x0][0x38c] ;  /* 0x00007180ff0477ac */ /* 0x000e6e0008000000 */
[----:B------:R-:W2:Y:S01]  /*00b0*/  LDC R8, c[0x0][0x388] ;  /* 0x0000e200ff087b82 */ /* 0x000ea20000000800 */
[----:B-1----:R-:W-:Y:S01]  /*00c0*/  UPRMT UR4, UR4, 0x8880, URZ ;  /* 0x0000888004047896 */ /* 0x002fe200080000ff */
[----:B0-----:R-:W-:-:S05]  /*00d0*/  IABS R5, R7 ;  /* 0x0000000700057213 */ /* 0x001fca0000000000 */
[----:B------:R-:W-:Y:S01]  /*00e0*/  ISETP.NE.AND P3, PT, RZ, UR4, PT ;  /* 0x00000004ff007c0c */ /* 0x000fe2000bf65270 */
[----:B------:R-:W0:Y:S08]  /*00f0*/  I2F.RP R4, R5 ;  /* 0x0000000500047306 */ /* 0x000e300000209400 */
[----:B0-----:R-:W0:Y:S02]  /*0100*/  MUFU.RCP R4, R4 ;  /* 0x0000000400047308 */ /* 0x001e240000001000 */
[----:B0-----:R-:W-:-:S06]  /*0110*/  VIADD R2, R4, 0xffffffe ;  /* 0x0ffffffe04027836 */ /* 0x001fcc0000000000 */
        /* <DEDUP_REMOVED lines=16> */
[----:B------:R-:W0:Y:S08]  /*0220*/  LDC R4, c[0x0][0x398] ;  /* 0x0000e600ff047b82 */ /* 0x000e300000000800 */
[----:B------:R-:W1:Y:S03]  /*0230*/  LDC R5, c[0x0][0x384] ;  /* 0x0000e100ff057b82 */ /* 0x000e660000000800 */
[----:B------:R-:W-:-:S05]  /*0240*/  @P0 VIADD R3, R3, 0x1 ;  /* 0x0000000103030836 */ /* 0x000fca0000000000 */
[----:B------:R-:W-:-:S05]  /*0250*/  MOV R15, R3 ;  /* 0x00000003000f7202 */ /* 0x000fca0000000f00 */
[----:B------:R-:W-:Y:S01]  /*0260*/  @!P2 IMAD.MOV R15, RZ, RZ, -R15 ;  /* 0x000000ffff0fa224 */ /* 0x000fe200078e0a0f */
[----:B------:R-:W-:Y:S02]  /*0270*/  @!P1 LOP3.LUT R15, RZ, R7, RZ, 0x33, !PT ;  /* 0x00000007ff0f9212 */ /* 0x000fe400078e33ff */
[----:B0-----:R-:W-:Y:S02]  /*0280*/  ISETP.GE.AND P0, PT, R4, 0x1, PT ;  /* 0x000000010400780c */ /* 0x001fe40003f06270 */
[----:B------:R-:W-:Y:S01]  /*0290*/  I2FP.F32.S32 R2, R15 ;  /* 0x0000000f00027245 */ /* 0x000fe20000201400 */
[----:B------:R-:W-:-:S04]  /*02a0*/  IMAD.MOV R4, RZ, RZ, -R15 ;  /* 0x000000ffff047224 */ /* 0x000fc800078e0a0f */
[C---:B------:R-:W-:Y:S01]  /*02b0*/  @!P3 FADD.FTZ R3, R2.reuse, 0.5 ;  /* 0x3f0000000203b421 */ /* 0x040fe20000010000 */
[----:B------:R-:W-:Y:S02]  /*02c0*/  IMAD R9, R7, R4, R0 ;  /* 0x0000000407097224 */ /* 0x000fe400078e0200 */
[-C--:B-1----:R-:W-:Y:S01]  /*02d0*/  @P3 FMUL.FTZ R0, R2, R5.reuse ;  /* 0x0000000502003220 */ /* 0x082fe20000410000 */
[----:B------:R-:W-:Y:S02]  /*02e0*/  @!P3 FFMA.FTZ R3, R3, R5, -0.5 ;  /* 0xbf0000000303b423 */ /* 0x000fe40000010005 */
[----:B--2---:R-:W-:Y:S05]  /*02f0*/  @!P0 EXIT ;  /* 0x000000000000894d */ /* 0x004fea0003800000 */
[----:B------:R-:W0:Y:S01]  /*0300*/  LDCU UR4, c[0x0][0x3a8] ;  /* 0x00007500ff0477ac */ /* 0x000e220008000800 */
[C---:B------:R-:W-:Y:S01]  /*0310*/  @!P3 FSETP.GEU.FTZ.AND P0, PT, R3.reuse, RZ, PT ;  /* 0x000000ff0300b20b */ /* 0x040fe20003f1e000 */
[----:B------:R-:W1:Y:S01]  /*0320*/  LDC R14, c[0x0][0x3a0] ;  /* 0x0000e800ff0e7b82 */ /* 0x000e620000000800 */
[----:B------:R-:W-:Y:S01]  /*0330*/  I2FP.F32.S32 R2, R9 ;  /* 0x0000000900027245 */ /* 0x000fe20000201400 */
[----:B------:R-:W2:Y:S01]  /*0340*/  LDCU UR5, c[0x0][0x3b0] ;  /* 0x00007600ff0577ac */ /* 0x000ea20008000800 */
[----:B------:R-:W-:-:S03]  /*0350*/  @!P3 FSEL R0, R3, RZ, P0 ;  /* 0x000000ff0300b208 */ /* 0x000fc60000000000 */
[C---:B------:R-:W-:Y:S01]  /*0360*/  @!P3 FADD.FTZ R3, R2.reuse, 0.5 ;  /* 0x3f0000000203b421 */ /* 0x040fe20000010000 */
[----:B------:R-:W3:Y:S01]  /*0370*/  F2I.FTZ.TRUNC.NTZ R17, R0 ;  /* 0x0000000000117305 */ /* 0x000ee2000021f100 */
[----:B------:R-:W4:Y:S02]  /*0380*/  LDCU.128 UR8, c[0x0][0x410] ;  /* 0x00008200ff0877ac */ /* 0x000f240008000c00 */
[-C--:B------:R-:W-:Y:S01]  /*0390*/  @!P3 FFMA.FTZ R3, R3, R8.reuse, -0.5 ;  /* 0xbf0000000303b423 */ /* 0x080fe20000010008 */
[----:B------:R-:W-:Y:S01]  /*03a0*/  @P3 FMUL.FTZ R8, R2, R8 ;  /* 0x0000000802083220 */ /* 0x000fe20000410000 */
[----:B------:R-:W-:Y:S01]  /*03b0*/  SHF.R.S32.HI R2, RZ, 0x1f, R9 ;  /* 0x0000001fff027819 */ /* 0x000fe20000011409 */
[----:B------:R-:W5:Y:S02]  /*03c0*/  LDCU.64 UR6, c[0x0][0x3c8] ;  /* 0x00007900ff0677ac */ /* 0x000f640008000a00 */
[----:B------:R-:W-:Y:S01]  /*03d0*/  @!P3 FSETP.GEU.FTZ.AND P0, PT, R3, RZ, PT ;  /* 0x000000ff0300b20b */ /* 0x000fe20003f1e000 */
[----:B0-----:R-:W-:-:S03]  /*03e0*/  UIADD3 UR4, UPT, UPT, UR4, -0x1, URZ ;  /* 0xffffffff04047890 */ /* 0x001fc6000fffe0ff */
[----:B------:R-:W-:Y:S02]  /*03f0*/  @!P3 FSEL R8, R3, RZ, P0 ;  /* 0x000000ff0308b208 */ /* 0x000fe40000000000 */
[C---:B---3--:R-:W-:Y:S02]  /*0400*/  IADD3 R4, PT, PT, R17.reuse, 0x1, RZ ;  /* 0x0000000111047810 */ /* 0x048fe40007ffe0ff */
[----:B------:R-:W0:Y:S01]  /*0410*/  F2I.FTZ.TRUNC.NTZ R19, R8 ;  /* 0x0000000800137305 */ /* 0x000e22000021f100 */
[----:B------:R-:W-:Y:S01]  /*0420*/  ISETP.GE.AND P0, PT, R17, UR4, PT ;  /* 0x0000000411007c0c */ /* 0x000fe2000bf06270 */
[----:B--2---:R-:W-:Y:S01]  /*0430*/  UIADD3 UR4, UPT, UPT, UR5, -0x1, URZ ;  /* 0xffffffff05047890 */ /* 0x004fe2000fffe0ff */
[----:B----4-:R-:W-:-:S04]  /*0440*/  IMAD R2, R2, UR10, RZ ;  /* 0x0000000a02027c24 */ /* 0x010fc8000f8e02ff */
[C---:B------:R-:W-:Y:S02]  /*0450*/  IMAD R7, R9.reuse, UR11, R2 ;  /* 0x0000000b09077c24 */ /* 0x040fe4000f8e0202 */
[----:B------:R-:W-:Y:S01]  /*0460*/  IMAD.WIDE.U32 R2, R9, UR10, RZ ;  /* 0x0000000a09027c25 */ /* 0x000fe2000f8e00ff */
[----:B------:R-:W-:-:S03]  /*0470*/  SHF.R.S32.HI R9, RZ, 0x1f, R15 ;  /* 0x0000001fff097819 */ /* 0x000fc6000001140f */
[----:B------:R-:W-:Y:S01]  /*0480*/  IMAD.MOV.U32 R6, RZ, RZ, R2 ;  /* 0x000000ffff067224 */ /* 0x000fe200078e0002 */
[----:B------:R-:W-:Y:S01]  /*0490*/  IADD3 R7, PT, PT, R3, R7, RZ ;  /* 0x0000000703077210 */ /* 0x000fe20007ffe0ff */
[--C-:B------:R-:W-:Y:S01]  /*04a0*/  @P0 IMAD.MOV R4, RZ, RZ, R17.reuse ;  /* 0x000000ffff040224 */ /* 0x100fe200078e0211 */
[----:B0-----:R-:W-:Y:S01]  /*04b0*/  ISETP.GE.AND P0, PT, R19, UR4, PT ;  /* 0x0000000413007c0c */ /* 0x001fe2000bf06270 */
[----:B------:R-:W0:Y:S01]  /*04c0*/  LDCU.64 UR4, c[0x0][0x3d0] ;  /* 0x00007a00ff0477ac */ /* 0x000e220008000a00 */
[----:B------:R-:W-:Y:S01]  /*04d0*/  SHF.R.S32.HI R3, RZ, 0x1f, R17 ;  /* 0x0000001fff037819 */ /* 0x000fe20000011411 */
[----:B------:R-:W-:Y:S01]  /*04e0*/  IMAD R12, R9, UR8, RZ ;  /* 0x00000008090c7c24 */ /* 0x000fe2000f8e02ff */
[----:B------:R-:W-:Y:S01]  /*04f0*/  SHF.R.S32.HI R5, RZ, 0x1f, R4 ;  /* 0x0000001fff057819 */ /* 0x000fe20000011404 */
[----:B------:R-:W-:Y:S01]  /*0500*/  IMAD.WIDE.U32 R28, R15, UR8, R6 ;  /* 0x000000080f1c7c25 */ /* 0x000fe2000f8e0006 */
[----:B------:R-:W-:-:S03]  /*0510*/  IADD3 R9, PT, PT, R19, 0x1, RZ ;  /* 0x0000000113097810 */ /* 0x000fc60007ffe0ff */
[----:B-----5:R-:W-:Y:S01]  /*0520*/  IMAD R10, R3, UR6, RZ ;  /* 0x00000006030a7c24 */ /* 0x020fe2000f8e02ff */
[----:B------:R2:W-:Y:S01]  /*0530*/  STL.64 [R1+0x18], R28 ;  /* 0x0000181c01007387 */ /* 0x0005e20000100a00 */
[----:B------:R-:W-:Y:S02]  /*0540*/  IMAD R5, R5, UR6, RZ ;  /* 0x0000000605057c24 */ /* 0x000fe4000f8e02ff */
[----:B------:R-:W-:Y:S01]  /*0550*/  IMAD.WIDE.U32 R2, R17, UR6, RZ ;  /* 0x0000000611027c25 */ /* 0x000fe2000f8e00ff */
[----:B------:R-:W-:Y:S02]  /*0560*/  @P0 IADD3 R9, PT, PT, R19, RZ, RZ ;  /* 0x000000ff13090210 */ /* 0x000fe40007ffe0ff */
[----:B-1----:R-:W-:Y:S01]  /*0570*/  ISETP.GE.AND P0, PT, R14, 0x1, PT ;  /* 0x000000010e00780c */ /* 0x002fe20003f06270 */
[----:B------:R-:W-:Y:S01]  /*0580*/  IMAD R11, R17, UR7, R10 ;  /* 0x00000007110b7c24 */ /* 0x000fe2000f8e020a */
[----:B------:R-:W-:Y:S01]  /*0590*/  SHF.R.S32.HI R10, RZ, 0x1f, R19 ;  /* 0x0000001fff0a7819 */ /* 0x000fe20000011413 */
[C---:B------:R-:W-:Y:S01]  /*05a0*/  IMAD R13, R4.reuse, UR7, R5 ;  /* 0x00000007040d7c24 */ /* 0x040fe2000f8e0205 */
[----:B------:R-:W-:Y:S01]  /*05b0*/  SHF.R.S32.HI R6, RZ, 0x1f, R9 ;  /* 0x0000001fff067819 */ /* 0x000fe20000011409 */
[----:B------:R-:W-:-:S04]  /*05c0*/  IMAD.WIDE.U32 R4, R4, UR6, RZ ;  /* 0x0000000604047c25 */ /* 0x000fc8000f8e00ff */
[----:B------:R-:W-:Y:S02]  /*05d0*/  IMAD.IADD R3, R3, 0x1, R11 ;  /* 0x0000000103037824 */ /* 0x000fe400078e020b */
[----:B------:R-:W-:Y:S02]  /*05e0*/  IMAD.IADD R5, R5, 0x1, R13 ;  /* 0x0000000105057824 */ /* 0x000fe400078e020d */
[----:B0-----:R-:W-:-:S04]  /*05f0*/  IMAD.WIDE.U32 R26, R19, UR4, R2 ;  /* 0x00000004131a7c25 */ /* 0x001fc8000f8e0002 */
[----:B------:R-:W-:Y:S01]  /*0600*/  IMAD.WIDE.U32 R22, R9, UR4, R2 ;  /* 0x0000000409167c25 */ /* 0x000fe2000f8e0002 */
[----:B------:R2:W-:Y:S01]  /*0610*/  STL.64 [R1+0x38], R26 ;  /* 0x0000381a01007387 */ /* 0x0005e20000100a00 */
[----:B------:R-:W-:Y:S02]  /*0620*/  I2FP.F32.S32 R3, R17 ;  /* 0x0000001100037245 */ /* 0x000fe40000201400 */
[--C-:B------:R-:W-:Y:S01]  /*0630*/  IMAD.WIDE.U32 R24, R19, UR4, R4.reuse ;  /* 0x0000000413187c25 */ /* 0x100fe2000f8e0004 */
[----:B------:R2:W-:Y:S03]  /*0640*/  STL.64 [R1+0x30], R22 ;  /* 0x0000301601007387 */ /* 0x0005e60000100a00 */
[----:B------:R-:W-:Y:S01]  /*0650*/  IMAD.WIDE.U32 R20, R9, UR4, R4 ;  /* 0x0000000409147c25 */ /* 0x000fe2000f8e0004 */
[----:B------:R2:W-:Y:S01]  /*0660*/  STL.64 [R1+0x28], R24 ;  /* 0x0000281801007387 */ /* 0x0005e20000100a00 */
[----:B------:R-:W-:-:S02]  /*0670*/  I2FP.F32.S32 R5, R19 ;  /* 0x0000001300057245 */ /* 0x000fc40000201400 */
[----:B------:R-:W-:Y:S01]  /*0680*/  IMAD R10, R10, UR4, RZ ;  /* 0x000000040a0a7c24 */ /* 0x000fe2000f8e02ff */
[----:B------:R2:W-:Y:S01]  /*0690*/  STL.64 [R1+0x20], R20 ;  /* 0x0000201401007387 */ /* 0x0005e20000100a00 */
[----:B------:R-:W-:Y:S02]  /*06a0*/  IMAD R6, R6, UR4, RZ ;  /* 0x0000000406067c24 */ /* 0x000fe4000f8e02ff */
[----:B------:R-:W-:Y:S02]  /*06b0*/  IMAD R12, R15, UR9, R12 ;  /* 0x000000090f0c7c24 */ /* 0x000fe4000f8e020c */
[----:B------:R-:W-:Y:S02]  /*06c0*/  IMAD R10, R19, UR5, R10 ;  /* 0x00000005130a7c24 */ /* 0x000fe4000f8e020a */
[----:B------:R-:W-:Y:S01]  /*06d0*/  IMAD R6, R9, UR5, R6 ;  /* 0x0000000509067c24 */ /* 0x000fe2000f8e0206 */
[----:B------:R-:W-:Y:S06]  /*06e0*/  @!P0 EXIT ;  /* 0x000000000000894d */ /* 0x000fec0003800000 */
[----:B------:R-:W-:Y:S01]  /*06f0*/  FADD.FTZ R2, -R5, R8 ;  /* 0x0000000805027221 */ /* 0x000fe20000010100 */
[----:B------:R-:W-:Y:S01]  /*0700*/  IADD3 R4, PT, PT, R29, R12, RZ ;  /* 0x0000000c1d047210 */ /* 0x000fe20007ffe0ff */
[----:B------:R-:W-:Y:S02]  /*0710*/  IMAD.IADD R5, R27, 0x1, R10 ;  /* 0x000000011b057824 */ /* 0x000fe400078e020a */
[----:B------:R-:W-:Y:S01]  /*0720*/  FADD.FTZ R0, -R3, R0 ;  /* 0x0000000003007221 */ /* 0x000fe20000010100 */
[----:B------:R-:W-:Y:S01]  /*0730*/  IADD3 R3, PT, PT, R10, R25, RZ ;  /* 0x000000190a037210 */ /* 0x000fe20007ffe0ff */
[----:B------:R-:W0:Y:S01]  /*0740*/  LDCU.64 UR8, c[0x0][0x358] ;  /* 0x00006b00ff0877ac */ /* 0x000e220008000a00 */
[----:B------:R1:W-:Y:S01]  /*0750*/  STL [R1+0x14], R4 ;  /* 0x0000140401007387 */ /* 0x0003e20000100800 */
[----:B------:R-:W-:-:S03]  /*0760*/  UMOV UR4, URZ ;  /* 0x000000ff00047c82 */ /* 0x000fc60008000000 */
[----:B------:R3:W-:Y:S04]  /*0770*/  STL [R1+0x4c], R5 ;  /* 0x00004c0501007387 */ /* 0x0007e80000100800 */
[----:B------:R4:W-:Y:S01]  /*0780*/  STL [R1+0x44], R3 ;  /* 0x0000440301007387 */ /* 0x0009e20000100800 */
[----:B-1----:R-:W-:Y:S01]  /*0790*/  IMAD.IADD R4, R23, 0x1, R6 ;  /* 0x0000000117047824 */ /* 0x002fe200078e0206 */
[----:B---3--:R-:W-:-:S04]  /*07a0*/  IADD3 R5, PT, PT, R6, R21, RZ ;  /* 0x0000001506057210 */ /* 0x008fc80007ffe0ff */
[----:B------:R1:W-:Y:S01]  /*07b0*/  STL [R1+0x48], R4 ;  /* 0x0000480401007387 */ /* 0x0003e20000100800 */
[----:B----4-:R-:W-:-:S03]  /*07c0*/  FADD.FTZ R3, -R0, 1 ;  /* 0x3f80000000037421 */ /* 0x010fc60000010100 */
[----:B------:R3:W-:Y:S01]  /*07d0*/  STL [R1+0x40], R5 ;  /* 0x0000400501007387 */ /* 0x0007e20000100800 */
[----:B01----:R-:W-:-:S07]  /*07e0*/  FADD.FTZ R4, -R2, 1 ;  /* 0x3f80000002047421 */ /* 0x003fce0000010100 */
.L_x_1929:
[----:B--2---:R-:W2:Y:S01]  /*07f0*/  LDL R23, [R1+0x14] ;  /* 0x0000140001177983 */ /* 0x004ea20000100800 */
[----:B0-----:R-:W0:Y:S01]  /*0800*/  LDC.64 R16, c[0x0][0x400] ;  /* 0x00010000ff107b82 */ /* 0x001e220000000a00 */
[----:B-1----:R-:W1:Y:S02]  /*0810*/  LDCU UR6, c[0x0][0x3a0] ;  /* 0x00007400ff0677ac */ /* 0x002e640008000800 */
[----:B------:R-:W2:Y:S01]  /*0820*/  LDL.64 R6, [R1+0x18] ;  /* 0x0000180001067983 */ /* 0x000ea20000100a00 */
[----:B------:R-:W4:Y:S03]  /*0830*/  LDCU UR5, c[0x0][0x398] ;  /* 0x00007300ff0577ac */ /* 0x000f260008000800 */
[----:B-----5:R-:W5:Y:S01]  /*0840*/  LDL.64 R20, [R1+0x38] ;  /* 0x0000380001147983 */ /* 0x020f620000100a00 */
[----:B------:R-:W4:Y:S03]  /*0850*/  LDC.64 R14, c[0x0][0x3b8] ;  /* 0x0000ee00ff0e7b82 */ /* 0x000f260000000a00 */
[----:B------:R-:W4:Y:S04]  /*0860*/  LDL R19, [R1+0x48] ;  /* 0x0000480001137983 */ /* 0x000f280000100800 */
[----:B------:R-:W4:Y:S04]  /*0870*/  LDL.64 R8, [R1+0x30] ;  /* 0x0000300001087983 */ /* 0x000f280000100a00 */
[----:B------:R-:W4:Y:S04]  /*0880*/  LDL R22, [R1+0x4c] ;  /* 0x00004c0001167983 */ /* 0x000f280000100800 */
[----:B---3--:R-:W3:Y:S04]  /*0890*/  LDL R5, [R1+0x40] ;  /* 0x0000400001057983 */ /* 0x008ee80000100800 */
[----:B------:R-:W3:Y:S04]  /*08a0*/  LDL.64 R12, [R1+0x20] ;  /* 0x00002000010c7983 */ /* 0x000ee80000100a00 */
[----:B------:R-:W3:Y:S04]  /*08b0*/  LDL R18, [R1+0x44] ;  /* 0x0000440001127983 */ /* 0x000ee80000100800 */
[----:B------:R-:W3:Y:S01]  /*08c0*/  LDL.64 R10, [R1+0x28] ;  /* 0x00002800010a7983 */ /* 0x000ee20000100a00 */
[----:B-1----:R-:W-:Y:S01]  /*08d0*/  UISETP.GE.U32.AND UP1, UPT, UR6, 0x4, UPT ;  /* 0x000000040600788c */ /* 0x002fe2000bf26070 */
[----:B--2---:R-:W-:-:S02]  /*08e0*/  IMAD.MOV.U32 R7, RZ, RZ, R23 ;  /* 0x000000ffff077224 */ /* 0x004fc400078e0017 */
[----:B0-----:R-:W-:Y:S01]  /*08f0*/  IMAD.WIDE.U32 R52, R16, UR4, R6 ;  /* 0x0000000410347c25 */ /* 0x001fe2000f8e0006 */
[----:B-----5:R-:W-:Y:S02]  /*0900*/  MOV R6, R20 ;  /* 0x0000001400067202 */ /* 0x020fe40000000f00 */
[----:B----4-:R-:W-:Y:S01]  /*0910*/  MOV R9, R19 ;  /* 0x0000001300097202 */ /* 0x010fe20000000f00 */
[----:B------:R-:W-:Y:S02]  /*0920*/  IMAD.MOV.U32 R7, RZ, RZ, R22 ;  /* 0x000000ffff077224 */ /* 0x000fe400078e0016 */
[----:B------:R-:W-:Y:S01]  /*0930*/  IMAD.WIDE.U32 R58, R14, UR4, R8 ;  /* 0x000000040e3a7c25 */ /* 0x000fe2000f8e0008 */
[----:B---3--:R-:W-:-:S03]  /*0940*/  MOV R13, R5 ;  /* 0x00000005000d7202 */ /* 0x008fc60000000f00 */
[----:B------:R-:W-:-:S04]  /*0950*/  IMAD.WIDE.U32 R60, R14, UR4, R6 ;  /* 0x000000040e3c7c25 */ /* 0x000fc8000f8e0006 */
[----:B------:R-:W-:Y:S02]  /*0960*/  IMAD R5, R15, UR4, RZ ;  /* 0x000000040f057c24 */ /* 0x000fe4000f8e02ff */
[----:B------:R-:W-:Y:S02]  /*0970*/  IMAD.MOV.U32 R11, RZ, RZ, R18 ;  /* 0x000000ffff0b7224 */ /* 0x000fe400078e0012 */
[----:B------:R-:W-:Y:S01]  /*0980*/  IMAD.WIDE.U32 R54, R14, UR4, R12 ;  /* 0x000000040e367c25 */ /* 0x000fe2000f8e000c */
[----:B------:R-:W-:-:S03]  /*0990*/  IADD3 R22, PT, PT, R5, R59, RZ ;  /* 0x0000003b05167210 */ /* 0x000fc60007ffe0ff */
[----:B------:R-:W-:Y:S01]  /*09a0*/  IMAD.WIDE.U32 R56, R14, UR4, R10 ;  /* 0x000000040e387c25 */ /* 0x000fe2000f8e000a */
[----:B------:R-:W-:-:S03]  /*09b0*/  IADD3 R18, PT, PT, R5, R55, RZ ;  /* 0x0000003705127210 */ /* 0x000fc60007ffe0ff */
[----:B------:R-:W-:Y:S02]  /*09c0*/  IMAD R16, R17, UR4, R53 ;  /* 0x0000000411107c24 */ /* 0x000fe4000f8e0235 */
[----:B------:R-:W-:Y:S02]  /*09d0*/  IMAD.IADD R20, R61, 0x1, R5 ;  /* 0x000000013d147824 */ /* 0x000fe400078e0205 */
[----:B------:R-:W-:Y:S01]  /*09e0*/  IMAD.IADD R19, R5, 0x1, R57 ;  /* 0x0000000105137824 */ /* 0x000fe200078e0239 */
[----:B------:R0:W-:Y:S04]  /*09f0*/  STL [R1], R16 ;  /* 0x0000001001007387 */ /* 0x0001e80000100800 */
[----:B------:R0:W-:Y:S04]  /*0a00*/  STL [R1+0x10], R20 ;  /* 0x0000101401007387 */ /* 0x0001e80000100800 */
[----:B------:R0:W-:Y:S04]  /*0a10*/  STL [R1+0xc], R22 ;  /* 0x00000c1601007387 */ /* 0x0001e80000100800 */
[----:B------:R0:W-:Y:S04]  /*0a20*/  STL [R1+0x4], R18 ;  /* 0x0000041201007387 */ /* 0x0001e80000100800 */
[----:B------:R0:W-:Y:S01]  /*0a30*/  STL [R1+0x8], R19 ;  /* 0x0000081301007387 */ /* 0x0001e20000100800 */
[----:B------:R-:W-:-:S04]  /*0a40*/  UIADD3 UR4, UPT, UPT, UR4, 0x1, URZ ;  /* 0x0000000104047890 */ /* 0x000fc8000fffe0ff */
[----:B------:R-:W-:-:S03]  /*0a50*/  UISETP.NE.AND UP0, UPT, UR4, UR5, UPT ;  /* 0x000000050400728c */ /* 0x000fc6000bf05270 */
[----:B------:R-:W-:Y:S01]  /*0a60*/  UMOV UR5, URZ ;  /* 0x000000ff00057c82 */ /* 0x000fe20008000000 */
[----:B------:R-:W-:Y:S07]  /*0a70*/  BRA.U !UP1, `(.L_x_1925) ;  /* 0x0000000909587547 */ /* 0x000fee000b800000 */
[----:B------:R-:W1:Y:S01]  /*0a80*/  LDCU.64 UR22, c[0x0][0x3c0] ;  /* 0x00007800ff1677ac */ /* 0x000e620008000a00 */
[C---:B------:R-:W-:Y:S01]  /*0a90*/  SHF.L.U64.HI R21, R60.reuse, 0x2, R20 ;  /* 0x000000023c157819 */ /* 0x040fe20000010214 */
[----:B0-----:R-:W-:Y:S01]  /*0aa0*/  IMAD.SHL.U32 R20, R60, 0x4, RZ ;  /* 0x000000043c147824 */ /* 0x001fe200078e00ff */
[----:B------:R-:W-:Y:S01]  /*0ab0*/  SHF.L.U64.HI R23, R58, 0x2, R22 ;  /* 0x000000023a177819 */ /* 0x000fe20000010216 */
[----:B------:R-:W0:Y:S01]  /*0ac0*/  LDCU.64 UR20, c[0x0][0x3d8] ;  /* 0x00007b00ff1477ac */ /* 0x000e220008000a00 */
[----:B------:R-:W-:Y:S01]  /*0ad0*/  SHF.L.U64.HI R31, R54, 0x2, R18 ;  /* 0x00000002361f7819 */ /* 0x000fe20000010212 */
[----:B------:R-:W-:Y:S01]  /*0ae0*/  IMAD.SHL.U32 R22, R58, 0x4, RZ ;  /* 0x000000043a167824 */ /* 0x000fe200078e00ff */
[C---:B------:R-:W-:Y:S01]  /*0af0*/  SHF.L.U64.HI R29, R56.reuse, 0x2, R19 ;  /* 0x00000002381d7819 */ /* 0x040fe20000010213 */
[----:B------:R-:W2:Y:S01]  /*0b00*/  LDCU.64 UR24, c[0x0][0x408] ;  /* 0x00008100ff1877ac */ /* 0x000ea20008000a00 */
[----:B------:R-:W-:Y:S02]  /*0b10*/  IMAD.SHL.U32 R28, R56, 0x4, RZ ;  /* 0x00000004381c7824 */ /* 0x000fe400078e00ff */
[----:B------:R-:W-:Y:S01]  /*0b20*/  IMAD.SHL.U32 R30, R54, 0x4, RZ ;  /* 0x00000004361e7824 */ /* 0x000fe200078e00ff */
[----:B------:R-:W-:Y:S01]  /*0b30*/  ULOP3.LUT UR5, UR6, 0x7ffffffc, URZ, 0xc0, !UPT ;  /* 0x7ffffffc06057892 */ /* 0x000fe2000f8ec0ff */
[----:B------:R-:W3:Y:S01]  /*0b40*/  LDCU.64 UR16, c[0x0][0x390] ;  /* 0x00007200ff1077ac */ /* 0x000ee20008000a00 */
[----:B-1----:R-:W-:-:S02]  /*0b50*/  USHF.L.U32 UR14, UR22, 0x2, URZ ;  /* 0x00000002160e7899 */ /* 0x002fc400080006ff */
[----:B------:R-:W-:Y:S01]  /*0b60*/  MOV R27, UR22 ;  /* 0x00000016001b7c02 */ /* 0x000fe20008000f00 */
[----:B------:R-:W-:Y:S02]  /*0b70*/  USHF.L.U64.HI UR15, UR22, 0x2, UR23 ;  /* 0x00000002160f7899 */ /* 0x000fe40008010217 */
[----:B------:R-:W-:Y:S01]  /*0b80*/  MOV R35, UR22 ;  /* 0x0000001600237c02 */ /* 0x000fe20008000f00 */
[----:B------:R-:W-:Y:S02]  /*0b90*/  USHF.L.U32 UR11, UR22, 0x3, URZ ;  /* 0x00000003160b7899 */ /* 0x000fe400080006ff */
[----:B------:R-:W-:Y:S01]  /*0ba0*/  MOV R25, UR22 ;  /* 0x0000001600197c02 */ /* 0x000fe20008000f00 */
[----:B------:R-:W-:Y:S01]  /*0bb0*/  UIMAD UR18, UR23, 0xc, URZ ;  /* 0x0000000c171278a4 */ /* 0x000fe2000f8e02ff */
[----:B------:R-:W-:Y:S01]  /*0bc0*/  MOV R33, UR22 ;  /* 0x0000001600217c02 */ /* 0x000fe20008000f00 */
[----:B------:R-:W-:Y:S01]  /*0bd0*/  USHF.L.U64.HI UR12, UR22, 0x3, UR23 ;  /* 0x00000003160c7899 */ /* 0x000fe20008010217 */
[----:B0-----:R-:W-:Y:S01]  /*0be0*/  LEA R18, P0, R52, UR20, 0x2 ;  /* 0x0000001434127c11 */ /* 0x001fe2000f8010ff */
[----:B------:R-:W-:Y:S01]  /*0bf0*/  IMAD.WIDE.U32 R26, R27, 0xc, R22 ;  /* 0x0000000c1b1a7825 */ /* 0x000fe200078e0016 */
[----:B------:R-:W-:Y:S01]  /*0c00*/  IADD3 R50, P6, PT, R20, UR14, RZ ;  /* 0x0000000e14327c10 */ /* 0x000fe2000ffde0ff */
[----:B------:R-:W-:Y:S01]  /*0c10*/  UIADD3 UR5, UPT, UPT, -UR5, URZ, URZ ;  /* 0x000000ff05057290 */ /* 0x000fe2000fffe1ff */
[----:B------:R-:W-:Y:S01]  /*0c20*/  LEA.HI.X R5, R52, UR21, R16, 0x2, P0 ;  /* 0x0000001534057c11 */ /* 0x000fe200080f1410 */
[----:B------:R-:W-:Y:S01]  /*0c30*/  IMAD.WIDE.U32 R34, R35, 0xc, R30 ;  /* 0x0000000c23227825 */ /* 0x000fe200078e001e */
[----:B------:R-:W-:Y:S01]  /*0c40*/  IADD3.X R49, PT, PT, R21, UR15, RZ, P6, !PT ;  /* 0x0000000f15317c10 */ /* 0x000fe2000b7fe4ff */
[----:B--2---:R-:W-:Y:S01]  /*0c50*/  USHF.L.U64.HI UR13, UR24, 0x2, UR25 ;  /* 0x00000002180d7899 */ /* 0x004fe20008010219 */
[----:B------:R-:W-:Y:S01]  /*0c60*/  IADD3 R48, P5, PT, R22, UR14, RZ ;  /* 0x0000000e16307c10 */ /* 0x000fe2000ffbe0ff */
[----:B------:R-:W-:Y:S01]  /*0c70*/  IMAD.WIDE.U32 R24, R25, 0xc, R20 ;  /* 0x0000000c19187825 */ /* 0x000fe200078e0014 */
[----:B------:R-:W-:Y:S01]  /*0c80*/  IADD3 R46, P4, PT, R28, UR14, RZ ;  /* 0x0000000e1c2e7c10 */ /* 0x000fe2000ff9e0ff */
[----:B------:R-:W-:Y:S01]  /*0c90*/  USHF.L.U64.HI UR10, UR24, 0x3, UR25 ;  /* 0x00000003180a7899 */ /* 0x000fe20008010219 */
[----:B------:R-:W-:Y:S01]  /*0ca0*/  IADD3 R44, P3, PT, R30, UR14, RZ ;  /* 0x0000000e1e2c7c10 */ /* 0x000fe2000ff7e0ff */
[----:B------:R-:W-:Y:S01]  /*0cb0*/  IMAD.WIDE.U32 R32, R33, 0xc, R28 ;  /* 0x0000000c21207825 */ /* 0x000fe200078e001c */
[----:B------:R-:W-:Y:S01]  /*0cc0*/  IADD3 R7, P2, PT, R20, UR11, RZ ;  /* 0x0000000b14077c10 */ /* 0x000fe2000ff5e0ff */
[----:B------:R-:W-:Y:S01]  /*0cd0*/  USHF.L.U64.HI UR7, UR24, 0x4, UR25 ;  /* 0x0000000418077899 */ /* 0x000fe20008010219 */
[----:B------:R-:W-:Y:S01]  /*0ce0*/  IADD3 R8, P1, PT, R22, UR11, RZ ;  /* 0x0000000b16087c10 */ /* 0x000fe2000ff3e0ff */
[----:B------:R-:W-:Y:S01]  /*0cf0*/  VIADD R51, R25, UR18 ;  /* 0x0000001219337c36 */ /* 0x000fe20008000000 */
[----:B------:R-:W-:Y:S01]  /*0d00*/  IADD3 R9, P0, PT, R28, UR11, RZ ;  /* 0x0000000b1c097c10 */ /* 0x000fe2000ff1e0ff */
[----:B------:R-:W-:Y:S01]  /*0d10*/  VIADD R17, R33, UR18 ;  /* 0x0000001221117c36 */ /* 0x000fe20008000000 */
[----:B------:R-:W-:Y:S01]  /*0d20*/  IADD3 R10, P6, PT, R30, UR11, RZ ;  /* 0x0000000b1e0a7c10 */ /* 0x000fe2000ffde0ff */
[----:B------:R-:W-:Y:S01]  /*0d30*/  USHF.L.U64.HI UR6, UR22, 0x4, UR23 ;  /* 0x0000000416067899 */ /* 0x000fe20008010217 */
[----:B------:R-:W-:-:S02]  /*0d40*/  IADD3.X R47, PT, PT, R23, UR15, RZ, P5, !PT ;  /* 0x0000000f172f7c10 */ /* 0x000fc4000affe4ff */
[----:B------:R-:W-:Y:S02]  /*0d50*/  IADD3.X R45, PT, PT, R29, UR15, RZ, P4, !PT ;  /* 0x0000000f1d2d7c10 */ /* 0x000fe4000a7fe4ff */
[----:B------:R-:W-:Y:S02]  /*0d60*/  IADD3.X R11, PT, PT, R31, UR15, RZ, P3, !PT ;  /* 0x0000000f1f0b7c10 */ /* 0x000fe40009ffe4ff */
[----:B------:R-:W-:Y:S02]  /*0d70*/  IADD3.X R12, PT, PT, R21, UR12, RZ, P2, !PT ;  /* 0x0000000c150c7c10 */ /* 0x000fe400097fe4ff */
[----:B------:R-:W-:Y:S02]  /*0d80*/  IADD3.X R13, PT, PT, R23, UR12, RZ, P1, !PT ;  /* 0x0000000c170d7c10 */ /* 0x000fe40008ffe4ff */
[----:B------:R-:W-:Y:S02]  /*0d90*/  IADD3.X R14, PT, PT, R29, UR12, RZ, P0, !PT ;  /* 0x0000000c1d0e7c10 */ /* 0x000fe400087fe4ff */
[----:B------:R-:W-:-:S02]  /*0da0*/  IADD3.X R15, PT, PT, R31, UR12, RZ, P6, !PT ;  /* 0x0000000c1f0f7c10 */ /* 0x000fc4000b7fe4ff */
[----:B------:R-:W-:Y:S02]  /*0db0*/  IADD3 R16, PT, PT, R27, UR18, RZ ;  /* 0x000000121b107c10 */ /* 0x000fe4000fffe0ff */
[----:B---3--:R-:W-:-:S07]  /*0dc0*/  IADD3 R6, PT, PT, R35, UR18, RZ ;  /* 0x0000001223067c10 */ /* 0x008fce000fffe0ff */
.L_x_1926:
[----:B0-----:R-:W-:Y:S02]  /*0dd0*/  IADD3 R36, P0, PT, R30, UR16, RZ ;  /* 0x000000101e247c10 */ /* 0x001fe4000ff1e0ff */
[----:B------:R-:W-:Y:S02]  /*0de0*/  IADD3 R38, P1, PT, R22, UR16, RZ ;  /* 0x0000001016267c10 */ /* 0x000fe4000ff3e0ff */
[----:B------:R-:W-:Y:S02]  /*0df0*/  IADD3 R40, P2, PT, R28, UR16, RZ ;  /* 0x000000101c287c10 */ /* 0x000fe4000ff5e0ff */
[----:B------:R-:W-:Y:S02]  /*0e00*/  IADD3.X R37, PT, PT, R31, UR17, RZ, P0, !PT ;  /* 0x000000111f257c10 */ /* 0x000fe400087fe4ff */
[----:B------:R-:W-:Y:S02]  /*0e10*/  IADD3 R42, P0, PT, R20, UR16, RZ ;  /* 0x00000010142a7c10 */ /* 0x000fe4000ff1e0ff */
[----:B------:R-:W-:Y:S01]  /*0e20*/  IADD3.X R39, PT, PT, R23, UR17, RZ, P1, !PT ;  /* 0x0000001117277c10 */ /* 0x000fe20008ffe4ff */
[----:B------:R-:W2:Y:S01]  /*0e30*/  LDG.E R36, desc[UR8][R36.64] ;  /* 0x0000000824247981 */ /* 0x000ea2000c1e1900 */
[----:B------:R-:W-:-:S02]  /*0e40*/  IADD3.X R41, PT, PT, R29, UR17, RZ, P2, !PT ;  /* 0x000000111d297c10 */ /* 0x000fc400097fe4ff */
[----:B------:R-:W-:Y:S01]  /*0e50*/  IADD3.X R43, PT, PT, R21, UR17, RZ, P0, !PT ;  /* 0x00000011152b7c10 */ /* 0x000fe200087fe4ff */
[----:B------:R-:W3:Y:S04]  /*0e60*/  LDG.E R38, desc[UR8][R38.64] ;  /* 0x0000000826267981 */ /* 0x000ee8000c1e1900 */
[----:B------:R-:W4:Y:S04]  /*0e70*/  LDG.E R40, desc[UR8][R40.64] ;  /* 0x0000000828287981 */ /* 0x000f28000c1e1900 */
[----:B------:R-:W5:Y:S01]  /*0e80*/  LDG.E R42, desc[UR8][R42.64] ;  /* 0x000000082a2a7981 */ /* 0x000f62000c1e1900 */
[C---:B--2---:R-:W-:Y:S01]  /*0e90*/  FMUL.FTZ R36, R2.reuse, R36 ;  /* 0x0000002402247220 */ /* 0x044fe20000410000 */
[----:B---3--:R-:W-:-:S03]  /*0ea0*/  FMUL.FTZ R38, R2, R38 ;  /* 0x0000002602267220 */ /* 0x008fc60000410000 */
[C---:B----4-:R-:W-:Y:S01]  /*0eb0*/  FFMA.FTZ R40, R4.reuse, R40, R36 ;  /* 0x0000002804287223 */ /* 0x050fe20000010024 */
[----:B-----5:R-:W-:-:S03]  /*0ec0*/  FFMA.FTZ R36, R4, R42, R38 ;  /* 0x0000002a04247223 */ /* 0x020fc60000010026 */
[----:B------:R-:W-:Y:S01]  /*0ed0*/  FMUL.FTZ R19, R0, R40 ;  /* 0x0000002800137220 */ /* 0x000fe20000410000 */
[----:B------:R-:W-:-:S03]  /*0ee0*/  IADD3 R40, P0, PT, R48, UR16, RZ ;  /* 0x0000001030287c10 */ /* 0x000fc6000ff1e0ff */
[----:B------:R-:W-:Y:S01]  /*0ef0*/  FFMA.FTZ R36, R3, R36, R19 ;  /* 0x0000002403247223 */ /* 0x000fe20000010013 */
[----:B------:R-:W-:Y:S01]  /*0f00*/  IMAD.MOV.U32 R19, RZ, RZ, R5 ;  /* 0x000000ffff137224 */ /* 0x000fe200078e0005 */
[----:B------:R-:W-:Y:S02]  /*0f10*/  IADD3 R38, P2, PT, R44, UR16, RZ ;  /* 0x000000102c267c10 */ /* 0x000fe4000ff5e0ff */
[----:B------:R-:W-:Y:S02]  /*0f20*/  IADD3.X R41, PT, PT, R47, UR17, RZ, P0, !PT ;  /* 0x000000112f297c10 */ /* 0x000fe400087fe4ff */
[----:B------:R0:W-:Y:S01]  /*0f30*/  STG.E desc[UR8][R18.64], R36 ;  /* 0x0000002412007986 */ /* 0x0001e2000c101908 */
[----:B------:R-:W-:-:S03]  /*0f40*/  IADD3.X R39, PT, PT, R11, UR17, RZ, P2, !PT ;  /* 0x000000110b277c10 */ /* 0x000fc600097fe4ff */
[----:B------:R1:W2:Y:S04]  /*0f50*/  LDG.E R42, desc[UR8][R40.64] ;  /* 0x00000008282a7981 */ /* 0x0002a8000c1e1900 */
[----:B------:R-:W3:Y:S01]  /*0f60*/  LDG.E R38, desc[UR8][R38.64] ;  /* 0x0000000826267981 */ /* 0x000ee2000c1e1900 */
[----:B0-----:R-:W-:Y:S02]  /*0f70*/  IADD3 R36, P1, PT, R46, UR16, RZ ;  /* 0x000000102e247c10 */ /* 0x001fe4000ff3e0ff */
[----:B-1----:R-:W-:Y:S02]  /*0f80*/  IADD3 R40, P0, PT, R50, UR16, RZ ;  /* 0x0000001032287c10 */ /* 0x002fe4000ff1e0ff */
[----:B------:R-:W-:Y:S02]  /*0f90*/  IADD3.X R37, PT, PT, R45, UR17, RZ, P1, !PT ;  /* 0x000000112d257c10 */ /* 0x000fe40008ffe4ff */
[----:B------:R-:W-:-:S03]  /*0fa0*/  IADD3.X R41, PT, PT, R49, UR17, RZ, P0, !PT ;  /* 0x0000001131297c10 */ /* 0x000fc600087fe4ff */
[----:B------:R-:W4:Y:S04]  /*0fb0*/  LDG.E R36, desc[UR8][R36.64] ;  /* 0x0000000824247981 */ /* 0x000f28000c1e1900 */
[----:B------:R0:W5:Y:S02]  /*0fc0*/  LDG.E R41, desc[UR8][R40.64] ;  /* 0x0000000828297981 */ /* 0x000164000c1e1900 */
[----:B0-----:R-:W-:-:S04]  /*0fd0*/  MOV R40, UR24 ;  /* 0x0000001800287c02 */ /* 0x001fc80008000f00 */
[----:B------:R-:W-:Y:S01]  /*0fe0*/  LEA R40, P0, R40, R18, 0x2 ;  /* 0x0000001228287211 */ /* 0x000fe200078010ff */
[C---:B--2---:R-:W-:Y:S01]  /*0ff0*/  FMUL.FTZ R42, R2.reuse, R42 ;  /* 0x0000002a022a7220 */ /* 0x044fe20000410000 */
[----:B---3--:R-:W-:-:S04]  /*1000*/  FMUL.FTZ R38, R2, R38 ;  /* 0x0000002602267220 */ /* 0x008fc80000410000 */
[C---:B----4-:R-:W-:Y:S01]  /*1010*/  FFMA.FTZ R36, R4.reuse, R36, R38 ;  /* 0x0000002404247223 */ /* 0x050fe20000010026 */
[----:B-----5:R-:W-:-:S03]  /*1020*/  FFMA.FTZ R39, R4, R41, R42 ;  /* 0x0000002904277223 */ /* 0x020fc6000001002a */
[----:B------:R-:W-:Y:S01]  /*1030*/  FMUL.FTZ R37, R0, R36 ;  /* 0x0000002400257220 */ /* 0x000fe20000410000 */
[----:B------:R-:W-:Y:S02]  /*1040*/  IADD3 R36, P1, PT, R8, UR16, RZ ;  /* 0x0000001008247c10 */ /* 0x000fe4000ff3e0ff */
[----:B------:R-:W-:Y:S01]  /*1050*/  IADD3.X R41, PT, PT, R5, UR13, RZ, P0, !PT ;  /* 0x0000000d05297c10 */ /* 0x000fe200087fe4ff */
[----:B------:R-:W-:Y:S01]  /*1060*/  FFMA.FTZ R39, R3, R39, R37 ;  /* 0x0000002703277223 */ /* 0x000fe20000010025 */
[----:B------:R-:W-:Y:S02]  /*1070*/  IADD3 R38, P0, PT, R10, UR16, RZ ;  /* 0x000000100a267c10 */ /* 0x000fe4000ff1e0ff */
[----:B------:R-:W-:Y:S02]  /*1080*/  IADD3.X R37, PT, PT, R13, UR17, RZ, P1, !PT ;  /* 0x000000110d257c10 */ /* 0x000fe40008ffe4ff */
[----:B------:R0:W-:Y:S04]  /*1090*/  STG.E desc[UR8][R40.64], R39 ;  /* 0x0000002728007986 */ /* 0x0001e8000c101908 */
[----:B------:R1:W2:Y:S01]  /*10a0*/  LDG.E R42, desc[UR8][R36.64] ;  /* 0x00000008242a7981 */ /* 0x0002a2000c1e1900 */
[----:B0-----:R-:W-:-:S02]  /*10b0*/  IADD3 R40, P1, PT, R9, UR16, RZ ;  /* 0x0000001009287c10 */ /* 0x001fc4000ff3e0ff */
[----:B------:R-:W-:Y:S02]  /*10c0*/  IADD3.X R39, PT, PT, R15, UR17, RZ, P0, !PT ;  /* 0x000000110f277c10 */ /* 0x000fe400087fe4ff */
[----:B-1----:R-:W-:Y:S02]  /*10d0*/  IADD3 R36, P0, PT, R7, UR16, RZ ;  /* 0x0000001007247c10 */ /* 0x002fe4000ff1e0ff */
[----:B------:R-:W-:Y:S01]  /*10e0*/  IADD3.X R41, PT, PT, R14, UR17, RZ, P1, !PT ;  /* 0x000000110e297c10 */ /* 0x000fe20008ffe4ff */
[----:B------:R-:W3:Y:S01]  /*10f0*/  LDG.E R38, desc[UR8][R38.64] ;  /* 0x0000000826267981 */ /* 0x000ee2000c1e1900 */
[----:B------:R-:W-:-:S03]  /*1100*/  IADD3.X R37, PT, PT, R12, UR17, RZ, P0, !PT ;  /* 0x000000110c257c10 */ /* 0x000fc600087fe4ff */
[----:B------:R0:W4:Y:S04]  /*1110*/  LDG.E R40, desc[UR8][R40.64] ;  /* 0x0000000828287981 */ /* 0x000128000c1e1900 */
[----:B------:R3:W5:Y:S01]  /*1120*/  LDG.E R36, desc[UR8][R36.64] ;  /* 0x0000000824247981 */ /* 0x000762000c1e1900 */
[----:B0-----:R-:W-:Y:S02]  /*1130*/  IMAD.U32 R41, RZ, RZ, UR24 ;  /* 0x00000018ff297e24 */ /* 0x001fe4000f8e00ff */
[C---:B--2---:R-:W-:Y:S01]  /*1140*/  FMUL.FTZ R42, R2.reuse, R42 ;  /* 0x0000002a022a7220 */ /* 0x044fe20000410000 */
[----:B---3--:R-:W-:-:S04]  /*1150*/  FMUL.FTZ R37, R2, R38 ;  /* 0x0000002602257220 */ /* 0x008fc80000410000 */
[C---:B----4-:R-:W-:Y:S01]  /*1160*/  FFMA.FTZ R37, R4.reuse, R40, R37 ;  /* 0x0000002804257223 */ /* 0x050fe20000010025 */
[----:B------:R-:W-:Y:S01]  /*1170*/  LEA R40, P0, R41, R18, 0x3 ;  /* 0x0000001229287211 */ /* 0x000fe200078018ff */
[----:B-----5:R-:W-:Y:S02]  /*1180*/  FFMA.FTZ R39, R4, R36, R42 ;  /* 0x0000002404277223 */ /* 0x020fe4000001002a */
[----:B------:R-:W-:Y:S01]  /*1190*/  FMUL.FTZ R37, R0, R37 ;  /* 0x0000002500257220 */ /* 0x000fe20000410000 */
[----:B------:R-:W-:Y:S02]  /*11a0*/  IADD3 R36, P1, PT, R26, UR16, RZ ;  /* 0x000000101a247c10 */ /* 0x000fe4000ff3e0ff */
[----:B------:R-:W-:Y:S01]  /*11b0*/  IADD3.X R41, PT, PT, R5, UR10, RZ, P0, !PT ;  /* 0x0000000a05297c10 */ /* 0x000fe200087fe4ff */
[----:B------:R-:W-:Y:S01]  /*11c0*/  FFMA.FTZ R39, R3, R39, R37 ;  /* 0x0000002703277223 */ /* 0x000fe20000010025 */
[----:B------:R-:W-:Y:S02]  /*11d0*/  IADD3 R38, P0, PT, R34, UR16, RZ ;  /* 0x0000001022267c10 */ /* 0x000fe4000ff1e0ff */
[----:B------:R-:W-:-:S02]  /*11e0*/  IADD3.X R37, PT, PT, R16, UR17, RZ, P1, !PT ;  /* 0x0000001110257c10 */ /* 0x000fc40008ffe4ff */
[----:B------:R0:W-:Y:S04]  /*11f0*/  STG.E desc[UR8][R40.64], R39 ;  /* 0x0000002728007986 */ /* 0x0001e8000c101908 */
[----:B------:R1:W2:Y:S01]  /*1200*/  LDG.E R42, desc[UR8][R36.64] ;  /* 0x00000008242a7981 */ /* 0x0002a2000c1e1900 */
[----:B0-----:R-:W-:Y:S02]  /*1210*/  IADD3 R40, P1, PT, R32, UR16, RZ ;  /* 0x0000001020287c10 */ /* 0x001fe4000ff3e0ff */
[----:B------:R-:W-:Y:S02]  /*1220*/  IADD3.X R39, PT, PT, R6, UR17, RZ, P0, !PT ;  /* 0x0000001106277c10 */ /* 0x000fe400087fe4ff */
[----:B-1----:R-:W-:Y:S02]  /*1230*/  IADD3 R36, P0, PT, R24, UR16, RZ ;  /* 0x0000001018247c10 */ /* 0x002fe4000ff1e0ff */
[----:B------:R-:W-:Y:S01]  /*1240*/  IADD3.X R41, PT, PT, R17, UR17, RZ, P1, !PT ;  /* 0x0000001111297c10 */ /* 0x000fe20008ffe4ff */
[----:B------:R-:W3:Y:S01]  /*1250*/  LDG.E R38, desc[UR8][R38.64] ;  /* 0x0000000826267981 */ /* 0x000ee2000c1e1900 */
[----:B------:R-:W-:-:S03]  /*1260*/  IADD3.X R37, PT, PT, R51, UR17, RZ, P0, !PT ;  /* 0x0000001133257c10 */ /* 0x000fc600087fe4ff */
[----:B------:R-:W4:Y:S04]  /*1270*/  LDG.E R40, desc[UR8][R40.64] ;  /* 0x0000000828287981 */ /* 0x000f28000c1e1900 */
[----:B------:R0:W5:Y:S01]  /*1280*/  LDG.E R39, desc[UR8][R36.64] ;  /* 0x0000000824277981 */ /* 0x000162000c1e1900 */
[----:B------:R-:W-:Y:S01]  /*1290*/  UIMAD UR11, UR25, 0xc, URZ ;  /* 0x0000000c190b78a4 */ /* 0x000fe2000f8e02ff */
[----:B0-----:R-:W-:-:S05]  /*12a0*/  MOV R36, UR24 ;  /* 0x0000001800247c02 */ /* 0x001fca0008000f00 */
[----:B------:R-:W-:-:S04]  /*12b0*/  IMAD.WIDE.U32 R36, R36, 0xc, R18 ;  /* 0x0000000c24247825 */ /* 0x000fc800078e0012 */
[----:B------:R-:W-:Y:S01]  /*12c0*/  VIADD R37, R37, UR11 ;  /* 0x0000000b25257c36 */ /* 0x000fe20008000000 */
[----:B------:R-:W-:Y:S02]  /*12d0*/  ULEA UR16, UP1, UR22, UR16, 0x4 ;  /* 0x0000001016107291 */ /* 0x000fe4000f8220ff */
[----:B------:R-:W-:Y:S02]  /*12e0*/  UIADD3 UR5, UPT, UPT, UR5, 0x4, URZ ;  /* 0x0000000405057890 */ /* 0x000fe4000fffe0ff */
[----:B------:R-:W-:Y:S02]  /*12f0*/  UIADD3.X UR17, UPT, UPT, UR17, UR6, URZ, UP1, !UPT ;  /* 0x0000000611117290 */ /* 0x000fe40008ffe4ff */
[----:B------:R-:W-:Y:S01]  /*1300*/  UISETP.NE.AND UP1, UPT, UR5, URZ, UPT ;  /* 0x000000ff0500728c */ /* 0x000fe2000bf25270 */
[----:B------:R-:W-:-:S04]  /*1310*/  MOV R19, UR24 ;  /* 0x0000001800137c02 */ /* 0x000fc80008000f00 */
[----:B------:R-:W-:-:S04]  /*1320*/  LEA R18, P0, R19, R18, 0x4 ;  /* 0x0000001213127211 */ /* 0x000fc800078020ff */
[----:B------:R-:W-:Y:S01]  /*1330*/  IADD3.X R5, PT, PT, R5, UR7, RZ, P0, !PT ;  /* 0x0000000705057c10 */ /* 0x000fe200087fe4ff */
[C---:B--2---:R-:W-:Y:S01]  /*1340*/  FMUL.FTZ R42, R2.reuse, R42 ;  /* 0x0000002a022a7220 */ /* 0x044fe20000410000 */
[----:B---3--:R-:W-:-:S04]  /*1350*/  FMUL.FTZ R38, R2, R38 ;  /* 0x0000002602267220 */ /* 0x008fc80000410000 */
[----:B----4-:R-:W-:-:S04]  /*1360*/  FFMA.FTZ R38, R4, R40, R38 ;  /* 0x0000002804267223 */ /* 0x010fc80000010026 */
[----:B------:R-:W-:Y:S01]  /*1370*/  FMUL.FTZ R38, R0, R38 ;  /* 0x0000002600267220 */ /* 0x000fe20000410000 */
[----:B-----5:R-:W-:-:S04]  /*1380*/  FFMA.FTZ R39, R4, R39, R42 ;  /* 0x0000002704277223 */ /* 0x020fc8000001002a */
[----:B------:R-:W-:-:S05]  /*1390*/  FFMA.FTZ R38, R3, R39, R38 ;  /* 0x0000002703267223 */ /* 0x000fca0000010026 */
[----:B------:R0:W-:Y:S01]  /*13a0*/  STG.E desc[UR8][R36.64], R38 ;  /* 0x0000002624007986 */ /* 0x0001e2000c101908 */
[----:B------:R-:W-:Y:S05]  /*13b0*/  BRA.U UP1, `(.L_x_1926) ;  /* 0xfffffff901847547 */ /* 0x000fea000b83ffff */
[----:B------:R-:W1:Y:S02]  /*13c0*/  LDCU UR5, c[0x0][0x3a0] ;  /* 0x00007400ff0577ac */ /* 0x000e640008000800 */
[----:B-1----:R-:W-:-:S12]  /*13d0*/  ULOP3.LUT UR5, UR5, 0x7ffffffc, URZ, 0xc0, !UPT ;  /* 0x7ffffffc05057892 */ /* 0x002fd8000f8ec0ff */
.L_x_1925:
[----:B------:R-:W1:Y:S02]  /*13e0*/  LDCU UR6, c[0x0][0x3a0] ;  /* 0x00007400ff0677ac */ /* 0x000e640008000800 */
[----:B-1----:R-:W-:-:S09]  /*13f0*/  ULOP3.LUT UP1, UR7, UR6, 0x3, URZ, 0xc0, !UPT ;  /* 0x0000000306077892 */ /* 0x002fd2000f82c0ff */
[----:B------:R-:W-:Y:S05]  /*1400*/  BRA.U !UP1, `(.L_x_1927) ;  /* 0x0000000909207547 */ /* 0x000fea000b800000 */
[----:B------:R1:W5:Y:S04]  /*1410*/  LDL R31, [R1+0x4] ;  /* 0x00000400011f7983 */ /* 0x0003680000100800 */
[----:B------:R1:W5:Y:S04]  /*1420*/  LDL R30, [R1+0x10] ;  /* 0x00001000011e7983 */ /* 0x0003680000100800 */
[----:B------:R1:W5:Y:S04]  /*1430*/  LDL R29, [R1+0xc] ;  /* 0x00000c00011d7983 */ /* 0x0003680000100800 */
[----:B------:R1:W5:Y:S04]  /*1440*/  LDL R28, [R1+0x8] ;  /* 0x00000800011c7983 */ /* 0x0003680000100800 */
[----:B------:R1:W5:Y:S01]  /*1450*/  LDL R27, [R1] ;  /* 0x00000000011b7983 */ /* 0x0003620000100800 */
[----:B------:R-:W-:-:S02]  /*1460*/  UISETP.NE.AND UP1, UPT, UR7, 0x1, UPT ;  /* 0x000000010700788c */ /* 0x000fc4000bf25270 */
[----:B------:R-:W-:-:S04]  /*1470*/  ULOP3.LUT UR6, UR6, 0x1, URZ, 0xc0, !UPT ;  /* 0x0000000106067892 */ /* 0x000fc8000f8ec0ff */
[----:B------:R-:W-:-:S03]  /*1480*/  UISETP.NE.U32.AND UP2, UPT, UR6, 0x1, UPT ;  /* 0x000000010600788c */ /* 0x000fc6000bf45070 */
[----:B-1----:R-:W-:Y:S08]  /*1490*/  BRA.U !UP1, `(.L_x_1928) ;  /* 0x0000000509407547 */ /* 0x002ff0000b800000 */
[----:B0-----:R-:W0:Y:S01]  /*14a0*/  LDC.64 R18, c[0x0][0x3c0] ;  /* 0x0000f000ff127b82 */ /* 0x001e220000000a00 */
[----:B------:R-:W1:Y:S01]  /*14b0*/  LDCU.64 UR10, c[0x0][0x390] ;  /* 0x00007200ff0a77ac */ /* 0x000e620008000a00 */
[----:B-----5:R-:W-:Y:S01]  /*14c0*/  MOV R23, R29 ;  /* 0x0000001d00177202 */ /* 0x020fe20000000f00 */
[----:B------:R-:W-:Y:S01]  /*14d0*/  IMAD.MOV.U32 R22, RZ, RZ, R58 ;  /* 0x000000ffff167224 */ /* 0x000fe200078e003a */
[----:B------:R-:W-:Y:S01]  /*14e0*/  MOV R9, R30 ;  /* 0x0000001e00097202 */ /* 0x000fe20000000f00 */
[----:B------:R-:W-:Y:S01]  /*14f0*/  IMAD.MOV.U32 R8, RZ, RZ, R60 ;  /* 0x000000ffff087224 */ /* 0x000fe200078e003c */
[----:B------:R-:W-:Y:S01]  /*1500*/  MOV R11, R31 ;  /* 0x0000001f000b7202 */ /* 0x000fe20000000f00 */
[----:B------:R-:W-:Y:S01]  /*1510*/  IMAD.MOV.U32 R10, RZ, RZ, R54 ;  /* 0x000000ffff0a7224 */ /* 0x000fe200078e0036 */
[----:B------:R-:W-:Y:S01]  /*1520*/  UIADD3 UR6, UPT, UPT, UR5, 0x1, URZ ;  /* 0x0000000105067890 */ /* 0x000fe2000fffe0ff */
[----:B------:R-:W2:Y:S01]  /*1530*/  LDCU.64 UR12, c[0x0][0x3d8] ;  /* 0x00007b00ff0c77ac */ /* 0x000ea20008000a00 */
[----:B0-----:R-:W-:-:S02]  /*1540*/  IMAD R5, R19, UR5, RZ ;  /* 0x0000000513057c24 */ /* 0x001fc4000f8e02ff */
[----:B------:R-:W-:-:S04]  /*1550*/  IMAD.WIDE.U32 R20, R18, UR5, R22 ;  /* 0x0000000512147c25 */ /* 0x000fc8000f8e0016 */
[----:B------:R-:W-:Y:S01]  /*1560*/  IMAD.WIDE.U32 R16, R18, UR5, R8 ;  /* 0x0000000512107c25 */ /* 0x000fe2000f8e0008 */
[----:B------:R-:W-:Y:S02]  /*1570*/  IADD3 R15, PT, PT, R5, R21, RZ ;  /* 0x00000015050f7210 */ /* 0x000fe40007ffe0ff */
[----:B-1----:R-:W-:Y:S01]  /*1580*/  LEA R14, P1, R20, UR10, 0x2 ;  /* 0x0000000a140e7c11 */ /* 0x002fe2000f8210ff */
[----:B------:R-:W-:Y:S01]  /*1590*/  IMAD.IADD R7, R17, 0x1, R5 ;  /* 0x0000000111077824 */ /* 0x000fe200078e0205 */
[----:B------:R-:W-:Y:S01]  /*15a0*/  LEA R6, P0, R16, UR10, 0x2 ;  /* 0x0000000a10067c11 */ /* 0x000fe2000f8010ff */
[----:B------:R-:W-:Y:S01]  /*15b0*/  IMAD.WIDE.U32 R12, R18, UR5, R10 ;  /* 0x00000005120c7c25 */ /* 0x000fe2000f8e000a */
[----:B------:R-:W-:Y:S02]  /*15c0*/  LEA.HI.X R15, R20, UR11, R15, 0x2, P1 ;  /* 0x0000000b140f7c11 */ /* 0x000fe400088f140f */
[----:B------:R-:W-:Y:S01]  /*15d0*/  MOV R21, R28 ;  /* 0x0000001c00157202 */ /* 0x000fe20000000f00 */
[----:B------:R-:W-:Y:S01]  /*15e0*/  IMAD.MOV.U32 R20, RZ, RZ, R56 ;  /* 0x000000ffff147224 */ /* 0x000fe200078e0038 */
[----:B------:R-:W-:Y:S01]  /*15f0*/  LEA.HI.X R7, R16, UR11, R7, 0x2, P0 ;  /* 0x0000000b10077c11 */ /* 0x000fe200080f1407 */
[----:B------:R-:W-:Y:S01]  /*1600*/  IMAD.IADD R13, R5, 0x1, R13 ;  /* 0x00000001050d7824 */ /* 0x000fe200078e020d */
[----:B------:R-:W-:Y:S01]  /*1610*/  LEA R24, P0, R12, UR10, 0x2 ;  /* 0x0000000a0c187c11 */ /* 0x000fe2000f8010ff */
[----:B------:R-:W-:-:S02]  /*1620*/  IMAD.WIDE.U32 R16, R18, UR5, R20 ;  /* 0x0000000512107c25 */ /* 0x000fc4000f8e0014 */
[----:B------:R-:W3:Y:S01]  /*1630*/  LDG.E R6, desc[UR8][R6.64] ;  /* 0x0000000806067981 */ /* 0x000ee2000c1e1900 */
[----:B------:R-:W-:Y:S02]  /*1640*/  LEA.HI.X R25, R12, UR11, R13, 0x2, P0 ;  /* 0x0000000b0c197c11 */ /* 0x000fe400080f140d */
[----:B------:R-:W-:Y:S02]  /*1650*/  IADD3 R5, PT, PT, R5, R17, RZ ;  /* 0x0000001105057210 */ /* 0x000fe40007ffe0ff */
[C---:B------:R-:W-:Y:S01]  /*1660*/  LEA R12, P0, R16.reuse, UR10, 0x2 ;  /* 0x0000000a100c7c11 */ /* 0x040fe2000f8010ff */
[----:B------:R-:W4:Y:S03]  /*1670*/  LDG.E R24, desc[UR8][R24.64] ;  /* 0x0000000818187981 */ /* 0x000f26000c1e1900 */
[----:B------:R-:W-:-:S05]  /*1680*/  LEA.HI.X R13, R16, UR11, R5, 0x2, P0 ;  /* 0x0000000b100d7c11 */ /* 0x000fca00080f1405 */
[----:B------:R0:W3:Y:S04]  /*1690*/  LDG.E R5, desc[UR8][R12.64] ;  /* 0x000000080c057981 */ /* 0x0000e8000c1e1900 */
[----:B------:R1:W3:Y:S01]  /*16a0*/  LDG.E R25, desc[UR8][R14.64] ;  /* 0x000000080e197981 */ /* 0x0002e2000c1e1900 */
[----:B0-----:R-:W0:Y:S01]  /*16b0*/  LDC.64 R12, c[0x0][0x408] ;  /* 0x00010200ff0c7b82 */ /* 0x001e220000000a00 */
[----:B------:R-:W-:-:S04]  /*16c0*/  IMAD.WIDE.U32 R8, R18, UR6, R8 ;  /* 0x0000000612087c25 */ /* 0x000fc8000f8e0008 */
[----:B------:R-:W-:Y:S02]  /*16d0*/  IMAD R7, R19, UR6, RZ ;  /* 0x0000000613077c24 */ /* 0x000fe4000f8e02ff */
[----:B------:R-:W-:Y:S01]  /*16e0*/  IMAD.WIDE.U32 R16, R18, UR6, R10 ;  /* 0x0000000612107c25 */ /* 0x000fe2000f8e000a */
[----:B------:R-:W-:-:S03]  /*16f0*/  LEA R10, P0, R8, UR10, 0x2 ;  /* 0x0000000a080a7c11 */ /* 0x000fc6000f8010ff */
[----:B------:R-:W-:Y:S01]  /*1700*/  IMAD.IADD R11, R9, 0x1, R7 ;  /* 0x00000001090b7824 */ /* 0x000fe200078e0207 */
[----:B------:R-:W-:Y:S02]  /*1710*/  IADD3 R9, PT, PT, R7, R17, RZ ;  /* 0x0000001107097210 */ /* 0x000fe40007ffe0ff */
[----:B-1----:R-:W-:Y:S02]  /*1720*/  LEA R14, P1, R16, UR10, 0x2 ;  /* 0x0000000a100e7c11 */ /* 0x002fe4000f8210ff */
[----:B------:R-:W-:Y:S02]  /*1730*/  LEA.HI.X R11, R8, UR11, R11, 0x2, P0 ;  /* 0x0000000b080b7c11 */ /* 0x000fe400080f140b */
[----:B------:R-:W-:Y:S01]  /*1740*/  LEA.HI.X R15, R16, UR11, R9, 0x2, P1 ;  /* 0x0000000b100f7c11 */ /* 0x000fe200088f1409 */
[----:B------:R-:W-:Y:S01]  /*1750*/  IMAD.MOV.U32 R8, RZ, RZ, R52 ;  /* 0x000000ffff087224 */ /* 0x000fe200078e0034 */
[----:B------:R-:W-:Y:S01]  /*1760*/  MOV R9, R27 ;  /* 0x0000001b00097202 */ /* 0x000fe20000000f00 */
[----:B------:R-:W-:-:S04]  /*1770*/  IMAD.WIDE.U32 R22, R18, UR6, R22 ;  /* 0x0000000612167c25 */ /* 0x000fc8000f8e0016 */
[----:B0-----:R-:W-:-:S04]  /*1780*/  IMAD.WIDE.U32 R16, R12, UR5, R8 ;  /* 0x000000050c107c25 */ /* 0x001fc8000f8e0008 */
[----:B------:R-:W-:-:S04]  /*1790*/  IMAD.WIDE.U32 R18, R18, UR6, R20 ;  /* 0x0000000612127c25 */ /* 0x000fc8000f8e0014 */
[----:B------:R-:W-:Y:S01]  /*17a0*/  IMAD R21, R13, UR5, R17 ;  /* 0x000000050d157c24 */ /* 0x000fe2000f8e0211 */
[----:B--2---:R-:W-:Y:S01]  /*17b0*/  LEA R20, P0, R16, UR12, 0x2 ;  /* 0x0000000c10147c11 */ /* 0x004fe2000f8010ff */
[----:B------:R-:W-:-:S03]  /*17c0*/  IMAD.IADD R23, R7, 0x1, R23 ;  /* 0x0000000107177824 */ /* 0x000fc600078e0217 */
[----:B------:R-:W-:Y:S02]  /*17d0*/  LEA.HI.X R21, R16, UR13, R21, 0x2, P0 ;  /* 0x0000000d10157c11 */ /* 0x000fe400080f1415 */
[----:B------:R-:W-:Y:S01]  /*17e0*/  LEA R16, P1, R18, UR10, 0x2 ;  /* 0x0000000a12107c11 */ /* 0x000fe2000f8210ff */
[----:B----4-:R-:W-:-:S04]  /*17f0*/  FMUL.FTZ R17, R2, R24 ;  /* 0x0000001802117220 */ /* 0x010fc80000410000 */
[----:B---3--:R-:W-:Y:S01]  /*1800*/  FFMA.FTZ R5, R4, R5, R17 ;  /* 0x0000000504057223 */ /* 0x008fe20000010011 */
[----:B------:R-:W-:-:S03]  /*1810*/  FMUL.FTZ R25, R2, R25 ;  /* 0x0000001902197220 */ /* 0x000fc60000410000 */
[----:B------:R-:W-:Y:S01]  /*1820*/  FMUL.FTZ R26, R0, R5 ;  /* 0x00000005001a7220 */ /* 0x000fe20000410000 */
[----:B------:R-:W-:Y:S01]  /*1830*/  FFMA.FTZ R24, R4, R6, R25 ;  /* 0x0000000604187223 */ /* 0x000fe20000010019 */
[C---:B------:R-:W-:Y:S02]  /*1840*/  LEA R6, P0, R22.reuse, UR10, 0x2 ;  /* 0x0000000a16067c11 */ /* 0x040fe4000f8010ff */
[----:B------:R-:W-:Y:S01]  /*1850*/  IADD3 R17, PT, PT, R7, R19, RZ ;  /* 0x0000001307117210 */ /* 0x000fe20007ffe0ff */
[----:B------:R-:W-:Y:S01]  /*1860*/  FFMA.FTZ R5, R3, R24, R26 ;  /* 0x0000001803057223 */ /* 0x000fe2000001001a */
[----:B------:R-:W-:Y:S02]  /*1870*/  LEA.HI.X R7, R22, UR11, R23, 0x2, P0 ;  /* 0x0000000b16077c11 */ /* 0x000fe400080f1417 */
[----:B------:R-:W-:Y:S02]  /*1880*/  LEA.HI.X R17, R18, UR11, R17, 0x2, P1 ;  /* 0x0000000b12117c11 */ /* 0x000fe400088f1411 */
[----:B------:R0:W-:Y:S04]  /*1890*/  STG.E desc[UR8][R20.64], R5 ;  /* 0x0000000514007986 */ /* 0x0001e8000c101908 */
[----:B------:R-:W2:Y:S04]  /*18a0*/  LDG.E R15, desc[UR8][R14.64] ;  /* 0x000000080e0f7981 */ /* 0x000ea8000c1e1900 */
[----:B------:R-:W3:Y:S04]  /*18b0*/  LDG.E R7, desc[UR8][R6.64] ;  /* 0x0000000806077981 */ /* 0x000ee8000c1e1900 */
[----:B------:R-:W4:Y:S04]  /*18c0*/  LDG.E R17, desc[UR8][R16.64] ;  /* 0x0000000810117981 */ /* 0x000f28000c1e1900 */
[----:B------:R-:W4:Y:S01]  /*18d0*/  LDG.E R11, desc[UR8][R10.64] ;  /* 0x000000080a0b7981 */ /* 0x000f22000c1e1900 */
[----:B------:R-:W-:-:S04]  /*18e0*/  IMAD.WIDE.U32 R8, R12, UR6, R8 ;  /* 0x000000060c087c25 */ /* 0x000fc8000f8e0008 */
[----:B------:R-:W-:Y:S01]  /*18f0*/  IMAD R13, R13, UR6, R9 ;  /* 0x000000060d0d7c24 */ /* 0x000fe2000f8e0209 */
[----:B------:R-:W-:Y:S01]  /*1900*/  UIADD3 UR5, UPT, UPT, UR5, 0x2, URZ ;  /* 0x0000000205057890 */ /* 0x000fe2000fffe0ff */
[C---:B--2---:R-:W-:Y:S01]  /*1910*/  FMUL.FTZ R19, R2.reuse, R15 ;  /* 0x0000000f02137220 */ /* 0x044fe20000410000 */
[----:B---3--:R-:W-:-:S03]  /*1920*/  FMUL.FTZ R12, R2, R7 ;  /* 0x00000007020c7220 */ /* 0x008fc60000410000 */
[C---:B----4-:R-:W-:Y:S01]  /*1930*/  FFMA.FTZ R19, R4.reuse, R17, R19 ;  /* 0x0000001104137223 */ /* 0x050fe20000010013 */
[----:B------:R-:W-:Y:S01]  /*1940*/  FFMA.FTZ R18, R4, R11, R12 ;  /* 0x0000000b04127223 */ /* 0x000fe2000001000c */
[----:B------:R-:W-:Y:S02]  /*1950*/  LEA R12, P0, R8, UR12, 0x2 ;  /* 0x0000000c080c7c11 */ /* 0x000fe4000f8010ff */
[----:B------:R-:W-:Y:S02]  /*1960*/  FMUL.FTZ R14, R0, R19 ;  /* 0x00000013000e7220 */ /* 0x000fe40000410000 */
[----:B------:R-:W-:Y:S02]  /*1970*/  LEA.HI.X R13, R8, UR13, R13, 0x2, P0 ;  /* 0x0000000d080d7c11 */ /* 0x000fe400080f140d */
[----:B0-----:R-:W-:-:S05]  /*1980*/  FFMA.FTZ R5, R3, R18, R14 ;  /* 0x0000001203057223 */ /* 0x001fca000001000e */
[----:B------:R1:W-:Y:S02]  /*1990*/  STG.E desc[UR8][R12.64], R5 ;  /* 0x000000050c007986 */ /* 0x0003e4000c101908 */
.L_x_1928:
[----:B------:R-:W-:Y:S05]  /*19a0*/  BRA.U UP2, `(.L_x_1927) ;  /* 0x0000000102b87547 */ /* 0x000fea000b800000 */
[----:B------:R-:W2:Y:S01]  /*19b0*/  LDC.64 R6, c[0x0][0x3c0] ;  /* 0x0000f000ff067b82 */ /* 0x000ea20000000a00 */
[----:B------:R-:W3:Y:S01]  /*19c0*/  LDCU.64 UR6, c[0x0][0x390] ;  /* 0x00007200ff0677ac */ /* 0x000ee20008000a00 */
[----:B-----5:R-:W-:Y:S01]  /*19d0*/  MOV R9, R31 ;  /* 0x0000001f00097202 */ /* 0x020fe20000000f00 */
[----:B------:R-:W-:Y:S01]  /*19e0*/  IMAD.MOV.U32 R8, RZ, RZ, R54 ;  /* 0x000000ffff087224 */ /* 0x000fe200078e0036 */
[----:B------:R-:W-:Y:S01]  /*19f0*/  MOV R15, R29 ;  /* 0x0000001d000f7202 */ /* 0x000fe20000000f00 */
[----:B------:R-:W-:Y:S01]  /*1a00*/  IMAD.MOV.U32 R14, RZ, RZ, R58 ;  /* 0x000000ffff0e7224 */ /* 0x000fe200078e003a */
[----:B------:R-:W-:Y:S01]  /*1a10*/  MOV R17, R28 ;  /* 0x0000001c00117202 */ /* 0x000fe20000000f00 */
[----:B0-----:R-:W-:Y:S01]  /*1a20*/  IMAD.MOV.U32 R16, RZ, RZ, R56 ;  /* 0x000000ffff107224 */ /* 0x001fe200078e0038 */
[----:B-1----:R-:W-:Y:S01]  /*1a30*/  MOV R13, R30 ;  /* 0x0000001e000d7202 */ /* 0x002fe20000000f00 */
[----:B------:R-:W-:Y:S02]  /*1a40*/  IMAD.MOV.U32 R12, RZ, RZ, R60 ;  /* 0x000000ffff0c7224 */ /* 0x000fe400078e003c */
[----:B--2---:R-:W-:-:S02]  /*1a50*/  IMAD R19, R7, UR5, RZ ;  /* 0x0000000507137c24 */ /* 0x004fc4000f8e02ff */
[----:B------:R-:W-:-:S04]  /*1a60*/  IMAD.WIDE.U32 R8, R6, UR5, R8 ;  /* 0x0000000506087c25 */ /* 0x000fc8000f8e0008 */
[----:B------:R-:W-:Y:S01]  /*1a70*/  IMAD.IADD R5, R19, 0x1, R9 ;  /* 0x0000000113057824 */ /* 0x000fe200078e0209 */
[----:B---3--:R-:W-:Y:S01]  /*1a80*/  LEA R10, P0, R8, UR6, 0x2 ;  /* 0x00000006080a7c11 */ /* 0x008fe2000f8010ff */
[----:B------:R-:W-:-:S03]  /*1a90*/  IMAD.WIDE.U32 R14, R6, UR5, R14 ;  /* 0x00000005060e7c25 */ /* 0x000fc6000f8e000e */
[----:B------:R-:W-:Y:S01]  /*1aa0*/  LEA.HI.X R11, R8, UR7, R5, 0x2, P0 ;  /* 0x00000007080b7c11 */ /* 0x000fe200080f1405 */
[----:B------:R-:W-:Y:S01]  /*1ab0*/  IMAD.WIDE.U32 R16, R6, UR5, R16 ;  /* 0x0000000506107c25 */ /* 0x000fe2000f8e0010 */
[----:B------:R-:W-:-:S03]  /*1ac0*/  LEA R8, P1, R14, UR6, 0x2 ;  /* 0x000000060e087c11 */ /* 0x000fc6000f8210ff */
[----:B------:R-:W-:Y:S01]  /*1ad0*/  IMAD.WIDE.U32 R12, R6, UR5, R12 ;  /* 0x00000005060c7c25 */ /* 0x000fe2000f8e000c */
[C---:B------:R-:W-:Y:S01]  /*1ae0*/  IADD3 R5, PT, PT, R19.reuse, R17, RZ ;  /* 0x0000001113057210 */ /* 0x040fe20007ffe0ff */
[----:B------:R-:W2:Y:S01]  /*1af0*/  LDG.E R11, desc[UR8][R10.64] ;  /* 0x000000080a0b7981 */ /* 0x000ea2000c1e1900 */
[----:B------:R-:W-:Y:S01]  /*1b00*/  LEA R18, P2, R16, UR6, 0x2 ;  /* 0x0000000610127c11 */ /* 0x000fe2000f8410ff */
[----:B------:R-:W-:Y:S01]  /*1b10*/  IMAD.IADD R7, R19, 0x1, R15 ;  /* 0x0000000113077824 */ /* 0x000fe200078e020f */
[----:B------:R-:W-:Y:S02]  /*1b20*/  IADD3 R13, PT, PT, R13, R19, RZ ;  /* 0x000000130d0d7210 */ /* 0x000fe40007ffe0ff */
[----:B------:R-:W-:Y:S02]  /*1b30*/  LEA R6, P0, R12, UR6, 0x2 ;  /* 0x000000060c067c11 */ /* 0x000fe4000f8010ff */
[----:B------:R-:W-:Y:S02]  /*1b40*/  LEA.HI.X R9, R14, UR7, R7, 0x2, P1 ;  /* 0x000000070e097c11 */ /* 0x000fe400088f1407 */
[----:B------:R-:W-:-:S02]  /*1b50*/  LEA.HI.X R19, R16, UR7, R5, 0x2, P2 ;  /* 0x0000000710137c11 */ /* 0x000fc400090f1405 */
[----:B------:R-:W-:Y:S01]  /*1b60*/  LEA.HI.X R7, R12, UR7, R13, 0x2, P0 ;  /* 0x000000070c077c11 */ /* 0x000fe200080f140d */
[----:B------:R-:W0:Y:S01]  /*1b70*/  LDC.64 R16, c[0x0][0x408] ;  /* 0x00010200ff107b82 */ /* 0x000e220000000a00 */
[----:B------:R1:W3:Y:S01]  /*1b80*/  LDG.E R9, desc[UR8][R8.64] ;  /* 0x0000000808097981 */ /* 0x0002e2000c1e1900 */
[----:B------:R-:W1:Y:S03]  /*1b90*/  LDCU.64 UR6, c[0x0][0x3d8] ;  /* 0x00007b00ff0677ac */ /* 0x000e660008000a00 */
[----:B------:R-:W4:Y:S04]  /*1ba0*/  LDG.E R19, desc[UR8][R18.64] ;  /* 0x0000000812137981 */ /* 0x000f28000c1e1900 */
[----:B------:R-:W4:Y:S01]  /*1bb0*/  LDG.E R7, desc[UR8][R6.64] ;  /* 0x0000000806077981 */ /* 0x000f22000c1e1900 */
[----:B------:R-:W-:Y:S01]  /*1bc0*/  MOV R13, R27 ;  /* 0x0000001b000d7202 */ /* 0x000fe20000000f00 */
[----:B------:R-:W-:-:S04]  /*1bd0*/  IMAD.MOV.U32 R12, RZ, RZ, R52 ;  /* 0x000000ffff0c7224 */ /* 0x000fc800078e0034 */
[----:B0-----:R-:W-:-:S03]  /*1be0*/  IMAD.WIDE.U32 R12, R16, UR5, R12 ;  /* 0x00000005100c7c25 */ /* 0x001fc6000f8e000c */
[----:B-1----:R-:W-:Y:S01]  /*1bf0*/  LEA R8, P0, R12, UR6, 0x2 ;  /* 0x000000060c087c11 */ /* 0x002fe2000f8010ff */
[C---:B--2---:R-:W-:Y:S01]  /*1c00*/  FMUL.FTZ R5, R2.reuse, R11 ;  /* 0x0000000b02057220 */ /* 0x044fe20000410000 */
[----:B---3--:R-:W-:Y:S01]  /*1c10*/  FMUL.FTZ R14, R2, R9 ;  /* 0x00000009020e7220 */ /* 0x008fe20000410000 */
[----:B------:R-:W-:Y:S02]  /*1c20*/  IMAD R9, R17, UR5, R13 ;  /* 0x0000000511097c24 */ /* 0x000fe4000f8e020d */
[C---:B----4-:R-:W-:Y:S01]  /*1c30*/  FFMA.FTZ R5, R4.reuse, R19, R5 ;  /* 0x0000001304057223 */ /* 0x050fe20000010005 */
[----:B------:R-:W-:-:S03]  /*1c40*/  FFMA.FTZ R14, R4, R7, R14 ;  /* 0x00000007040e7223 */ /* 0x000fc6000001000e */
[----:B------:R-:W-:Y:S01]  /*1c50*/  FMUL.FTZ R6, R0, R5 ;  /* 0x0000000500067220 */ /* 0x000fe20000410000 */
[----:B------:R-:W-:-:S03]  /*1c60*/  LEA.HI.X R9, R12, UR7, R9, 0x2, P0 ;  /* 0x000000070c097c11 */ /* 0x000fc600080f1409 */
[----:B------:R-:W-:-:S05]  /*1c70*/  FFMA.FTZ R5, R3, R14, R6 ;  /* 0x0000000e03057223 */ /* 0x000fca0000010006 */
[----:B------:R2:W-:Y:S02]  /*1c80*/  STG.E desc[UR8][R8.64], R5 ;  /* 0x0000000508007986 */ /* 0x0005e4000c101908 */
.L_x_1927:
[----:B------:R-:W-:Y:S05]  /*1c90*/  BRA.U UP0, `(.L_x_1929) ;  /* 0xffffffe900d47547 */ /* 0x000fea000b83ffff */
[----:B------:R-:W-:Y:S05]  /*1ca0*/  EXIT ;  /* 0x000000000000794d */ /* 0x000fea0003800000 */
.L_x_1930:
        /* <DEDUP_REMOVED lines=13> */
.L_x_1995:


//--------------------- .text._ZN2at6native54_GLOBAL__N__aa9a477a_21_UpSampleBilinear2d_cu_607db5e334upsample_bilinear2d_nhwc_out_frameIffEEvT0_S3_biiiiiPKT_PS4_i --------------------------
	.section	.text._ZN2at6native54_GLOBAL__N__aa9a477a_21_UpSampleBilinear2d_cu_607db5e334upsample_bilinear2d_nhwc_out_frameIffEEvT0_S3_biiiiiPKT_PS4_i,"ax",@progbits
	.align	128
.text._ZN2at6native54_GLOBAL__N__aa9a477a_21_UpSampleBilinear2d_cu_607db5e334upsample_bilinear2d_nhwc_out_frameIffEEvT0_S3_biiiiiPKT_PS4_i:
        .type           _ZN2at6native54_GLOBAL__N__aa9a477a_21_UpSampleBilinear2d_cu_607db5e334upsample_bilinear2d_nhwc_out_frameIffEEvT0_S3_biiiiiPKT_PS4_i,@function
        .size           _ZN2at6native54_GLOBAL__N__aa9a477a_21_UpSampleBilinear2d_cu_607db5e334upsample_bilinear2d_nhwc_out_frameIffEEvT0_S3_biiiiiPKT_PS4_i,(.L_x_1996 - _ZN2at6native54_GLOBAL__N__aa9a477a_21_UpSampleBilinear2d_cu_607db5e334upsample_bilinear2d_nhwc_out_frameIffEEvT0_S3_biiiiiPKT_PS4_i)
        .other          _ZN2at6native54_GLOBAL__N__aa9a477a_21_UpSampleBilinear2d_cu_607db5e334upsample_bilinear2d_nhwc_out_frameIffEEvT0_S3_biiiiiPKT_PS4_i,@"STO_CUDA_ENTRY STV_DEFAULT"
_ZN2at6native54_GLOBAL__N__aa9a477a_21_UpSampleBilinear2d_cu_607db5e334upsample_bilinear2d_nhwc_out_frameIffEEvT0_S3_biiiiiPKT_PS4_i:
        /* <DEDUP_REMOVED lines=9> */
[----:B------:R-:W-:Y:S01]  /*0090*/  IABS R14, R7 ;  /* 0x00000007000e7213 */ /* 0x000fe20000000000 */
[----:B------:R-:W1:Y:S01]  /*00a0*/  LDCU.U8 UR4, c[0x0][0x388] ;  /* 0x00007100ff0477ac */ /* 0x000e620008000000 */
[----:B------:R-:W2:Y:S05]  /*00b0*/  LDCU UR6, c[0x0][0x394] ;  /* 0x00007280ff0677ac */ /* 0x000eaa0008000800 */
        /* <DEDUP_REMOVED lines=8> */
[----:B------:R-:W0:Y:S08]  /*0140*/  I2F.RP R3, R9 ;  /* 0x0000000900037306 */ /* 0x000e300000209400 */
[----:B0-----:R-:W0:Y:S02]  /*0150*/  MUFU.RCP R3, R3 ;  /* 0x0000000300037308 */ /* 0x001e240000001000 */
[----:B0-----:R-:W-:-:S06]  /*0160*/  VIADD R4, R3, 0xffffffe ;  /* 0x0ffffffe03047836 */ /* 0x001fcc0000000000 */
[----:B------:R0:W1:Y:S02]  /*0170*/  F2I.FTZ.U32.TRUNC.NTZ R5, R4 ;  /* 0x0000000400057305 */ /* 0x000064000021f000 */
[----:B0-----:R-:W-:Y:S02]  /*0180*/  HFMA2 R4, -RZ, RZ, 0, 0 ;  /* 0x00000000ff047431 */ /* 0x001fe400000001ff */
[----:B-1----:R-:W-:-:S04]  /*0190*/  IMAD.MOV R6, RZ, RZ, -R5 ;  /* 0x000000ffff067224 */ /* 0x002fc800078e0a05 */
[----:B------:R-:W-:Y:S01]  /*01a0*/  IMAD R11, R6, R9, RZ ;  /* 0x00000009060b7224 */ /* 0x000fe200078e02ff */
[----:B---3--:R-:W-:-:S03]  /*01b0*/  IABS R6, R2 ;  /* 0x0000000200067213 */ /* 0x008fc60000000000 */
[----:B------:R-:W-:-:S04]  /*01c0*/  IMAD.HI.U32 R3, R5, R11, R4 ;  /* 0x0000000b05037227 */ /* 0x000fc800078e0004 */
[----:B------:R-:W-:Y:S01]  /*01d0*/  IMAD.MOV.U32 R5, RZ, RZ, R6 ;  /* 0x000000ffff057224 */ /* 0x000fe200078e0006 */
[----:B------:R-:W-:Y:S01]  /*01e0*/  LOP3.LUT R6, R7, R0, RZ, 0x3c, !PT ;  /* 0x0000000007067212 */ /* 0x000fe200078e3cff */
[----:B------:R-:W-:Y:S02]  /*01f0*/  IMAD.HI.U32 R4, R3, R14, RZ ;  /* 0x0000000e03047227 */ /* 0x000fe400078e00ff */
[----:B------:R-:W0:Y:S01]  /*0200*/  I2F.RP R8, R5 ;  /* 0x0000000500087306 */ /* 0x000e220000209400 */
[----:B------:R-:W-:Y:S01]  /*0210*/  ISETP.GE.AND P2, PT, R6, RZ, PT ;  /* 0x000000ff0600720c */ /* 0x000fe20003f46270 */
        /* <DEDUP_REMOVED lines=9> */
[----:B-1----:R-:W-:-:S03]  /*02b0*/  LOP3.LUT R15, RZ, R3, RZ, 0x33, !PT ;  /* 0x00000003ff0f7212 */ /* 0x002fc600078e33ff */
[----:B------:R0:W1:Y:S08]  /*02c0*/  F2I.FTZ.U32.TRUNC.NTZ R17, R16 ;  /* 0x0000001000117305 */ /* 0x000070000021f000 */
[----:B------:R-:W-:Y:S02]  /*02d0*/  @P0 IADD3 R4, PT, PT, R4, 0x1, RZ ;  /* 0x0000000104040810 */ /* 0x000fe40007ffe0ff */
[----:B------:R-:W-:-:S02]  /*02e0*/  ISETP.NE.AND P0, PT, R0, RZ, PT ;  /* 0x000000ff0000720c */ /* 0x000fc40003f05270 */
[----:B------:R-:W-:Y:S01]  /*02f0*/  @!P2 IADD3 R4, PT, PT, -R4, RZ, RZ ;  /* 0x000000ff0404a210 */ /* 0x000fe20007ffe1ff */
[----:B0-----:R-:W-:-:S03]  /*0300*/  IMAD.MOV.U32 R16, RZ, RZ, RZ ;  /* 0x000000ffff107224 */ /* 0x001fc600078e00ff */
[----:B------:R-:W-:Y:S01]  /*0310*/  SEL R11, R12, R4, !P0 ;  /* 0x000000040c0b7207 */ /* 0x000fe20004000000 */
[--C-:B-1----:R-:W-:Y:S01]  /*0320*/  IMAD.MOV R6, RZ, RZ, -R17.reuse ;  /* 0x000000ffff067224 */ /* 0x102fe200078e0a11 */
[----:B------:R-:W-:Y:S02]  /*0330*/  IABS R4, R3 ;  /* 0x0000000300047213 */ /* 0x000fe40000000000 */
[----:B------:R-:W-:Y:S01]  /*0340*/  IABS R8, R11 ;  /* 0x0000000b00087213 */ /* 0x000fe20000000000 */
[----:B------:R-:W-:Y:S01]  /*0350*/  IMAD R13, R6, R5, RZ ;  /* 0x00000005060d7224 */ /* 0x000fe200078e02ff */
[----:B------:R-:W0:Y:S03]  /*0360*/  I2F.RP R10, R4 ;  /* 0x00000004000a7306 */ /* 0x000e260000209400 */
[----:B------:R-:W-:-:S06]  /*0370*/  IMAD.HI.U32 R16, R17, R13, R16 ;  /* 0x0000000d11107227 */ /* 0x000fcc00078e0010 */
        /* <DEDUP_REMOVED lines=16> */
[----:B------:R-:W-:-:S04]  /*0480*/  IMAD R13, R13, R4, RZ ;  /* 0x000000040d0d7224 */ /* 0x000fc800078e02ff */
[----:B------:R-:W-:Y:S01]  /*0490*/  IMAD.HI.U32 R13, R17, R13, R16 ;  /* 0x0000000d110d7227 */ /* 0x000fe200078e0010 */
[----:B------:R-:W-:Y:S02]  /*04a0*/  @!P3 IADD3 R6, PT, PT, -R6, RZ, RZ ;  /* 0x000000ff0606b210 */ /* 0x000fe40007ffe1ff */
[----:B------:R-:W-:Y:S02]  /*04b0*/  @!P2 LOP3.LUT R6, RZ, R2, RZ, 0x33, !PT ;  /* 0x00000002ff06a212 */ /* 0x000fe400078e33ff */
[----:B------:R-:W-:Y:S02]  /*04c0*/  ISETP.NE.AND P2, PT, R3, RZ, PT ;  /* 0x000000ff0300720c */ /* 0x000fe40003f45270 */
[----:B------:R-:W-:Y:S01]  /*04d0*/  IABS R5, R6 ;  /* 0x0000000600057213 */ /* 0x000fe20000000000 */
[----:B------:R-:W-:Y:S01]  /*04e0*/  IMAD.MOV R10, RZ, RZ, -R6 ;  /* 0x000000ffff0a7224 */ /* 0x000fe200078e0a06 */
[----:B------:R-:W-:Y:S02]  /*04f0*/  ISETP.GE.AND P4, PT, R6, RZ, PT ;  /* 0x000000ff0600720c */ /* 0x000fe40003f86270 */
[----:B------:R-:W-:Y:S01]  /*0500*/  MOV R17, R5 ;  /* 0x0000000500117202 */ /* 0x000fe20000000f00 */
[----:B------:R-:W-:-:S04]  /*0510*/  IMAD R10, R2, R10, R11 ;  /* 0x0000000a020a7224 */ /* 0x000fc800078e020b */
[----:B------:R-:W-:Y:S01]  /*0520*/  IMAD.HI.U32 R13, R13, R17, RZ ;  /* 0x000000110d0d7227 */ /* 0x000fe200078e00ff */
[----:B------:R-:W-:-:S03]  /*0530*/  I2FP.F32.S32 R16, R10 ;  /* 0x0000000a00107245 */ /* 0x000fc60000201400 */
[----:B------:R-:W-:-:S04]  /*0540*/  IMAD.MOV R5, RZ, RZ, -R13 ;  /* 0x000000ffff057224 */ /* 0x000fc800078e0a0d */
[C---:B------:R-:W-:Y:S02]  /*0550*/  IMAD R17, R4.reuse, R5, R17 ;  /* 0x0000000504117224 */ /* 0x040fe400078e0211 */
[----:B------:R-:W0:Y:S03]  /*0560*/  LDC R5, c[0x0][0x384] ;  /* 0x0000e100ff057b82 */ /* 0x000e260000000800 */
[----:B------:R-:W-:-:S13]  /*0570*/  ISETP.GT.U32.AND P1, PT, R4, R17, PT ;  /* 0x000000110400720c */ /* 0x000fda0003f24070 */
[-C--:B------:R-:W-:Y:S02]  /*0580*/  @!P1 IADD3 R17, PT, PT, R17, -R4.reuse, RZ ;  /* 0x8000000411119210 */ /* 0x080fe40007ffe0ff */
[----:B------:R-:W-:Y:S02]  /*0590*/  @!P1 IADD3 R13, PT, PT, R13, 0x1, RZ ;  /* 0x000000010d0d9810 */ /* 0x000fe40007ffe0ff */
[-C--:B------:R-:W-:Y:S01]  /*05a0*/  ISETP.GT.U32.AND P3, PT, R4, R17.reuse, PT ;  /* 0x000000110400720c */ /* 0x080fe20003f64070 */
[C---:B------:R-:W-:Y:S01]  /*05b0*/  IMAD.IADD R8, R17.reuse, 0x1, -R4 ;  /* 0x0000000111087824 */ /* 0x040fe200078e0a04 */
[----:B------:R-:W-:Y:S02]  /*05c0*/  ISETP.GE.U32.AND P5, PT, R17, R4, PT ;  /* 0x000000041100720c */ /* 0x000fe40003fa6070 */
[----:B------:R-:W-:Y:S02]  /*05d0*/  ISETP.GT.U32.AND P1, PT, R9, R14, PT ;  /* 0x0000000e0900720c */ /* 0x000fe40003f24070 */
[----:B------:R-:W-:-:S02]  /*05e0*/  SEL R8, R8, R17, !P3 ;  /* 0x0000001108087207 */ /* 0x000fc40005800000 */
[----:B------:R-:W-:Y:S01]  /*05f0*/  ISETP.NE.AND P3, PT, RZ, UR4, PT ;  /* 0x00000004ff007c0c */ /* 0x000fe2000bf65270 */
[----:B------:R-:W-:Y:S01]  /*0600*/  UIADD3 UR4, UPT, UPT, UR6, -0x1, URZ ;  /* 0xffffffff06047890 */ /* 0x000fe2000fffe0ff */
[----:B------:R-:W-:Y:S02]  /*0610*/  @!P4 IADD3 R8, PT, PT, -R8, RZ, RZ ;  /* 0x000000ff0808c210 */ /* 0x000fe40007ffe1ff */
[----:B------:R-:W-:Y:S02]  /*0620*/  LOP3.LUT R17, R6, R3, RZ, 0x3c, !PT ;  /* 0x0000000306117212 */ /* 0x000fe400078e3cff */
[----:B------:R-:W-:Y:S01]  /*0630*/  SEL R24, R15, R8, !P2 ;  /* 0x000000080f187207 */ /* 0x000fe20005000000 */
[----:B------:R-:W-:Y:S01]  /*0640*/  @P5 VIADD R13, R13, 0x1 ;  /* 0x000000010d0d5836 */ /* 0x000fe20000000000 */
[----:B------:R-:W-:Y:S02]  /*0650*/  ISETP.GE.AND P4, PT, R17, RZ, PT ;  /* 0x000000ff1100720c */ /* 0x000fe40003f86270 */
[----:B------:R-:W-:-:S05]  /*0660*/  I2FP.F32.S32 R8, R24 ;  /* 0x0000001800087245 */ /* 0x000fca0000201400 */
[C---:B------:R-:W-:Y:S01]  /*0670*/  @!P3 FADD.FTZ R11, R8.reuse, 0.5 ;  /* 0x3f000000080bb421 */ /* 0x040fe20000010000 */
[-C--:B----4-:R-:W-:Y:S01]  /*0680*/  @P3 FMUL.FTZ R4, R8, R18.reuse ;  /* 0x0000001208043220 */ /* 0x090fe20000410000 */
[----:B------:R-:W-:Y:S02]  /*0690*/  @!P3 FADD.FTZ R8, R16, 0.5 ;  /* 0x3f0000001008b421 */ /* 0x000fe40000010000 */
[----:B------:R-:W-:Y:S02]  /*06a0*/  @!P3 FFMA.FTZ R11, R11, R18, -0.5 ;  /* 0xbf0000000b0bb423 */ /* 0x000fe40000010012 */
[-C--:B0-----:R-:W-:Y:S01]  /*06b0*/  @!P3 FFMA.FTZ R6, R8, R5.reuse, -0.5 ;  /* 0xbf0000000806b423 */ /* 0x081fe20000010005 */
[----:B------:R-:W-:Y:S01]  /*06c0*/  @P3 FMUL.FTZ R5, R16, R5 ;  /* 0x0000000510053220 */ /* 0x000fe20000410000 */
[----:B------:R-:W-:Y:S02]  /*06d0*/  @!P4 IADD3 R13, PT, PT, -R13, RZ, RZ ;  /* 0x000000ff0d0dc210 */ /* 0x000fe40007ffe1ff */
[----:B------:R-:W-:-:S04]  /*06e0*/  @!P3 FSETP.GEU.FTZ.AND P6, PT, R11, RZ, PT ;  /* 0x000000ff0b00b20b */ /* 0x000fc80003fde000 */
[----:B------:R-:W-:Y:S02]  /*06f0*/  @!P3 FSEL R4, R11, RZ, P6 ;  /* 0x000000ff0b04b208 */ /* 0x000fe40003000000 */
[C---:B------:R-:W-:Y:S02]  /*0700*/  @!P3 FSETP.GEU.FTZ.AND P6, PT, R6.reuse, RZ, PT ;  /* 0x000000ff0600b20b */ /* 0x040fe40003fde000 */
[----:B------:R-:W0:Y:S01]  /*0710*/  F2I.FTZ.TRUNC.NTZ R8, R4 ;  /* 0x0000000400087305 */ /* 0x000e22000021f100 */
[----:B------:R-:W-:Y:S02]  /*0720*/  SEL R11, R15, R13, !P2 ;  /* 0x0000000d0f0b7207 */ /* 0x000fe40005000000 */
[----:B------:R-:W-:Y:S02]  /*0730*/  @!P3 FSEL R5, R6, RZ, P6 ;  /* 0x000000ff0605b208 */ /* 0x000fe40003000000 */
[----:B------:R-:W-:Y:S01]  /*0740*/  ISETP.GE.AND P3, PT, R7, RZ, PT ;  /* 0x000000ff0700720c */ /* 0x000fe20003f66270 */
[----:B------:R-:W-:-:S02]  /*0750*/  IMAD.IADD R7, R14, 0x1, -R9 ;  /* 0x000000010e077824 */ /* 0x000fc400078e0a09 */
[----:B------:R-:W1:Y:S03]  /*0760*/  F2I.FTZ.TRUNC.NTZ R6, R5 ;  /* 0x0000000500067305 */ /* 0x000e66000021f100 */
[----:B------:R-:W-:Y:S02]  /*0770*/  SEL R13, R7, R14, !P1 ;  /* 0x0000000e070d7207 */ /* 0x000fe40004800000 */
[----:B0-----:R-:W-:Y:S01]  /*0780*/  SHF.R.S32.HI R9, RZ, 0x1f, R8 ;  /* 0x0000001fff097819 */ /* 0x001fe20000011408 */
[----:B------:R-:W-:Y:S01]  /*0790*/  VIADD R25, R8, 0x1 ;  /* 0x0000000108197836 */ /* 0x000fe20000000000 */
[----:B------:R-:W-:-:S03]  /*07a0*/  MOV R14, R8 ;  /* 0x00000008000e7202 */ /* 0x000fc60000000f00 */
[----:B------:R-:W-:Y:S01]  /*07b0*/  @!P3 IADD3 R13, PT, PT, -R13, RZ, RZ ;  /* 0x000000ff0d0db210 */ /* 0x000fe20007ffe1ff */
[----:B------:R-:W-:Y:S01]  /*07c0*/  IMAD.WIDE R20, R11, UR7, R8 ;  /* 0x000000070b147c25 */ /* 0x000fe2000f8e0208 */
[----:B------:R-:W-:Y:S02]  /*07d0*/  SHF.R.S32.HI R9, RZ, 0x1f, R0 ;  /* 0x0000001fff097819 */ /* 0x000fe40000011400 */
[--C-:B-1----:R-:W-:Y:S01]  /*07e0*/  SHF.R.S32.HI R7, RZ, 0x1f, R6.reuse ;  /* 0x0000001fff077819 */ /* 0x102fe20000011406 */
[----:B------:R-:W-:Y:S01]  /*07f0*/  IMAD R23, R21, UR6, RZ ;  /* 0x0000000615177c24 */ /* 0x000fe2000f8e02ff */
[----:B------:R-:W-:Y:S01]  /*0800*/  ISETP.GE.AND P1, PT, R6, UR4, PT ;  /* 0x0000000406007c0c */ /* 0x000fe2000bf26270 */
[----:B------:R-:W-:Y:S01]  /*0810*/  UIADD3 UR4, UPT, UPT, UR7, -0x1, URZ ;  /* 0xffffffff07047890 */ /* 0x000fe2000fffe0ff */
[----:B------:R-:W-:Y:S01]  /*0820*/  SEL R12, R12, R13, !P0 ;  /* 0x0000000d0c0c7207 */ /* 0x000fe20004000000 */
[C---:B------:R-:W-:Y:S02]  /*0830*/  IMAD R23, R20.reuse, UR5, R23 ;  /* 0x0000000514177c24 */ /* 0x040fe4000f8e0217 */
[----:B------:R-:W-:Y:S01]  /*0840*/  IMAD.WIDE.U32 R20, R20, UR6, R6 ;  /* 0x0000000614147c25 */ /* 0x000fe2000f8e0006 */
[----:B------:R-:W-:-:S02]  /*0850*/  SHF.R.S32.HI R13, RZ, 0x1f, R12 ;  /* 0x0000001fff0d7819 */ /* 0x000fc4000001140c */
[----:B------:R-:W-:Y:S01]  /*0860*/  ISETP.GE.AND P0, PT, R8, UR4, PT ;  /* 0x0000000408007c0c */ /* 0x000fe2000bf06270 */
[----:B------:R-:W-:Y:S01]  /*0870*/  VIADD R18, R6, 0x1 ;  /* 0x0000000106127836 */ /* 0x000fe20000000000 */
[----:B------:R-:W-:Y:S01]  /*0880*/  IADD3 R15, PT, PT, R21, R23, RZ ;  /* 0x00000017150f7210 */ /* 0x000fe20007ffe0ff */
[----:B------:R-:W-:Y:S02]  /*0890*/  IMAD R17, R11, UR7, R14 ;  /* 0x000000070b117c24 */ /* 0x000fe4000f8e020e */
[----:B------:R-:W-:Y:S02]  /*08a0*/  @P1 IMAD.MOV R18, RZ, RZ, R6 ;  /* 0x000000ffff121224 */ /* 0x000fe400078e0206 */
[----:B------:R-:W-:-:S03]  /*08b0*/  IMAD R15, R15, R0, RZ ;  /* 0x000000000f0f7224 */ /* 0x000fc600078e02ff */
[----:B------:R-:W-:Y:S01]  /*08c0*/  SHF.R.S32.HI R19, RZ, 0x1f, R18 ;  /* 0x0000001fff137819 */ /* 0x000fe20000011412 */
[----:B------:R-:W-:Y:S02]  /*08d0*/  IMAD R15, R9, R20, R15 ;  /* 0x00000014090f7224 */ /* 0x000fe400078e020f */
[----:B------:R-:W-:Y:S01]  /*08e0*/  IMAD.WIDE.U32 R20, R20, R0, R12 ;  /* 0x0000000014147225 */ /* 0x000fe200078e000c */
[----:B------:R-:W-:-:S03]  /*08f0*/  @P0 IADD3 R25, PT, PT, R8, RZ, RZ ;  /* 0x000000ff08190210 */ /* 0x000fc60007ffe0ff */
[----:B------:R-:W-:Y:S01]  /*0900*/  IMAD.IADD R15, R21, 0x1, R15 ;  /* 0x00000001150f7824 */ /* 0x000fe200078e020f */
[C---:B-----5:R-:W-:Y:S01]  /*0910*/  LEA R14, P0, R20.reuse, UR8, 0x2 ;  /* 0x00000008140e7c11 */ /* 0x060fe2000f8010ff */
[----:B------:R-:W-:Y:S01]  /*0920*/  IMAD.WIDE.U32 R16, R17, UR6, R18 ;  /* 0x0000000611107c25 */ /* 0x000fe2000f8e0012 */
        /* <DEDUP_REMOVED lines=16> */
[----:B------:R-:W-:Y:S01]  /*0a30*/  LEA.HI.X R23, R16, UR9, R7, 0x2, P0 ;  /* 0x0000000910177c11 */ /* 0x000fe200080f1407 */
[----:B------:R-:W-:Y:S01]  /*0a40*/  IMAD.WIDE.U32 R26, R20, R0, R12 ;  /* 0x00000000141a7225 */ /* 0x000fe200078e000c */
[----:B------:R-:W-:-:S03]  /*0a50*/  IADD3 R21, PT, PT, R21, R25, RZ ;  /* 0x0000001915157210 */ /* 0x000fc60007ffe0ff */
[-C--:B------:R-:W-:Y:S02]  /*0a60*/  IMAD R7, R17, R0.reuse, RZ ;  /* 0x0000000011077224 */ /* 0x080fe400078e02ff */
[----:B------:R-:W-:Y:S02]  /*0a70*/  IMAD R21, R21, R0, RZ ;  /* 0x0000000015157224 */ /* 0x000fe400078e02ff */
[----:B------:R-:W-:Y:S02]  /*0a80*/  IMAD R7, R9, R18, R7 ;  /* 0x0000001209077224 */ /* 0x000fe400078e0207 */
[----:B------:R-:W-:Y:S01]  /*0a90*/  IMAD.WIDE.U32 R18, R18, R0, R12 ;  /* 0x0000000012127225 */ /* 0x000fe200078e000c */
[----:B0-----:R-:W2:Y:S03]  /*0aa0*/  LDG.E R14, desc[UR4][R14.64] ;  /* 0x000000040e0e7981 */ /* 0x001ea6000c1e1900 */
[----:B------:R-:W-:Y:S01]  /*0ab0*/  IMAD.IADD R7, R19, 0x1, R7 ;  /* 0x0000000113077824 */ /* 0x000fe200078e0207 */
[C---:B------:R-:W-:Y:S01]  /*0ac0*/  LEA R16, P0, R18.reuse, UR8, 0x2 ;  /* 0x0000000812107c11 */ /* 0x040fe2000f8010ff */
[----:B------:R-:W-:Y:S01]  /*0ad0*/  IMAD R21, R9, R20, R21 ;  /* 0x0000001409157224 */ /* 0x000fe200078e0215 */
[----:B------:R-:W3:Y:S02]  /*0ae0*/  LDG.E R22, desc[UR4][R22.64] ;  /* 0x0000000416167981 */ /* 0x000ee4000c1e1900 */
[----:B------:R-:W-:-:S02]  /*0af0*/  LEA.HI.X R17, R18, UR9, R7, 0x2, P0 ;  /* 0x0000000912117c11 */ /* 0x000fc400080f1407 */
[C---:B------:R-:W-:Y:S02]  /*0b00*/  LEA R18, P0, R26.reuse, UR8, 0x2 ;  /* 0x000000081a127c11 */ /* 0x040fe4000f8010ff */
[----:B------:R-:W-:Y:S01]  /*0b10*/  IADD3 R21, PT, PT, R27, R21, RZ ;  /* 0x000000151b157210 */ /* 0x000fe20007ffe0ff */
[----:B------:R-:W4:Y:S03]  /*0b20*/  LDG.E R16, desc[UR4][R16.64] ;  /* 0x0000000410107981 */ /* 0x000f26000c1e1900 */
[----:B------:R-:W-:-:S05]  /*0b30*/  LEA.HI.X R19, R26, UR9, R21, 0x2, P0 ;  /* 0x000000091a137c11 */ /* 0x000fca00080f1415 */
[----:B------:R-:W5:Y:S01]  /*0b40*/  LDG.E R18, desc[UR4][R18.64] ;  /* 0x0000000412127981 */ /* 0x000f62000c1e1900 */
[----:B------:R-:W-:Y:S02]  /*0b50*/  SHF.R.S32.HI R25, RZ, 0x1f, R24 ;  /* 0x0000001fff197819 */ /* 0x000fe40000011418 */
[----:B------:R-:W-:Y:S01]  /*0b60*/  SHF.R.S32.HI R7, RZ, 0x1f, R2 ;  /* 0x0000001fff077819 */ /* 0x000fe20000011402 */
[----:B------:R-:W-:Y:S01]  /*0b70*/  IMAD.WIDE R24, R11, R3, R24 ;  /* 0x000000030b187225 */ /* 0x000fe200078e0218 */
[----:B------:R-:W-:-:S03]  /*0b80*/  SHF.R.S32.HI R11, RZ, 0x1f, R10 ;  /* 0x0000001fff0b7819 */ /* 0x000fc6000001140a */
[----:B------:R-:W-:Y:S01]  /*0b90*/  IMAD R20, R25, R2, RZ ;  /* 0x0000000219147224 */ /* 0x000fe200078e02ff */
[----:B------:R-:W-:Y:S01]  /*0ba0*/  I2FP.F32.S32 R6, R6 ;  /* 0x0000000600067245 */ /* 0x000fe20000201400 */
[----:B------:R-:W-:-:S04]  /*0bb0*/  IMAD.WIDE.U32 R2, R24, R2, R10 ;  /* 0x0000000218027225 */ /* 0x000fc800078e000a */
[----:B------:R-:W-:Y:S02]  /*0bc0*/  IMAD R7, R24, R7, R20 ;  /* 0x0000000718077224 */ /* 0x000fe400078e0214 */
[----:B------:R-:W-:Y:S02]  /*0bd0*/  FADD.FTZ R10, -R6, R5 ;  /* 0x00000005060a7221 */ /* 0x000fe40000010100 */
[----:B------:R-:W-:Y:S02]  /*0be0*/  IMAD.IADD R3, R3, 0x1, R7 ;  /* 0x0000000103037824 */ /* 0x000fe400078e0207 */
[----:B------:R-:W-:Y:S02]  /*0bf0*/  FADD.FTZ R20, -R10, 1 ;  /* 0x3f8000000a147421 */ /* 0x000fe40000010100 */
[----:B------:R-:W-:Y:S01]  /*0c00*/  IMAD R6, R3, R0, RZ ;  /* 0x0000000003067224 */ /* 0x000fe200078e02ff */
[----:B------:R-:W-:Y:S01]  /*0c10*/  I2FP.F32.S32 R3, R8 ;  /* 0x0000000800037245 */ /* 0x000fe20000201400 */
[----:B------:R-:W-:-:S04]  /*0c20*/  IMAD.WIDE.U32 R12, R2, R0, R12 ;  /* 0x00000000020c7225 */ /* 0x000fc800078e000c */
[----:B------:R-:W-:Y:S02]  /*0c30*/  IMAD R9, R9, R2, R6 ;  /* 0x0000000209097224 */ /* 0x000fe400078e0206 */
[----:B------:R-:W-:Y:S01]  /*0c40*/  FADD.FTZ R0, -R3, R4 ;  /* 0x0000000403007221 */ /* 0x000fe20000010100 */
[----:B------:R-:W-:Y:S02]  /*0c50*/  LEA R2, P0, R12, UR10, 0x2 ;  /* 0x0000000a0c027c11 */ /* 0x000fe4000f8010ff */
[----:B------:R-:W-:-:S04]  /*0c60*/  IADD3 R3, PT, PT, R13, R9, RZ ;  /* 0x000000090d037210 */ /* 0x000fc80007ffe0ff */
[----:B------:R-:W-:Y:S01]  /*0c70*/  LEA.HI.X R3, R12, UR11, R3, 0x2, P0 ;  /* 0x0000000b0c037c11 */ /* 0x000fe200080f1403 */
[----:B--2---:R-:W-:Y:S01]  /*0c80*/  FMUL.FTZ R5, R20, R14 ;  /* 0x0000000e14057220 */ /* 0x004fe20000410000 */
[----:B----4-:R-:W-:-:S03]  /*0c90*/  FMUL.FTZ R7, R10, R16 ;  /* 0x000000100a077220 */ /* 0x010fc60000410000 */
[----:B---3--:R-:W-:Y:S01]  /*0ca0*/  FFMA.FTZ R5, R10, R22, R5 ;  /* 0x000000160a057223 */ /* 0x008fe20000010005 */
[----:B-----5:R-:W-:-:S04]  /*0cb0*/  FFMA.FTZ R7, R20, R18, R7 ;  /* 0x0000001214077223 */ /* 0x020fc80000010007 */
[C---:B------:R-:W-:Y:S01]  /*0cc0*/  FMUL.FTZ R4, R0.reuse, R7 ;  /* 0x0000000700047220 */ /* 0x040fe20000410000 */
[----:B------:R-:W-:-:S04]  /*0cd0*/  FADD.FTZ R0, -R0, 1 ;  /* 0x3f80000000007421 */ /* 0x000fc80000010100 */
[----:B------:R-:W-:-:S05]  /*0ce0*/  FFMA.FTZ R5, R5, R0, R4 ;  /* 0x0000000005057223 */ /* 0x000fca0000010004 */
[----:B------:R-:W-:Y:S01]  /*0cf0*/  STG.E desc[UR4][R2.64], R5 ;  /* 0x0000000502007986 */ /* 0x000fe2000c101904 */
[----:B------:R-:W-:Y:S05]  /*0d00*/  EXIT ;  /* 0x000000000000794d */ /* 0x000fea0003800000 */
.L_x_1931:
        /* <DEDUP_REMOVED lines=15> */
.L_x_1996:


//--------------------- .text._ZN2at6native54_GLOBAL__N__aa9a477a_21_UpSampleBilinear2d_cu_607db5e329upsample_bilinear2d_out_frameIddEEviT0_S3_bNS_27GenericPackedTensorAccessorIKT_Lm4ENS_16DefaultPtrTraitsElEENS4_IS5_Lm4ES7_lEE --------------------------
	.section	.text._ZN2at6native54_GLOBAL__N__aa9a477a_21_UpSampleBilinear2d_cu_607db5e329upsample_bilinear2d_out_frameIddEEviT0_S3_bNS_27GenericPackedTensorAccessorIKT_Lm4ENS_16DefaultPtrTraitsElEENS4_IS5_Lm4ES7_lEE,"ax",@progbits
	.align	128
.text._ZN2at6native54_GLOBAL__N__aa9a477a_21_UpSampleBilinear2d_cu_607db5e329upsample_bilinear2d_out_frameIddEEviT0_S3_bNS_27GenericPackedTensorAccessorIKT_Lm4ENS_16DefaultPtrTraitsElEENS4_IS5_Lm4ES7_lEE:
        .type           _ZN2at6native54_GLOBAL__N__aa9a477a_21_UpSampleBilinear2d_cu_607db5e329upsample_bilinear2d_out_frameIddEEviT0_S3_bNS_27GenericPackedTensorAccessorIKT_Lm4ENS_16DefaultPtrTraitsElEENS4_IS5_Lm4ES7_lEE,@function
        .size           _ZN2at6native54_GLOBAL__N__aa9a477a_21_UpSampleBilinear2d_cu_607db5e329upsample_bilinear2d_out_frameIddEEviT0_S3_bNS_27GenericPackedTensorAccessorIKT_Lm4ENS_16DefaultPtrTraitsElEENS4_IS5_Lm4ES7_lEE,(.L_x_1997 - _ZN2at6native54_GLOBAL__N__aa9a477a_21_UpSampleBilinear2d_cu_607db5e329upsample_bilinear2d_out_frameIddEEviT0_S3_bNS_27GenericPackedTensorAccessorIKT_Lm4ENS_16DefaultPtrTraitsElEENS4_IS5_Lm4ES7_lEE)
        .other          _ZN2at6native54_GLOBAL__N__aa9a477a_21_UpSampleBilinear2d_cu_607db5e329upsample_bilinear2d_out_frameIddEEviT0_S3_bNS_27GenericPackedTensorAccessorIKT_Lm4ENS_16DefaultPtrTraitsElEENS4_IS5_Lm4ES7_lEE,@"STO_CUDA_ENTRY STV_DEFAULT"
_ZN2at6native54_GLOBAL__N__aa9a477a_21_UpSampleBilinear2d_cu_607db5e329upsample_bilinear2d_out_frameIddEEviT0_S3_bNS_27GenericPackedTensorAccessorIKT_Lm4ENS_16DefaultPtrTraitsElEENS4_IS5_Lm4ES7_lEE:
        /* <DEDUP_REMOVED lines=10> */
[----:B------:R-:W-:Y:S01]  /*00a0*/  IABS R8, R4 ;  /* 0x0000000400087213 */ /* 0x000fe20000000000 */
[----:B------:R-:W1:Y:S06]  /*00b0*/  LDCU.U8 UR4, c[0x0][0x398] ;  /* 0x00007300ff0477ac */ /* 0x000e6c0008000000 */
        /* <DEDUP_REMOVED lines=8> */
[----:B0-----:R-:W-:Y:S02]  /*0140*/  IMAD.MOV.U32 R2, RZ, RZ, RZ ;  /* 0x000000ffff027224 */ /* 0x001fe400078e00ff */
[----:B-1----:R-:W-:-:S04]  /*0150*/  IMAD.MOV R7, RZ, RZ, -R3 ;  /* 0x000000ffff077224 */ /* 0x002fc800078e0a03 */
[----:B------:R-:W-:-:S04]  /*0160*/  IMAD R7, R7, R6, RZ ;  /* 0x0000000607077224 */ /* 0x000fc800078e02ff */
[----:B------:R-:W-:Y:S01]  /*0170*/  IMAD.HI.U32 R3, R3, R7, R2 ;  /* 0x0000000703037227 */ /* 0x000fe200078e0002 */
[----:B------:R-:W-:-:S03]  /*0180*/  LOP3.LUT R2, R4, R5, RZ, 0x3c, !PT ;  /* 0x0000000504027212 */ /* 0x000fc600078e3cff */
[----:B------:R-:W-:Y:S01]  /*0190*/  IMAD.MOV.U32 R7, RZ, RZ, R8 ;  /* 0x000000ffff077224 */ /* 0x000fe200078e0008 */
[----:B------:R-:W-:Y:S01]  /*01a0*/  ISETP.GE.AND P2, PT, R2, RZ, PT ;  /* 0x000000ff0200720c */ /* 0x000fe20003f46270 */
[----:B------:R-:W0:Y:S02]  /*01b0*/  @P3 LDC.64 R8, c[0x0][0x390] ;  /* 0x0000e400ff083b82 */ /* 0x000e240000000a00 */
        /* <DEDUP_REMOVED lines=8> */
[----:B------:R-:W1:Y:S11]  /*0240*/  @P3 LDC.64 R6, c[0x0][0x388] ;  /* 0x0000e200ff063b82 */ /* 0x000e760000000a00 */
[----:B------:R-:W-:-:S04]  /*0250*/  @P0 VIADD R0, R0, 0x1 ;  /* 0x0000000100000836 */ /* 0x000fc80000000000 */
[----:B------:R-:W-:Y:S01]  /*0260*/  @!P2 IMAD.MOV R0, RZ, RZ, -R0 ;  /* 0x000000ffff00a224 */ /* 0x000fe200078e0a00 */
[----:B------:R-:W-:-:S04]  /*0270*/  @!P1 LOP3.LUT R0, RZ, R5, RZ, 0x33, !PT ;  /* 0x00000005ff009212 */ /* 0x000fc800078e33ff */
[----:B------:R-:W1:Y:S01]  /*0280*/  @P3 I2F.F64 R2, R0 ;  /* 0x0000000000023312 */ /* 0x000e620000201c00 */
[----:B------:R-:W-:-:S04]  /*0290*/  IMAD.MOV R10, RZ, RZ, -R0 ;  /* 0x000000ffff0a7224 */ /* 0x000fc800078e0a00 */
[----:B------:R-:W-:-:S04]  /*02a0*/  IMAD R13, R5, R10, R4 ;  /* 0x0000000a050d7224 */ /* 0x000fc800078e0204 */
[----:B------:R3:W4:Y:S01]  /*02b0*/  @P3 I2F.F64 R4, R13 ;  /* 0x0000000d00043312 */ /* 0x0007220000201c00 */
[----:B-1----:R-:W-:Y:S01]  /*02c0*/  @P3 DMUL R2, R2, R6 ;  /* 0x0000000602023228 */ /* 0x002fe20000000000 */
[----:B0-234-:R-:W-:Y:S10]  /*02d0*/  @P3 BRA `(.L_x_1932) ;  /* 0x00000000001c3947 */ /* 0x01dff40003800000 */
[----:B------:R-:W0:Y:S01]  /*02e0*/  LDC.64 R6, c[0x0][0x388] ;  /* 0x0000e200ff067b82 */ /* 0x000e220000000a00 */
[----:B------:R-:W1:Y:S02]  /*02f0*/  I2F.F64 R2, R0 ;  /* 0x0000000000027312 */ /* 0x000e640000201c00 */
[----:B-1----:R-:W-:-:S08]  /*0300*/  DADD R2, R2, 0.5 ;  /* 0x3fe0000002027429 */ /* 0x002fd00000000000 */
[----:B0-----:R-:W-:-:S08]  /*0310*/  DFMA R2, R2, R6, -0.5 ;  /* 0xbfe000000202742b */ /* 0x001fd00000000006 */
[----:B------:R-:W-:-:S06]  /*0320*/  DSETP.GEU.AND P0, PT, R2, RZ, PT ;  /* 0x000000ff0200722a */ /* 0x000fcc0003f0e000 */
[----:B------:R-:W-:Y:S02]  /*0330*/  FSEL R2, R2, RZ, P0 ;  /* 0x000000ff02027208 */ /* 0x000fe40000000000 */
[----:B------:R-:W-:-:S07]  /*0340*/  FSEL R3, R3, RZ, P0 ;  /* 0x000000ff03037208 */ /* 0x000fce0000000000 */
.L_x_1932:
[----:B------:R0:W1:Y:S01]  /*0350*/  F2I.F64.TRUNC R11, R2 ;  /* 0x00000002000b7311 */ /* 0x000062000030d100 */
[----:B------:R-:W-:Y:S01]  /*0360*/  @P3 DMUL R4, R4, R8 ;  /* 0x0000000804043228 */ /* 0x000fe20000000000 */
[----:B------:R-:W-:Y:S01]  /*0370*/  ISETP.GE.AND P1, PT, R12, 0x1, PT ;  /* 0x000000010c00780c */ /* 0x000fe20003f26270 */
[----:B------:R-:W-:-:S12]  /*0380*/  @P3 BRA `(.L_x_1933) ;  /* 0x00000000001c3947 */ /* 0x000fd80003800000 */
[----:B------:R-:W2:Y:S01]  /*0390*/  LDC.64 R6, c[0x0][0x390] ;  /* 0x0000e400ff067b82 */ /* 0x000ea20000000a00 */
[----:B------:R-:W3:Y:S02]  /*03a0*/  I2F.F64 R4, R13 ;  /* 0x0000000d00047312 */ /* 0x000ee40000201c00 */
[----:B---3--:R-:W-:-:S08]  /*03b0*/  DADD R4, R4, 0.5 ;  /* 0x3fe0000004047429 */ /* 0x008fd00000000000 */
[----:B--2---:R-:W-:-:S08]  /*03c0*/  DFMA R4, R4, R6, -0.5 ;  /* 0xbfe000000404742b */ /* 0x004fd00000000006 */
[----:B------:R-:W-:-:S06]  /*03d0*/  DSETP.GEU.AND P0, PT, R4, RZ, PT ;  /* 0x000000ff0400722a */ /* 0x000fcc0003f0e000 */
[----:B------:R-:W-:Y:S02]  /*03e0*/  FSEL R4, R4, RZ, P0 ;  /* 0x000000ff04047208 */ /* 0x000fe40000000000 */
[----:B------:R-:W-:-:S07]  /*03f0*/  FSEL R5, R5, RZ, P0 ;  /* 0x000000ff05057208 */ /* 0x000fce0000000000 */
.L_x_1933:
[----:B------:R-:W-:Y:S05]  /*0400*/  @!P1 EXIT ;  /* 0x000000000000994d */ /* 0x000fea0003800000 */
[----:B------:R-:W2:Y:S01]  /*0410*/  LDCU UR4, c[0x0][0x3b8] ;  /* 0x00007700ff0477ac */ /* 0x000ea20008000800 */
[----:B------:R-:W3:Y:S01]  /*0420*/  F2I.F64.TRUNC R15, R4 ;  /* 0x00000004000f7311 */ /* 0x000ee2000030d100 */
[----:B-1----:R-:W-:Y:S01]  /*0430*/  SHF.R.S32.HI R6, RZ, 0x1f, R11 ;  /* 0x0000001fff067819 */ /* 0x002fe2000001140b */
[----:B------:R-:W1:Y:S01]  /*0440*/  LDC R12, c[0x0][0x3b0] ;  /* 0x0000ec00ff0c7b82 */ /* 0x000e620000000800 */
[----:B------:R-:W0:Y:S01]  /*0450*/  LDCU.64 UR6, c[0x0][0x3d8] ;  /* 0x00007b00ff0677ac */ /* 0x000e220008000a00 */
[----:B------:R-:W-:Y:S02]  /*0460*/  IADD3 R8, PT, PT, R11, 0x1, RZ ;  /* 0x000000010b087810 */ /* 0x000fe40007ffe0ff */
[----:B------:R-:W-:Y:S01]  /*0470*/  SHF.R.S32.HI R10, RZ, 0x1f, R0 ;  /* 0x0000001fff0a7819 */ /* 0x000fe20000011400 */
[----:B------:R-:W4:Y:S01]  /*0480*/  LDCU UR5, c[0x0][0x3c0] ;  /* 0x00007800ff0577ac */ /* 0x000f220008000800 */
[----:B------:R-:W5:Y:S01]  /*0490*/  I2F.F64 R34, R11 ;  /* 0x0000000b00227312 */ /* 0x000f620000201c00 */
[----:B------:R-:W4:Y:S01]  /*04a0*/  LDCU.128 UR12, c[0x0][0x420] ;  /* 0x00008400ff0c77ac */ /* 0x000f220008000c00 */
[----:B------:R-:W1:Y:S06]  /*04b0*/  LDCU.64 UR8, c[0x0][0x3e0] ;  /* 0x00007c00ff0877ac */ /* 0x000e6c0008000a00 */
[----:B---3--:R-:W3:Y:S01]  /*04c0*/  I2F.F64 R32, R15 ;  /* 0x0000000f00207312 */ /* 0x008ee20000201c00 */
[----:B--2---:R-:W-:Y:S01]  /*04d0*/  UIADD3 UR4, UPT, UPT, UR4, -0x1, URZ ;  /* 0xffffffff04047890 */ /* 0x004fe2000fffe0ff */
[----:B-----5:R-:W-:-:S05]  /*04e0*/  DADD R34, -R34, R2 ;  /* 0x0000000022227229 */ /* 0x020fca0000000102 */
[C---:B------:R-:W-:Y:S01]  /*04f0*/  ISETP.GE.AND P0, PT, R11.reuse, UR4, PT ;  /* 0x000000040b007c0c */ /* 0x040fe2000bf06270 */
[----:B0-----:R-:W-:Y:S01]  /*0500*/  IMAD R2, R6, UR6, RZ ;  /* 0x0000000606027c24 */ /* 0x001fe2000f8e02ff */
[----:B------:R-:W-:Y:S01]  /*0510*/  SHF.R.S32.HI R6, RZ, 0x1f, R13 ;  /* 0x0000001fff067819 */ /* 0x000fe2000001140d */
[----:B----4-:R-:W-:Y:S02]  /*0520*/  UIADD3 UR4, UPT, UPT, UR5, -0x1, URZ ;  /* 0xffffffff05047890 */ /* 0x010fe4000fffe0ff */
[C---:B------:R-:W-:Y:S01]  /*0530*/  IMAD R7, R11.reuse, UR7, R2 ;  /* 0x000000070b077c24 */ /* 0x040fe2000f8e0202 */
[----:B---3--:R-:W-:Y:S01]  /*0540*/  DADD R32, -R32, R4 ;  /* 0x0000000020207229 */ /* 0x008fe20000000104 */
[----:B------:R-:W-:-:S04]  /*0550*/  IMAD.WIDE.U32 R2, R11, UR6, RZ ;  /* 0x000000060b027c25 */ /* 0x000fc8000f8e00ff */
[----:B------:R-:W-:Y:S02]  /*0560*/  IMAD R6, R6, UR14, RZ ;  /* 0x0000000e06067c24 */ /* 0x000fe4000f8e02ff */
[----:B------:R-:W-:Y:S01]  /*0570*/  @P0 IMAD.MOV R8, RZ, RZ, R11 ;  /* 0x000000ffff080224 */ /* 0x000fe200078e020b */
[----:B------:R-:W-:Y:S01]  /*0580*/  ISETP.GE.AND P0, PT, R15, UR4, PT ;  /* 0x000000040f007c0c */ /* 0x000fe2000bf06270 */
[----:B------:R-:W-:Y:S02]  /*0590*/  IMAD.IADD R3, R3, 0x1, R7 ;  /* 0x0000000103037824 */ /* 0x000fe400078e0207 */
[C---:B------:R-:W-:Y:S01]  /*05a0*/  IMAD R11, R13.reuse, UR15, R6 ;  /* 0x0000000f0d0b7c24 */ /* 0x040fe2000f8e0206 */
[----:B------:R-:W-:Y:S01]  /*05b0*/  SHF.R.S32.HI R9, RZ, 0x1f, R8 ;  /* 0x0000001fff097819 */ /* 0x000fe20000011408 */
[----:B------:R-:W-:-:S04]  /*05c0*/  IMAD.WIDE.U32 R6, R13, UR14, RZ ;  /* 0x0000000e0d067c25 */ /* 0x000fc8000f8e00ff */
[----:B------:R-:W-:Y:S02]  /*05d0*/  IMAD R5, R9, UR6, RZ ;  /* 0x0000000609057c24 */ /* 0x000fe4000f8e02ff */
[----:B------:R-:W-:Y:S02]  /*05e0*/  IMAD.IADD R7, R7, 0x1, R11 ;  /* 0x0000000107077824 */ /* 0x000fe400078e020b */
[C---:B------:R-:W-:Y:S02]  /*05f0*/  IMAD R11, R8.reuse, UR7, R5 ;  /* 0x00000007080b7c24 */ /* 0x040fe4000f8e0205 */
[----:B------:R-:W-:Y:S01]  /*0600*/  IMAD.WIDE.U32 R4, R8, UR6, RZ ;  /* 0x0000000608047c25 */ /* 0x000fe2000f8e00ff */
[----:B------:R-:W-:-:S03]  /*0610*/  SHF.R.S32.HI R8, RZ, 0x1f, R15 ;  /* 0x0000001fff087819 */ /* 0x000fc6000001140f */
[----:B------:R-:W-:Y:S01]  /*0620*/  VIADD R9, R15, 0x1 ;  /* 0x000000010f097836 */ /* 0x000fe20000000000 */
[----:B------:R-:W-:Y:S01]  /*0630*/  IADD3 R5, PT, PT, R5, R11, RZ ;  /* 0x0000000b05057210 */ /* 0x000fe20007ffe0ff */
[----:B------:R-:W-:Y:S01]  /*0640*/  @P0 IMAD.MOV R9, RZ, RZ, R15 ;  /* 0x000000ffff090224 */ /* 0x000fe200078e020f */
[----:B-1----:R-:W-:Y:S01]  /*0650*/  ISETP.GE.AND P0, PT, R12, 0x1, PT ;  /* 0x000000010c00780c */ /* 0x002fe20003f06270 */
[----:B------:R-:W-:-:S04]  /*0660*/  IMAD.WIDE.U32 R24, R0, UR12, R6 ;  /* 0x0000000c00187c25 */ /* 0x000fc8000f8e0006 */
[--C-:B------:R-:W-:Y:S01]  /*0670*/  IMAD.WIDE.U32 R22, R15, UR8, R2.reuse ;  /* 0x000000080f167c25 */ /* 0x100fe2000f8e0002 */
[----:B------:R0:W-:Y:S03]  /*0680*/  STL.64 [R1+0x30], R24 ;  /* 0x0000301801007387 */ /* 0x0001e60000100a00 */
[C---:B------:R-:W-:Y:S01]  /*0690*/  IMAD.WIDE.U32 R18, R9.reuse, UR8, R2 ;  /* 0x0000000809127c25 */ /* 0x040fe2000f8e0002 */
[----:B------:R0:W-:Y:S03]  /*06a0*/  STL.64 [R1+0x50], R22 ;  /* 0x0000501601007387 */ /* 0x0001e60000100a00 */
[--C-:B------:R-:W-:Y:S01]  /*06b0*/  IMAD.WIDE.U32 R16, R9, UR8, R4.reuse ;  /* 0x0000000809107c25 */ /* 0x100fe2000f8e0004 */
[----:B------:R0:W-:Y:S03]  /*06c0*/  STL.64 [R1+0x48], R18 ;  /* 0x0000481201007387 */ /* 0x0001e60000100a00 */
[----:B------:R-:W-:Y:S01]  /*06d0*/  IMAD.WIDE.U32 R20, R15, UR8, R4 ;  /* 0x000000080f147c25 */ /* 0x000fe2000f8e0004 */
[----:B------:R0:W-:Y:S03]  /*06e0*/  STL.64 [R1+0x38], R16 ;  /* 0x0000381001007387 */ /* 0x0001e60000100a00 */
[----:B------:R-:W-:Y:S01]  /*06f0*/  IMAD R13, R10, UR12, RZ ;  /* 0x0000000c0a0d7c24 */ /* 0x000fe2000f8e02ff */
[----:B------:R0:W-:Y:S01]  /*0700*/  STL.64 [R1+0x40], R20 ;  /* 0x0000401401007387 */ /* 0x0001e20000100a00 */
[----:B------:R-:W-:Y:S01]  /*0710*/  SHF.R.S32.HI R10, RZ, 0x1f, R9 ;  /* 0x0000001fff0a7819 */ /* 0x000fe20000011409 */
[----:B------:R-:W-:-:S02]  /*0720*/  IMAD R8, R8, UR8, RZ ;  /* 0x0000000808087c24 */ /* 0x000fc4000f8e02ff */
[----:B------:R-:W-:Y:S02]  /*0730*/  IMAD R13, R0, UR13, R13 ;  /* 0x0000000d000d7c24 */ /* 0x000fe4000f8e020d */
[----:B------:R-:W-:Y:S02]  /*0740*/  IMAD R10, R10, UR8, RZ ;  /* 0x000000080a0a7c24 */ /* 0x000fe4000f8e02ff */
[----:B------:R-:W-:Y:S02]  /*0750*/  IMAD R8, R15, UR9, R8 ;  /* 0x000000090f087c24 */ /* 0x000fe4000f8e0208 */
[----:B------:R-:W-:Y:S01]  /*0760*/  IMAD R10, R9, UR9, R10 ;  /* 0x00000009090a7c24 */ /* 0x000fe2000f8e020a */
[----:B------:R-:W-:Y:S06]  /*0770*/  @!P0 EXIT ;  /* 0x000000000000894d */ /* 0x000fec0003800000 */
[----:B------:R-:W-:Y:S01]  /*0780*/  IMAD.IADD R2, R25, 0x1, R13 ;  /* 0x0000000119027824 */ /* 0x000fe200078e020d */
[----:B------:R-:W-:Y:S01]  /*0790*/  DADD R30, -R34, 1 ;  /* 0x3ff00000221e7429 */ /* 0x000fe20000000100 */
[----:B------:R-:W-:Y:S01]  /*07a0*/  IMAD.IADD R0, R23, 0x1, R8 ;  /* 0x0000000117007824 */ /* 0x000fe200078e0208 */
[----:B------:R-:W-:Y:S01]  /*07b0*/  DADD R28, -R32, 1 ;  /* 0x3ff00000201c7429 */ /* 0x000fe20000000100 */
[----:B------:R-:W-:Y:S01]  /*07c0*/  IMAD.IADD R3, R8, 0x1, R21 ;  /* 0x0000000108037824 */ /* 0x000fe200078e0215 */
[----:B------:R1:W-:Y:S01]  /*07d0*/  STL [R1+0x58], R2 ;  /* 0x0000580201007387 */ /* 0x0003e20000100800 */
[----:B------:R-:W2:Y:S03]  /*07e0*/  LDCU.64 UR8, c[0x0][0x358] ;  /* 0x00006b00ff0877ac */ /* 0x000ea60008000a00 */
[----:B------:R3:W-:Y:S01]  /*07f0*/  STL [R1+0x68], R0 ;  /* 0x0000680001007387 */ /* 0x0007e20000100800 */
[----:B------:R-:W-:-:S03]  /*0800*/  UMOV UR4, URZ ;  /* 0x000000ff00047c82 */ /* 0x000fc60008000000 */
[----:B------:R4:W-:Y:S01]  /*0810*/  STL [R1+0x60], R3 ;  /* 0x0000600301007387 */ /* 0x0009e20000100800 */
[----:B-1----:R-:W-:Y:S02]  /*0820*/  IMAD.IADD R2, R19, 0x1, R10 ;  /* 0x0000000113027824 */ /* 0x002fe400078e020a */
[----:B---3--:R-:W-:-:S03]  /*0830*/  IMAD.IADD R0, R10, 0x1, R17 ;  /* 0x000000010a007824 */ /* 0x008fc600078e0211 */
[----:B------:R4:W-:Y:S04]  /*0840*/  STL [R1+0x64], R2 ;  /* 0x0000640201007387 */ /* 0x0009e80000100800 */
[----:B--2---:R4:W-:Y:S02]  /*0850*/  STL [R1+0x5c], R0 ;  /* 0x00005c0001007387 */ /* 0x0049e40000100800 */
.L_x_1938:
[----:B0-2---:R-:W2:Y:S01]  /*0860*/  LDL R17, [R1+0x58] ;  /* 0x0000580001117983 */ /* 0x005ea20000100800 */
[----:B------:R-:W0:Y:S01]  /*0870*/  LDC.64 R58, c[0x0][0x410] ;  /* 0x00010400ff3a7b82 */ /* 0x000e220000000a00 */
[----:B-1----:R-:W1:Y:S02]  /*0880*/  LDCU UR6, c[0x0][0x3b0] ;  /* 0x00007600ff0677ac */ /* 0x002e640008000800 */
[----:B----4-:R-:W2:Y:S01]  /*0890*/  LDL.64 R2, [R1+0x30] ;  /* 0x0000300001027983 */ /* 0x010ea20000100a00 */
[----:B------:R-:W3:Y:S03]  /*08a0*/  LDCU UR5, c[0x0][0x3a8] ;  /* 0x00007500ff0577ac */ /* 0x000ee60008000800 */
[----:B------:R-:W4:Y:S01]  /*08b0*/  LDL R16, [R1+0x68] ;  /* 0x0000680001107983 */ /* 0x000f220000100800 */
[----:B-----5:R-:W5:Y:S03]  /*08c0*/  LDC.64 R10, c[0x0][0x3c8] ;  /* 0x0000f200ff0a7b82 */ /* 0x020f660000000a00 */
[----:B------:R-:W3:Y:S04]  /*08d0*/  LDL.64 R14, [R1+0x50] ;  /* 0x00005000010e7983 */ /* 0x000ee80000100a00 */
[----:B------:R-:W5:Y:S04]  /*08e0*/  LDL R13, [R1+0x64] ;  /* 0x00006400010d7983 */ /* 0x000f680000100800 */
[----:B------:R-:W5:Y:S04]  /*08f0*/  LDL.64 R4, [R1+0x48] ;  /* 0x0000480001047983 */ /* 0x000f680000100a00 */
[----:B------:R-:W5:Y:S04]  /*0900*/  LDL R12, [R1+0x60] ;  /* 0x00006000010c7983 */ /* 0x000f680000100800 */
[----:B------:R-:W5:Y:S04]  /*0910*/  LDL.64 R6, [R1+0x40] ;  /* 0x0000400001067983 */ /* 0x000f680000100a00 */
[----:B------:R-:W5:Y:S04]  /*0920*/  LDL R0, [R1+0x5c] ;  /* 0x00005c0001007983 */ /* 0x000f680000100800 */
[----:B------:R-:W5:Y:S01]  /*0930*/  LDL.64 R8, [R1+0x38] ;  /* 0x0000380001087983 */ /* 0x000f620000100a00 */
[----:B-1----:R-:W-:Y:S01]  /*0940*/  UISETP.GE.U32.AND UP1, UPT, UR6, 0x4, UPT ;  /* 0x000000040600788c */ /* 0x002fe2000bf26070 */
[----:B--2---:R-:W-:-:S03]  /*0950*/  MOV R3, R17 ;  /* 0x0000001100037202 */ /* 0x004fc60000000f00 */
[----:B0-----:R-:W-:-:S04]  /*0960*/  IMAD.WIDE.U32 R60, R58, UR4, R2 ;  /* 0x000000043a3c7c25 */ /* 0x001fc8000f8e0002 */
[----:B---3--:R-:W-:Y:S02]  /*0970*/  IMAD.MOV.U32 R2, RZ, RZ, R14 ;  /* 0x000000ffff027224 */ /* 0x008fe400078e000e */
[----:B----4-:R-:W-:Y:S02]  /*0980*/  IMAD.MOV.U32 R3, RZ, RZ, R16 ;  /* 0x000000ffff037224 */ /* 0x010fe400078e0010 */
[----:B------:R-:W-:Y:S02]  /*0990*/  IMAD R59, R59, UR4, R61 ;  /* 0x000000043b3b7c24 */ /* 0x000fe4000f8e023d */
[----:B-----5:R-:W-:-:S04]  /*09a0*/  IMAD.WIDE.U32 R2, R10, UR4, R2 ;  /* 0x000000040a027c25 */ /* 0x020fc8000f8e0002 */
[----:B------:R-:W-:Y:S01]  /*09b0*/  IMAD.MOV.U32 R5, RZ, RZ, R13 ;  /* 0x000000ffff057224 */ /* 0x000fe200078e000d */
[----:B------:R0:W-:Y:S01]  /*09c0*/  STL.64 [R1+0x18], R2 ;  /* 0x0000180201007387 */ /* 0x0001e20000100a00 */
[----:B------:R-:W-:-:S04]  /*09d0*/  IMAD.WIDE.U32 R4, R10, UR4, R4 ;  /* 0x000000040a047c25 */ /* 0x000fc8000f8e0004 */
[----:B------:R-:W-:Y:S01]  /*09e0*/  IMAD.MOV.U32 R7, RZ, RZ, R12 ;  /* 0x000000ffff077224 */ /* 0x000fe200078e000c */
[----:B------:R0:W-:Y:S01]  /*09f0*/  STL.64 [R1+0x10], R4 ;  /* 0x0000100401007387 */ /* 0x0001e20000100a00 */
[----:B------:R-:W-:-:S04]  /*0a00*/  IMAD.WIDE.U32 R6, R10, UR4, R6 ;  /* 0x000000040a067c25 */ /* 0x000fc8000f8e0006 */
[----:B------:R-:W-:Y:S01]  /*0a10*/  IMAD.MOV.U32 R9, RZ, RZ, R0 ;  /* 0x000000ffff097224 */ /* 0x000fe200078e0000 */
[----:B------:R0:W-:Y:S01]  /*0a20*/  STL.64 [R1+0x8], R6 ;  /* 0x0000080601007387 */ /* 0x0001e20000100a00 */
[----:B------:R-:W-:Y:S02]  /*0a30*/  IMAD R0, R11, UR4, RZ ;  /* 0x000000040b007c24 */ /* 0x000fe4000f8e02ff */
[----:B------:R-:W-:Y:S01]  /*0a40*/  IMAD.WIDE.U32 R12, R10, UR4, R8 ;  /* 0x000000040a0c7c25 */ /* 0x000fe2000f8e0008 */
[----:B------:R-:W-:Y:S02]  /*0a50*/  UIADD3 UR4, UPT, UPT, UR4, 0x1, URZ ;  /* 0x0000000104047890 */ /* 0x000fe4000fffe0ff */
[----:B------:R-:W-:Y:S01]  /*0a60*/  IADD3 R17, PT, PT, R3, R0, RZ ;  /* 0x0000000003117210 */ /* 0x000fe20007ffe0ff */
[C---:B------:R-:W-:Y:S01]  /*0a70*/  IMAD.IADD R16, R0.reuse, 0x1, R5 ;  /* 0x0000000100107824 */ /* 0x040fe200078e0205 */
[----:B------:R0:W-:Y:S01]  /*0a80*/  STL.64 [R1], R12 ;  /* 0x0000000c01007387 */ /* 0x0001e20000100a00 */
[C---:B------:R-:W-:Y:S01]  /*0a90*/  IMAD.IADD R14, R0.reuse, 0x1, R13 ;  /* 0x00000001000e7824 */ /* 0x040fe200078e020d */
[----:B------:R-:W-:Y:S01]  /*0aa0*/  UISETP.NE.AND UP0, UPT, UR4, UR5, UPT ;  /* 0x000000050400728c */ /* 0x000fe2000bf05270 */
[----:B------:R-:W-:Y:S01]  /*0ab0*/  IMAD.IADD R15, R0, 0x1, R7 ;  /* 0x00000001000f7824 */ /* 0x000fe200078e0207 */
[----:B------:R0:W-:Y:S01]  /*0ac0*/  STL [R1+0x2c], R17 ;  /* 0x00002c1101007387 */ /* 0x0001e20000100800 */
[----:B------:R-:W-:-:S03]  /*0ad0*/  UMOV UR5, URZ ;  /* 0x000000ff00057c82 */ /* 0x000fc60008000000 */
[----:B------:R0:W-:Y:S04]  /*0ae0*/  STL [R1+0x28], R16 ;  /* 0x0000281001007387 */ /* 0x0001e80000100800 */
[----:B------:R0:W-:Y:S04]  /*0af0*/  STL [R1+0x20], R14 ;  /* 0x0000200e01007387 */ /* 0x0001e80000100800 */
[----:B------:R0:W-:Y:S01]  /*0b00*/  STL [R1+0x24], R15 ;  /* 0x0000240f01007387 */ /* 0x0001e20000100800 */
[----:B------:R-:W-:Y:S05]  /*0b10*/  BRA.U !UP1, `(.L_x_1934) ;  /* 0x00000009095c7547 */ /* 0x000fea000b800000 */
[----:B------:R-:W1:Y:S01]  /*0b20*/  LDCU.64 UR22, c[0x0][0x3d0] ;  /* 0x00007a00ff1677ac */ /* 0x000e620008000a00 */
[C---:B------:R-:W-:Y:S01]  /*0b30*/  IMAD.SHL.U32 R26, R2.reuse, 0x8, RZ ;  /* 0x00000008021a7824 */ /* 0x040fe200078e00ff */
[----:B------:R-:W-:Y:S01]  /*0b40*/  SHF.L.U64.HI R27, R2, 0x3, R17 ;  /* 0x00000003021b7819 */ /* 0x000fe20000010211 */
[C---:B------:R-:W-:Y:S01]  /*0b50*/  IMAD.SHL.U32 R24, R4.reuse, 0x8, RZ ;  /* 0x0000000804187824 */ /* 0x040fe200078e00ff */
[----:B------:R-:W2:Y:S01]  /*0b60*/  LDCU.64 UR20, c[0x0][0x3e8] ;  /* 0x00007d00ff1477ac */ /* 0x000ea20008000a00 */
[----:B------:R-:W-:Y:S01]  /*0b70*/  SHF.L.U64.HI R25, R4, 0x3, R16 ;  /* 0x0000000304197819 */ /* 0x000fe20000010210 */
[----:B------:R-:W-:Y:S01]  /*0b80*/  IMAD.SHL.U32 R18, R6, 0x8, RZ ;  /* 0x0000000806127824 */ /* 0x000fe200078e00ff */
[C---:B0-----:R-:W-:Y:S01]  /*0b90*/  SHF.L.U64.HI R17, R12.reuse, 0x3, R14 ;  /* 0x000000030c117819 */ /* 0x041fe2000001020e */
[----:B------:R-:W0:Y:S01]  /*0ba0*/  LDCU.64 UR24, c[0x0][0x418] ;  /* 0x00008300ff1877ac */ /* 0x000e220008000a00 */
[----:B------:R-:W-:Y:S02]  /*0bb0*/  SHF.L.U32 R16, R12, 0x3, RZ ;  /* 0x000000030c107819 */ /* 0x000fe400000006ff */
[----:B------:R-:W-:Y:S01]  /*0bc0*/  SHF.L.U64.HI R19, R6, 0x3, R15 ;  /* 0x0000000306137819 */ /* 0x000fe2000001020f */
[----:B------:R-:W-:Y:S01]  /*0bd0*/  ULOP3.LUT UR5, UR6, 0x7ffffffc, URZ, 0xc0, !UPT ;  /* 0x7ffffffc06057892 */ /* 0x000fe2000f8ec0ff */
[----:B------:R-:W3:Y:S01]  /*0be0*/  LDCU.64 UR16, c[0x0][0x3a0] ;  /* 0x00007400ff1077ac */ /* 0x000ee20008000a00 */
[----:B-1----:R-:W-:-:S02]  /*0bf0*/  USHF.L.U32 UR14, UR22, 0x3, URZ ;  /* 0x00000003160e7899 */ /* 0x002fc400080006ff */
[----:B------:R-:W-:Y:S01]  /*0c00*/  MOV R23, UR22 ;  /* 0x0000001600177c02 */ /* 0x000fe20008000f00 */
[----:B------:R-:W-:Y:S02]  /*0c10*/  USHF.L.U64.HI UR15, UR22, 0x3, UR23 ;  /* 0x00000003160f7899 */ /* 0x000fe40008010217 */
[----:B------:R-:W-:Y:S01]  /*0c20*/  IMAD.U32 R37, RZ, RZ, UR22 ;  /* 0x00000016ff257e24 */ /* 0x000fe2000f8e00ff */
[----:B------:R-:W-:Y:S01]  /*0c30*/  USHF.L.U32 UR11, UR22, 0x4, URZ ;  /* 0x00000004160b7899 */ /* 0x000fe200080006ff */
[----:B--2---:R-:W-:Y:S01]  /*0c40*/  LEA R13, P0, R60, UR20, 0x3 ;  /* 0x000000143c0d7c11 */ /* 0x004fe2000f8018ff */
[----:B------:R-:W-:Y:S01]  /*0c50*/  IMAD.U32 R21, RZ, RZ, UR22 ;  /* 0x00000016ff157e24 */ /* 0x000fe2000f8e00ff */
[----:B------:R-:W-:Y:S01]  /*0c60*/  IADD3 R58, P6, PT, R26, UR14, RZ ;  /* 0x0000000e1a3a7c10 */ /* 0x000fe2000ffde0ff */
[----:B------:R-:W-:Y:S01]  /*0c70*/  IMAD.U32 R15, RZ, RZ, UR22 ;  /* 0x00000016ff0f7e24 */ /* 0x000fe2000f8e00ff */
[----:B------:R-:W-:Y:S01]  /*0c80*/  USHF.L.U64.HI UR12, UR22, 0x4, UR23 ;  /* 0x00000004160c7899 */ /* 0x000fe20008010217 */
[----:B------:R-:W-:Y:S01]  /*0c90*/  IMAD.WIDE.U32 R36, R37, 0x18, R16 ;  /* 0x0000001825247825 */ /* 0x000fe200078e0010 */
[----:B------:R-:W-:Y:S01]  /*0ca0*/  UIMAD UR18, UR23, 0x18, URZ ;  /* 0x00000018171278a4 */ /* 0x000fe2000f8e02ff */
[----:B------:R-:W-:Y:S01]  /*0cb0*/  LEA.HI.X R0, R60, UR21, R59, 0x3, P0 ;  /* 0x000000153c007c11 */ /* 0x000fe200080f1c3b */
[----:B------:R-:W-:Y:S01]  /*0cc0*/  UIADD3 UR5, UPT, UPT, -UR5, URZ, URZ ;  /* 0x000000ff05057290 */ /* 0x000fe2000fffe1ff */
[----:B------:R-:W-:Y:S01]  /*0cd0*/  IADD3.X R57, PT, PT, R27, UR15, RZ, P6, !PT ;  /* 0x0000000f1b397c10 */ /* 0x000fe2000b7fe4ff */
[----:B------:R-:W-:Y:S01]  /*0ce0*/  IMAD.WIDE.U32 R22, R23, 0x18, R26 ;  /* 0x0000001817167825 */ /* 0x000fe200078e001a */
[----:B------:R-:W-:Y:S01]  /*0cf0*/  IADD3 R56, P5, PT, R24, UR14, RZ ;  /* 0x0000000e18387c10 */ /* 0x000fe2000ffbe0ff */
[----:B0-----:R-:W-:Y:S01]  /*0d00*/  USHF.L.U64.HI UR13, UR24, 0x3, UR25 ;  /* 0x00000003180d7899 */ /* 0x001fe20008010219 */
        /* <DEDUP_REMOVED lines=12> */
[----:B------:R-:W-:Y:S01]  /*0dd0*/  IADD3.X R55, PT, PT, R25, UR15, RZ, P5, !PT ;  /* 0x0000000f19377c10 */ /* 0x000fe2000affe4ff */
[----:B------:R-:W-:Y:S01]  /*0de0*/  VIADD R12, R15, UR18 ;  /* 0x000000120f0c7c36 */ /* 0x000fe20008000000 */
[----:B------:R-:W-:Y:S01]  /*0df0*/  IADD3.X R53, PT, PT, R19, UR15, RZ, P4, !PT ;  /* 0x0000000f13357c10 */ /* 0x000fe2000a7fe4ff */
[----:B------:R-:W-:Y:S01]  /*0e00*/  USHF.L.U64.HI UR6, UR22, 0x5, UR23 ;  /* 0x0000000516067899 */ /* 0x000fe20008010217 */
[----:B------:R-:W-:-:S02]  /*0e10*/  IADD3.X R51, PT, PT, R17, UR15, RZ, P3, !PT ;  /* 0x0000000f11337c10 */ /* 0x000fc40009ffe4ff */
[----:B------:R-:W-:Y:S02]  /*0e20*/  IADD3.X R6, PT, PT, R27, UR12, RZ, P2, !PT ;  /* 0x0000000c1b067c10 */ /* 0x000fe400097fe4ff */
[----:B------:R-:W-:Y:S02]  /*0e30*/  IADD3.X R7, PT, PT, R25, UR12, RZ, P1, !PT ;  /* 0x0000000c19077c10 */ /* 0x000fe40008ffe4ff */
[----:B------:R-:W-:Y:S02]  /*0e40*/  IADD3.X R8, PT, PT, R19, UR12, RZ, P0, !PT ;  /* 0x0000000c13087c10 */ /* 0x000fe400087fe4ff */
[----:B------:R-:W-:Y:S02]  /*0e50*/  IADD3.X R9, PT, PT, R17, UR12, RZ, P6, !PT ;  /* 0x0000000c11097c10 */ /* 0x000fe4000b7fe4ff */
[----:B---3--:R-:W-:-:S07]  /*0e60*/  IADD3 R2, PT, PT, R37, UR18, RZ ;  /* 0x0000001225027c10 */ /* 0x008fce000fffe0ff */
.L_x_1935:
[----:B------:R-:W-:Y:S02]  /*0e70*/  IADD3 R42, P1, PT, R16, UR16, RZ ;  /* 0x00000010102a7c10 */ /* 0x000fe4000ff3e0ff */
[----:B------:R-:W-:Y:S02]  /*0e80*/  IADD3 R38, P0, PT, R24, UR16, RZ ;  /* 0x0000001018267c10 */ /* 0x000fe4000ff1e0ff */
[----:B------:R-:W-:Y:S02]  /*0e90*/  IADD3.X R43, PT, PT, R17, UR17, RZ, P1, !PT ;  /* 0x00000011112b7c10 */ /* 0x000fe40008ffe4ff */
[----:B------:R-:W-:Y:S02]  /*0ea0*/  IADD3 R40, P1, PT, R18, UR16, RZ ;  /* 0x0000001012287c10 */ /* 0x000fe4000ff3e0ff */
[----:B------:R-:W-:Y:S02]  /*0eb0*/  IADD3.X R39, PT, PT, R25, UR17, RZ, P0, !PT ;  /* 0x0000001119277c10 */ /* 0x000fe400087fe4ff */
[----:B------:R-:W2:Y:S01]  /*0ec0*/  LDG.E.64 R42, desc[UR8][R42.64] ;  /* 0x000000082a2a7981 */ /* 0x000ea2000c1e1b00 */
[----:B------:R-:W-:-:S02]  /*0ed0*/  IADD3.X R41, PT, PT, R19, UR17, RZ, P1, !PT ;  /* 0x0000001113297c10 */ /* 0x000fc40008ffe4ff */
[----:B------:R-:W-:Y:S01]  /*0ee0*/  IADD3 R44, P0, PT, R26, UR16, RZ ;  /* 0x000000101a2c7c10 */ /* 0x000fe2000ff1e0ff */
[----:B------:R-:W3:Y:S04]  /*0ef0*/  LDG.E.64 R38, desc[UR8][R38.64] ;  /* 0x0000000826267981 */ /* 0x000ee8000c1e1b00 */
[----:B------:R-:W4:Y:S01]  /*0f00*/  LDG.E.64 R40, desc[UR8][R40.64] ;  /* 0x0000000828287981 */ /* 0x000f22000c1e1b00 */
[----:B------:R-:W-:-:S06]  /*0f10*/  IADD3.X R45, PT, PT, R27, UR17, RZ, P0, !PT ;  /* 0x000000111b2d7c10 */ /* 0x000fcc00087fe4ff */
[----:B------:R-:W5:Y:S01]  /*0f20*/  LDG.E.64 R44, desc[UR8][R44.64] ;  /* 0x000000082c2c7981 */ /* 0x000f62000c1e1b00 */
[C---:B--2---:R-:W-:Y:S02]  /*0f30*/  DMUL R42, R32.reuse, R42 ;  /* 0x0000002a202a7228 */ /* 0x044fe40000000000 */
[----:B---3--:R-:W-:-:S06]  /*0f40*/  DMUL R38, R32, R38 ;  /* 0x0000002620267228 */ /* 0x008fcc0000000000 */
[C---:B----4-:R-:W-:Y:S02]  /*0f50*/  DFMA R40, R28.reuse, R40, R42 ;  /* 0x000000281c28722b */ /* 0x050fe4000000002a */
[----:B-----5:R-:W-:-:S06]  /*0f60*/  DFMA R38, R28, R44, R38 ;  /* 0x0000002c1c26722b */ /* 0x020fcc0000000026 */
[----:B------:R-:W-:Y:S01]  /*0f70*/  DMUL R42, R34, R40 ;  /* 0x00000028222a7228 */ /* 0x000fe20000000000 */
[----:B------:R-:W-:Y:S02]  /*0f80*/  IADD3 R44, P1, PT, R54, UR16, RZ ;  /* 0x00000010362c7c10 */ /* 0x000fe4000ff3e0ff */
[----:B------:R-:W-:-:S04]  /*0f90*/  IADD3 R40, P0, PT, R52, UR16, RZ ;  /* 0x0000001034287c10 */ /* 0x000fc8000ff1e0ff */
[----:B------:R-:W-:Y:S01]  /*0fa0*/  IADD3.X R41, PT, PT, R51, UR17, RZ, P0, !PT ;  /* 0x0000001133297c10 */ /* 0x000fe200087fe4ff */
[----:B------:R-:W-:Y:S01]  /*0fb0*/  DFMA R42, R30, R38, R42 ;  /* 0x000000261e2a722b */ /* 0x000fe2000000002a */
[----:B------:R-:W-:Y:S01]  /*0fc0*/  IADD3 R46, P0, PT, R56, UR16, RZ ;  /* 0x00000010382e7c10 */ /* 0x000fe2000ff1e0ff */
[----:B------:R-:W-:Y:S02]  /*0fd0*/  IMAD.MOV.U32 R38, RZ, RZ, R13 ;  /* 0x000000ffff267224 */ /* 0x000fe400078e000d */
[----:B------:R-:W-:Y:S01]  /*0fe0*/  IMAD.MOV.U32 R39, RZ, RZ, R0 ;  /* 0x000000ffff277224 */ /* 0x000fe200078e0000 */
[----:B------:R-:W-:-:S04]  /*0ff0*/  IADD3.X R45, PT, PT, R53, UR17, RZ, P1, !PT ;  /* 0x00000011352d7c10 */ /* 0x000fc80008ffe4ff */
[----:B------:R0:W-:Y:S01]  /*1000*/  STG.E.64 desc[UR8][R38.64], R42 ;  /* 0x0000002a26007986 */ /* 0x0001e2000c101b08 */
[----:B------:R-:W-:-:S03]  /*1010*/  IADD3.X R47, PT, PT, R55, UR17, RZ, P0, !PT ;  /* 0x00000011372f7c10 */ /* 0x000fc600087fe4ff */
[----:B------:R-:W2:Y:S04]  /*1020*/  LDG.E.64 R40, desc[UR8][R40.64] ;  /* 0x0000000828287981 */ /* 0x000ea8000c1e1b00 */
[----:B------:R-:W3:Y:S04]  /*1030*/  LDG.E.64 R44, desc[UR8][R44.64] ;  /* 0x000000082c2c7981 */ /* 0x000ee8000c1e1b00 */
[----:B------:R-:W4:Y:S01]  /*1040*/  LDG.E.64 R46, desc[UR8][R46.64] ;  /* 0x000000082e2e7981 */ /* 0x000f22000c1e1b00 */
[----:B0-----:R-:W-:-:S04]  /*1050*/  IADD3 R42, P0, PT, R58, UR16, RZ ;  /* 0x000000103a2a7c10 */ /* 0x001fc8000ff1e0ff */
[----:B------:R-:W-:-:S06]  /*1060*/  IADD3.X R43, PT, PT, R57, UR17, RZ, P0, !PT ;  /* 0x00000011392b7c10 */ /* 0x000fcc00087fe4ff */
[----:B------:R-:W5:Y:S01]  /*1070*/  LDG.E.64 R42, desc[UR8][R42.64] ;  /* 0x000000082a2a7981 */ /* 0x000f62000c1e1b00 */
[----:B--2---:R-:W-:-:S08]  /*1080*/  DMUL R40, R32, R40 ;  /* 0x0000002820287228 */ /* 0x004fd00000000000 */
[----:B---3--:R-:W-:Y:S02]  /*1090*/  DFMA R40, R28, R44, R40 ;  /* 0x0000002c1c28722b */ /* 0x008fe40000000028 */
[----:B----4-:R-:W-:-:S06]  /*10a0*/  DMUL R44, R32, R46 ;  /* 0x0000002e202c7228 */ /* 0x010fcc0000000000 */
[----:B------:R-:W-:Y:S01]  /*10b0*/  DMUL R46, R34, R40 ;  /* 0x00000028222e7228 */ /* 0x000fe20000000000 */
[----:B------:R-:W-:Y:S01]  /*10c0*/  IMAD.U32 R40, RZ, RZ, UR24 ;  /* 0x00000018ff287e24 */ /* 0x000fe2000f8e00ff */
[----:B-----5:R-:W-:-:S04]  /*10d0*/  DFMA R44, R28, R42, R44 ;  /* 0x0000002a1c2c722b */ /* 0x020fc8000000002c */
[----:B------:R-:W-:Y:S02]  /*10e0*/  LEA R40, P0, R40, R13, 0x3 ;  /* 0x0000000d28287211 */ /* 0x000fe400078018ff */
[----:B------:R-:W-:Y:S02]  /*10f0*/  IADD3 R42, P1, PT, R5, UR16, RZ ;  /* 0x00000010052a7c10 */ /* 0x000fe4000ff3e0ff */
[----:B------:R-:W-:Y:S01]  /*1100*/  DFMA R44, R30, R44, R46 ;  /* 0x0000002c1e2c722b */ /* 0x000fe2000000002e */
[----:B------:R-:W-:Y:S02]  /*1110*/  IADD3.X R41, PT, PT, R0, UR13, RZ, P0, !PT ;  /* 0x0000000d00297c10 */ /* 0x000fe400087fe4ff */
[----:B------:R-:W-:Y:S02]  /*1120*/  IADD3.X R43, PT, PT, R9, UR17, RZ, P1, !PT ;  /* 0x00000011092b7c10 */ /* 0x000fe40008ffe4ff */
[----:B------:R-:W-:Y:S02]  /*1130*/  IADD3 R46, P0, PT, R3, UR16, RZ ;  /* 0x00000010032e7c10 */ /* 0x000fe4000ff1e0ff */
[----:B------:R0:W-:Y:S04]  /*1140*/  STG.E.64 desc[UR8][R40.64], R44 ;  /* 0x0000002c28007986 */ /* 0x0001e8000c101b08 */
[----:B------:R-:W2:Y:S01]  /*1150*/  LDG.E.64 R42, desc[UR8][R42.64] ;  /* 0x000000082a2a7981 */ /* 0x000ea2000c1e1b00 */
[----:B------:R-:W-:-:S06]  /*1160*/  IADD3.X R47, PT, PT, R7, UR17, RZ, P0, !PT ;  /* 0x00000011072f7c10 */ /* 0x000fcc00087fe4ff */
[----:B------:R-:W3:Y:S01]  /*1170*/  LDG.E.64 R46, desc[UR8][R46.64] ;  /* 0x000000082e2e7981 */ /* 0x000ee2000c1e1b00 */
[----:B0-----:R-:W-:-:S04]  /*1180*/  IADD3 R44, P1, PT, R4, UR16, RZ ;  /* 0x00000010042c7c10 */ /* 0x001fc8000ff3e0ff */
[----:B------:R-:W-:Y:S02]  /*1190*/  IADD3.X R45, PT, PT, R8, UR17, RZ, P1, !PT ;  /* 0x00000011082d7c10 */ /* 0x000fe40008ffe4ff */
[----:B------:R-:W-:-:S04]  /*11a0*/  IADD3 R40, P0, PT, R50, UR16, RZ ;  /* 0x0000001032287c10 */ /* 0x000fc8000ff1e0ff */
[----:B------:R-:W4:Y:S01]  /*11b0*/  LDG.E.64 R44, desc[UR8][R44.64] ;  /* 0x000000082c2c7981 */ /* 0x000f22000c1e1b00 */
[----:B------:R-:W-:-:S06]  /*11c0*/  IADD3.X R41, PT, PT, R6, UR17, RZ, P0, !PT ;  /* 0x0000001106297c10 */ /* 0x000fcc00087fe4ff */
[----:B------:R-:W5:Y:S01]  /*11d0*/  LDG.E.64 R40, desc[UR8][R40.64] ;  /* 0x0000000828287981 */ /* 0x000f62000c1e1b00 */
[----:B------:R-:W-:-:S04]  /*11e0*/  IADD3 R48, P1, PT, R14, UR16, RZ ;  /* 0x000000100e307c10 */ /* 0x000fc8000ff3e0ff */
[----:B------:R-:W-:Y:S01]  /*11f0*/  IADD3.X R49, PT, PT, R12, UR17, RZ, P1, !PT ;  /* 0x000000110c317c10 */ /* 0x000fe20008ffe4ff */
[----:B--2---:R-:W-:-:S08]  /*1200*/  DMUL R42, R32, R42 ;  /* 0x0000002a202a7228 */ /* 0x004fd00000000000 */
[----:B----4-:R-:W-:Y:S02]  /*1210*/  DFMA R42, R28, R44, R42 ;  /* 0x0000002c1c2a722b */ /* 0x010fe4000000002a */
[----:B---3--:R-:W-:-:S06]  /*1220*/  DMUL R44, R32, R46 ;  /* 0x0000002e202c7228 */ /* 0x008fcc0000000000 */
[----:B------:R-:W-:Y:S02]  /*1230*/  DMUL R46, R34, R42 ;  /* 0x0000002a222e7228 */ /* 0x000fe40000000000 */
[----:B-----5:R-:W-:Y:S01]  /*1240*/  DFMA R44, R28, R40, R44 ;  /* 0x000000281c2c722b */ /* 0x020fe2000000002c */
[----:B------:R-:W-:Y:S01]  /*1250*/  IMAD.U32 R40, RZ, RZ, UR24 ;  /* 0x00000018ff287e24 */ /* 0x000fe2000f8e00ff */
[----:B------:R-:W-:-:S04]  /*1260*/  IADD3 R42, P2, PT, R36, UR16, RZ ;  /* 0x00000010242a7c10 */ /* 0x000fc8000ff5e0ff */
[----:B------:R-:W-:Y:S02]  /*1270*/  LEA R40, P0, R40, R13, 0x4 ;  /* 0x0000000d28287211 */ /* 0x000fe400078020ff */
[----:B------:R-:W-:Y:S01]  /*1280*/  DFMA R44, R30, R44, R46 ;  /* 0x0000002c1e2c722b */ /* 0x000fe2000000002e */
[----:B------:R-:W-:Y:S02]  /*1290*/  IADD3.X R43, PT, PT, R2, UR17, RZ, P2, !PT ;  /* 0x00000011022b7c10 */ /* 0x000fe400097fe4ff */
[----:B------:R-:W-:Y:S02]  /*12a0*/  IADD3.X R41, PT, PT, R0, UR10, RZ, P0, !PT ;  /* 0x0000000a00297c10 */ /* 0x000fe400087fe4ff */
[----:B------:R-:W-:-:S03]  /*12b0*/  IADD3 R46, P0, PT, R20, UR16, RZ ;  /* 0x00000010142e7c10 */ /* 0x000fc6000ff1e0ff */
        /* <DEDUP_REMOVED lines=8> */
[----:B------:R-:W-:Y:S01]  /*1340*/  MOV R44, UR24 ;  /* 0x00000018002c7c02 */ /* 0x000fe20008000f00 */
[----:B------:R-:W-:-:S04]  /*1350*/  UIMAD UR11, UR25, 0x18, URZ ;  /* 0x00000018190b78a4 */ /* 0x000fc8000f8e02ff */
[----:B------:R-:W-:Y:S01]  /*1360*/  IMAD.WIDE.U32 R38, R44, 0x18, R38 ;  /* 0x000000182c267825 */ /* 0x000fe200078e0026 */
[----:B------:R-:W-:Y:S02]  /*1370*/  ULEA UR16, UP1, UR22, UR16, 0x5 ;  /* 0x0000001016107291 */ /* 0x000fe4000f8228ff */
[----:B------:R-:W-:Y:S01]  /*1380*/  UIADD3 UR5, UPT, UPT, UR5, 0x4, URZ ;  /* 0x0000000405057890 */ /* 0x000fe2000fffe0ff */
[----:B------:R-:W-:Y:S01]  /*1390*/  VIADD R39, R39, UR11 ;  /* 0x0000000b27277c36 */ /* 0x000fe20008000000 */
[----:B------:R-:W-:Y:S02]  /*13a0*/  UIADD3.X UR17, UPT, UPT, UR17, UR6, URZ, UP1, !UPT ;  /* 0x0000000611117290 */ /* 0x000fe40008ffe4ff */
[----:B------:R-:W-:Y:S01]  /*13b0*/  UISETP.NE.AND UP1, UPT, UR5, URZ, UPT ;  /* 0x000000ff0500728c */ /* 0x000fe2000bf25270 */
[C---:B--2---:R-:W-:Y:S02]  /*13c0*/  DMUL R42, R32.reuse, R42 ;  /* 0x0000002a202a7228 */ /* 0x044fe40000000000 */
[----:B---3--:R-:W-:-:S06]  /*13d0*/  DMUL R46, R32, R46 ;  /* 0x0000002e202e7228 */ /* 0x008fcc0000000000 */
[----:B----4-:R-:W-:-:S08]  /*13e0*/  DFMA R42, R28, R48, R42 ;  /* 0x000000301c2a722b */ /* 0x010fd0000000002a */
[----:B------:R-:W-:Y:S02]  /*13f0*/  DMUL R42, R34, R42 ;  /* 0x0000002a222a7228 */ /* 0x000fe40000000000 */
[----:B-----5:R-:W-:-:S08]  /*1400*/  DFMA R40, R28, R40, R46 ;  /* 0x000000281c28722b */ /* 0x020fd0000000002e */
[----:B------:R-:W-:-:S07]  /*1410*/  DFMA R40, R30, R40, R42 ;  /* 0x000000281e28722b */ /* 0x000fce000000002a */
[----:B------:R0:W-:Y:S02]  /*1420*/  STG.E.64 desc[UR8][R38.64], R40 ;  /* 0x0000002826007986 */ /* 0x0001e4000c101b08 */
[----:B0-----:R-:W-:-:S05]  /*1430*/  IMAD.U32 R38, RZ, RZ, UR24 ;  /* 0x00000018ff267e24 */ /* 0x001fca000f8e00ff */
[----:B------:R-:W-:-:S04]  /*1440*/  LEA R13, P0, R38, R13, 0x5 ;  /* 0x0000000d260d7211 */ /* 0x000fc800078028ff */
[----:B------:R-:W-:Y:S01]  /*1450*/  IADD3.X R0, PT, PT, R0, UR7, RZ, P0, !PT ;  /* 0x0000000700007c10 */ /* 0x000fe200087fe4ff */
[----:B------:R-:W-:Y:S08]  /*1460*/  BRA.U UP1, `(.L_x_1935) ;  /* 0xfffffff901807547 */ /* 0x000ff0000b83ffff */
[----:B------:R-:W0:Y:S02]  /*1470*/  LDCU UR5, c[0x0][0x3b0] ;  /* 0x00007600ff0577ac */ /* 0x000e240008000800 */
[----:B0-----:R-:W-:-:S12]  /*1480*/  ULOP3.LUT UR5, UR5, 0x7ffffffc, URZ, 0xc0, !UPT ;  /* 0x7ffffffc05057892 */ /* 0x001fd8000f8ec0ff */
.L_x_1934:
[----:B------:R-:W1:Y:S02]  /*1490*/  LDCU UR6, c[0x0][0x3b0] ;  /* 0x00007600ff0677ac */ /* 0x000e640008000800 */
[----:B-1----:R-:W-:-:S09]  /*14a0*/  ULOP3.LUT UP1, UR7, UR6, 0x3, URZ, 0xc0, !UPT ;  /* 0x0000000306077892 */ /* 0x002fd2000f82c0ff */
[----:B------:R-:W-:Y:S05]  /*14b0*/  BRA.U !UP1, `(.L_x_1936) ;  /* 0x0000000909287547 */ /* 0x000fea000b800000 */
[----:B------:R1:W5:Y:S04]  /*14c0*/  LDL R41, [R1+0x2c] ;  /* 0x00002c0001297983 */ /* 0x0003680000100800 */
[----:B------:R1:W5:Y:S04]  /*14d0*/  LDL.64 R42, [R1+0x18] ;  /* 0x00001800012a7983 */ /* 0x0003680000100a00 */
[----:B------:R1:W5:Y:S04]  /*14e0*/  LDL R40, [R1+0x28] ;  /* 0x0000280001287983 */ /* 0x0003680000100800 */
[----:B------:R1:W5:Y:S04]  /*14f0*/  LDL.64 R38, [R1+0x10] ;  /* 0x0000100001267983 */ /* 0x0003680000100a00 */
[----:B------:R1:W5:Y:S04]  /*1500*/  LDL R27, [R1+0x20] ;  /* 0x00002000011b7983 */ /* 0x0003680000100800 */
[----:B------:R1:W5:Y:S04]  /*1510*/  LDL.64 R36, [R1] ;  /* 0x0000000001247983 */ /* 0x0003680000100a00 */
[----:B------:R1:W5:Y:S04]  /*1520*/  LDL R26, [R1+0x24] ;  /* 0x00002400011a7983 */ /* 0x0003680000100800 */
[----:B------:R1:W5:Y:S01]  /*1530*/  LDL.64 R24, [R1+0x8] ;  /* 0x0000080001187983 */ /* 0x0003620000100a00 */
[----:B------:R-:W-:-:S02]  /*1540*/  UISETP.NE.AND UP1, UPT, UR7, 0x1, UPT ;  /* 0x000000010700788c */ /* 0x000fc4000bf25270 */
[----:B------:R-:W-:-:S04]  /*1550*/  ULOP3.LUT UR6, UR6, 0x1, URZ, 0xc0, !UPT ;  /* 0x0000000106067892 */ /* 0x000fc8000f8ec0ff */
[----:B------:R-:W-:-:S03]  /*1560*/  UISETP.NE.U32.AND UP2, UPT, UR6, 0x1, UPT ;  /* 0x000000010600788c */ /* 0x000fc6000bf45070 */
[----:B-1----:R-:W-:Y:S08]  /*1570*/  BRA.U !UP1, `(.L_x_1937) ;  /* 0x0000000509407547 */ /* 0x002ff0000b800000 */
[----:B0-----:R-:W0:Y:S01]  /*1580*/  LDC.64 R2, c[0x0][0x3d0] ;  /* 0x0000f400ff027b82 */ /* 0x001e220000000a00 */
[----:B------:R-:W1:Y:S01]  /*1590*/  LDCU.64 UR10, c[0x0][0x3a0] ;  /* 0x00007400ff0a77ac */ /* 0x000e620008000a00 */
[----:B-----5:R-:W-:Y:S01]  /*15a0*/  IMAD.MOV.U32 R10, RZ, RZ, R38 ;  /* 0x000000ffff0a7224 */ /* 0x020fe200078e0026 */
[----:B------:R-:W-:Y:S01]  /*15b0*/  MOV R18, R36 ;  /* 0x0000002400127202 */ /* 0x000fe20000000f00 */
[----:B------:R-:W-:Y:S01]  /*15c0*/  IMAD.MOV.U32 R11, RZ, RZ, R40 ;  /* 0x000000ffff0b7224 */ /* 0x000fe200078e0028 */
[----:B------:R-:W-:Y:S01]  /*15d0*/  MOV R5, R26 ;  /* 0x0000001a00057202 */ /* 0x000fe20000000f00 */
[----:B------:R-:W-:Y:S01]  /*15e0*/  IMAD.MOV.U32 R19, RZ, RZ, R27 ;  /* 0x000000ffff137224 */ /* 0x000fe200078e001b */
[----:B------:R-:W2:Y:S01]  /*15f0*/  LDCU.64 UR12, c[0x0][0x3e8] ;  /* 0x00007d00ff0c77ac */ /* 0x000ea20008000a00 */
[----:B------:R-:W-:Y:S02]  /*1600*/  IMAD.MOV.U32 R4, RZ, RZ, R24 ;  /* 0x000000ffff047224 */ /* 0x000fe400078e0018 */
[----:B0-----:R-:W-:-:S02]  /*1610*/  IMAD R0, R3, UR5, RZ ;  /* 0x0000000503007c24 */ /* 0x001fc4000f8e02ff */
[----:B------:R-:W-:-:S04]  /*1620*/  IMAD.WIDE.U32 R6, R2, UR5, R10 ;  /* 0x0000000502067c25 */ /* 0x000fc8000f8e000a */
[----:B------:R-:W-:Y:S01]  /*1630*/  IMAD.WIDE.U32 R14, R2, UR5, R18 ;  /* 0x00000005020e7c25 */ /* 0x000fe2000f8e0012 */
[----:B-1----:R-:W-:-:S03]  /*1640*/  LEA R12, P0, R6, UR10, 0x3 ;  /* 0x0000000a060c7c11 */ /* 0x002fc6000f8018ff */
[----:B------:R-:W-:Y:S01]  /*1650*/  IMAD.IADD R9, R0, 0x1, R7 ;  /* 0x0000000100097824 */ /* 0x000fe200078e0207 */
[----:B------:R-:W-:Y:S01]  /*1660*/  LEA R8, P1, R14, UR10, 0x3 ;  /* 0x0000000a0e087c11 */ /* 0x000fe2000f8218ff */
[----:B------:R-:W-:Y:S02]  /*1670*/  IMAD.IADD R7, R0, 0x1, R15 ;  /* 0x0000000100077824 */ /* 0x000fe400078e020f */
[----:B------:R-:W-:Y:S01]  /*1680*/  IMAD.WIDE.U32 R16, R2, UR5, R4 ;  /* 0x0000000502107c25 */ /* 0x000fe2000f8e0004 */
[----:B------:R-:W-:Y:S02]  /*1690*/  LEA.HI.X R13, R6, UR11, R9, 0x3, P0 ;  /* 0x0000000b060d7c11 */ /* 0x000fe400080f1c09 */
[----:B------:R-:W-:Y:S01]  /*16a0*/  LEA.HI.X R9, R14, UR11, R7, 0x3, P1 ;  /* 0x0000000b0e097c11 */ /* 0x000fe200088f1c07 */
[----:B------:R-:W-:Y:S01]  /*16b0*/  IMAD.MOV.U32 R6, RZ, RZ, R42 ;  /* 0x000000ffff067224 */ /* 0x000fe200078e002a */
[----:B------:R-:W-:Y:S01]  /*16c0*/  LEA R14, P0, R16, UR10, 0x3 ;  /* 0x0000000a100e7c11 */ /* 0x000fe2000f8018ff */
[----:B------:R-:W-:Y:S01]  /*16d0*/  IMAD.MOV.U32 R7, RZ, RZ, R41 ;  /* 0x000000ffff077224 */ /* 0x000fe200078e0029 */
[----:B------:R-:W3:Y:S01]  /*16e0*/  LDG.E.64 R12, desc[UR8][R12.64] ;  /* 0x000000080c0c7981 */ /* 0x000ee2000c1e1b00 */
[----:B------:R-:W-:-:S02]  /*16f0*/  IMAD.IADD R15, R0, 0x1, R17 ;  /* 0x00000001000f7824 */ /* 0x000fc400078e0211 */
[----:B------:R-:W-:Y:S01]  /*1700*/  IMAD.WIDE.U32 R20, R2, UR5, R6 ;  /* 0x0000000502147c25 */ /* 0x000fe2000f8e0006 */
[----:B------:R-:W4:Y:S02]  /*1710*/  LDG.E.64 R8, desc[UR8][R8.64] ;  /* 0x0000000808087981 */ /* 0x000f24000c1e1b00 */
[----:B------:R-:W-:Y:S01]  /*1720*/  LEA.HI.X R15, R16, UR11, R15, 0x3, P0 ;  /* 0x0000000b100f7c11 */ /* 0x000fe200080f1c0f */
[----:B------:R-:W-:Y:S01]  /*1730*/  IMAD.IADD R17, R21, 0x1, R0 ;  /* 0x0000000115117824 */ /* 0x000fe200078e0200 */
[----:B------:R-:W-:-:S04]  /*1740*/  LEA R16, P0, R20, UR10, 0x3 ;  /* 0x0000000a14107c11 */ /* 0x000fc8000f8018ff */
[----:B------:R-:W2:Y:S01]  /*1750*/  LDG.E.64 R14, desc[UR8][R14.64] ;  /* 0x000000080e0e7981 */ /* 0x000ea2000c1e1b00 */
[----:B------:R-:W-:-:S06]  /*1760*/  LEA.HI.X R17, R20, UR11, R17, 0x3, P0 ;  /* 0x0000000b14117c11 */ /* 0x000fcc00080f1c11 */
[----:B------:R-:W2:Y:S01]  /*1770*/  LDG.E.64 R16, desc[UR8][R16.64] ;  /* 0x0000000810107981 */ /* 0x000ea2000c1e1b00 */
[----:B------:R-:W-:-:S06]  /*1780*/  UIADD3 UR6, UPT, UPT, UR5, 0x1, URZ ;  /* 0x0000000105067890 */ /* 0x000fcc000fffe0ff */
[----:B------:R-:W-:Y:S02]  /*1790*/  IMAD R3, R3, UR6, RZ ;  /* 0x0000000603037c24 */ /* 0x000fe4000f8e02ff */
[----:B------:R-:W-:-:S04]  /*17a0*/  IMAD.WIDE.U32 R10, R2, UR6, R10 ;  /* 0x00000006020a7c25 */ /* 0x000fc8000f8e000a */
[----:B------:R-:W-:Y:S02]  /*17b0*/  IMAD.IADD R0, R3, 0x1, R11 ;  /* 0x0000000103007824 */ /* 0x000fe400078e020b */
[----:B------:R-:W-:-:S04]  /*17c0*/  IMAD.WIDE.U32 R18, R2, UR6, R18 ;  /* 0x0000000602127c25 */ /* 0x000fc8000f8e0012 */
[----:B------:R-:W-:-:S04]  /*17d0*/  IMAD.WIDE.U32 R6, R2, UR6, R6 ;  /* 0x0000000602067c25 */ /* 0x000fc8000f8e0006 */
[----:B------:R-:W-:-:S04]  /*17e0*/  IMAD.WIDE.U32 R4, R2, UR6, R4 ;  /* 0x0000000602047c25 */ /* 0x000fc8000f8e0004 */
[----:B------:R-:W-:Y:S01]  /*17f0*/  IMAD.IADD R7, R7, 0x1, R3 ;  /* 0x0000000107077824 */ /* 0x000fe200078e0203 */
[C---:B----4-:R-:W-:Y:S01]  /*1800*/  DMUL R20, R32.reuse, R8 ;  /* 0x0000000820147228 */ /* 0x050fe20000000000 */
[----:B------:R-:W0:Y:S01]  /*1810*/  LDC.64 R8, c[0x0][0x418] ;  /* 0x00010600ff087b82 */ /* 0x000e220000000a00 */
[----:B---3--:R-:W-:-:S06]  /*1820*/  DMUL R12, R32, R12 ;  /* 0x0000000c200c7228 */ /* 0x008fcc0000000000 */
[C---:B--2---:R-:W-:Y:S02]  /*1830*/  DFMA R14, R28.reuse, R14, R20 ;  /* 0x0000000e1c0e722b */ /* 0x044fe40000000014 */
[----:B------:R-:W-:-:S06]  /*1840*/  DFMA R12, R28, R16, R12 ;  /* 0x000000101c0c722b */ /* 0x000fcc000000000c */
[----:B------:R-:W-:-:S08]  /*1850*/  DMUL R14, R34, R14 ;  /* 0x0000000e220e7228 */ /* 0x000fd00000000000 */
[----:B------:R-:W-:Y:S01]  /*1860*/  DFMA R12, R30, R12, R14 ;  /* 0x0000000c1e0c722b */ /* 0x000fe2000000000e */
[----:B------:R-:W-:Y:S01]  /*1870*/  MOV R14, R60 ;  /* 0x0000003c000e7202 */ /* 0x000fe20000000f00 */
[----:B------:R-:W-:-:S04]  /*1880*/  IMAD.MOV.U32 R15, RZ, RZ, R59 ;  /* 0x000000ffff0f7224 */ /* 0x000fc800078e003b */
[----:B0-----:R-:W-:Y:S01]  /*1890*/  IMAD.WIDE.U32 R16, R8, UR5, R14 ;  /* 0x0000000508107c25 */ /* 0x001fe2000f8e000e */
[----:B------:R-:W-:-:S03]  /*18a0*/  LEA R20, P1, R10, UR10, 0x3 ;  /* 0x0000000a0a147c11 */ /* 0x000fc6000f8218ff */
[----:B------:R-:W-:Y:S01]  /*18b0*/  IMAD R11, R9, UR5, R17 ;  /* 0x00000005090b7c24 */ /* 0x000fe2000f8e0211 */
[----:B------:R-:W-:Y:S02]  /*18c0*/  LEA R22, P0, R16, UR12, 0x3 ;  /* 0x0000000c10167c11 */ /* 0x000fe4000f8018ff */
[----:B------:R-:W-:Y:S01]  /*18d0*/  LEA.HI.X R21, R10, UR11, R0, 0x3, P1 ;  /* 0x0000000b0a157c11 */ /* 0x000fe200088f1c00 */
[----:B------:R-:W-:Y:S01]  /*18e0*/  IMAD.IADD R0, R3, 0x1, R19 ;  /* 0x0000000103007824 */ /* 0x000fe200078e0213 */
[----:B------:R-:W-:Y:S02]  /*18f0*/  LEA.HI.X R23, R16, UR13, R11, 0x3, P0 ;  /* 0x0000000d10177c11 */ /* 0x000fe400080f1c0b */
[----:B------:R-:W-:-:S04]  /*1900*/  LEA R10, P0, R18, UR10, 0x3 ;  /* 0x0000000a120a7c11 */ /* 0x000fc8000f8018ff */
[----:B------:R-:W-:Y:S01]  /*1910*/  LEA.HI.X R11, R18, UR11, R0, 0x3, P0 ;  /* 0x0000000b120b7c11 */ /* 0x000fe200080f1c00 */
[----:B------:R0:W-:Y:S01]  /*1920*/  STG.E.64 desc[UR8][R22.64], R12 ;  /* 0x0000000c16007986 */ /* 0x0001e2000c101b08 */
[----:B------:R-:W-:Y:S02]  /*1930*/  IADD3 R3, PT, PT, R3, R5, RZ ;  /* 0x0000000503037210 */ /* 0x000fe40007ffe0ff */
[----:B------:R-:W-:Y:S01]  /*1940*/  LEA R2, P0, R6, UR10, 0x3 ;  /* 0x0000000a06027c11 */ /* 0x000fe2000f8018ff */
[----:B------:R-:W2:Y:S04]  /*1950*/  LDG.E.64 R20, desc[UR8][R20.64] ;  /* 0x0000000814147981 */ /* 0x000ea8000c1e1b00 */
[----:B------:R-:W3:Y:S01]  /*1960*/  LDG.E.64 R10, desc[UR8][R10.64] ;  /* 0x000000080a0a7981 */ /* 0x000ee2000c1e1b00 */
[----:B0-----:R-:W-:-:S04]  /*1970*/  LEA R12, P1, R4, UR10, 0x3 ;  /* 0x0000000a040c7c11 */ /* 0x001fc8000f8218ff */
[----:B------:R-:W-:Y:S02]  /*1980*/  LEA.HI.X R13, R4, UR11, R3, 0x3, P1 ;  /* 0x0000000b040d7c11 */ /* 0x000fe400088f1c03 */
[----:B------:R-:W-:-:S03]  /*1990*/  LEA.HI.X R3, R6, UR11, R7, 0x3, P0 ;  /* 0x0000000b06037c11 */ /* 0x000fc600080f1c07 */
[----:B------:R-:W4:Y:S04]  /*19a0*/  LDG.E.64 R4, desc[UR8][R12.64] ;  /* 0x000000080c047981 */ /* 0x000f28000c1e1b00 */
[----:B------:R-:W4:Y:S01]  /*19b0*/  LDG.E.64 R2, desc[UR8][R2.64] ;  /* 0x0000000802027981 */ /* 0x000f22000c1e1b00 */
[----:B------:R-:W-:Y:S01]  /*19c0*/  UIADD3 UR5, UPT, UPT, UR5, 0x2, URZ ;  /* 0x0000000205057890 */ /* 0x000fe2000fffe0ff */
[C---:B---3--:R-:W-:Y:S02]  /*19d0*/  DMUL R6, R32.reuse, R10 ;  /* 0x0000000a20067228 */ /* 0x048fe40000000000 */
[----:B--2---:R-:W-:-:S06]  /*19e0*/  DMUL R16, R32, R20 ;  /* 0x0000001420107228 */ /* 0x004fcc0000000000 */
[C---:B----4-:R-:W-:Y:S01]  /*19f0*/  DFMA R4, R28.reuse, R4, R6 ;  /* 0x000000041c04722b */ /* 0x050fe20000000006 */
[----:B------:R-:W-:Y:S01]  /*1a00*/  IMAD.WIDE.U32 R6, R8, UR6, R14 ;  /* 0x0000000608067c25 */ /* 0x000fe2000f8e000e */
[----:B------:R-:W-:-:S06]  /*1a10*/  DFMA R16, R28, R2, R16 ;  /* 0x000000021c10722b */ /* 0x000fcc0000000010 */
[----:B------:R-:W-:Y:S01]  /*1a20*/  DMUL R4, R34, R4 ;  /* 0x0000000422047228 */ /* 0x000fe20000000000 */
[----:B------:R-:W-:Y:S01]  /*1a30*/  IMAD R9, R9, UR6, R7 ;  /* 0x0000000609097c24 */ /* 0x000fe2000f8e0207 */
[----:B------:R-:W-:-:S04]  /*1a40*/  LEA R8, P0, R6, UR12, 0x3 ;  /* 0x0000000c06087c11 */ /* 0x000fc8000f8018ff */
[----:B------:R-:W-:Y:S02]  /*1a50*/  LEA.HI.X R9, R6, UR13, R9, 0x3, P0 ;  /* 0x0000000d06097c11 */ /* 0x000fe400080f1c09 */
[----:B------:R-:W-:-:S07]  /*1a60*/  DFMA R4, R30, R16, R4 ;  /* 0x000000101e04722b */ /* 0x000fce0000000004 */
[----:B------:R1:W-:Y:S04]  /*1a70*/  STG.E.64 desc[UR8][R8.64], R4 ;  /* 0x0000000408007986 */ /* 0x0003e8000c101b08 */
.L_x_1937:
[----:B------:R-:W-:Y:S05]  /*1a80*/  BRA.U UP2, `(.L_x_1936) ;  /* 0x0000000102b47547 */ /* 0x000fea000b800000 */
[----:B0-----:R-:W0:Y:S01]  /*1a90*/  LDC.64 R2, c[0x0][0x3d0] ;  /* 0x0000f400ff027b82 */ /* 0x001e220000000a00 */
[----:B------:R-:W2:Y:S01]  /*1aa0*/  LDCU.64 UR6, c[0x0][0x3a0] ;  /* 0x00007400ff0677ac */ /* 0x000ea20008000a00 */
[----:B-----5:R-:W-:Y:S01]  /*1ab0*/  MOV R12, R36 ;  /* 0x00000024000c7202 */ /* 0x020fe20000000f00 */
[----:B-1----:R-:W-:Y:S02]  /*1ac0*/  IMAD.MOV.U32 R4, RZ, RZ, R38 ;  /* 0x000000ffff047224 */ /* 0x002fe400078e0026 */
[----:B------:R-:W-:Y:S02]  /*1ad0*/  IMAD.MOV.U32 R5, RZ, RZ, R40 ;  /* 0x000000ffff057224 */ /* 0x000fe400078e0028 */
[----:B------:R-:W-:Y:S01]  /*1ae0*/  IMAD.MOV.U32 R13, RZ, RZ, R27 ;  /* 0x000000ffff0d7224 */ /* 0x000fe200078e001b */
[----:B------:R-:W1:Y:S01]  /*1af0*/  LDC.64 R18, c[0x0][0x418] ;  /* 0x00010600ff127b82 */ /* 0x000e620000000a00 */
[----:B------:R-:W-:Y:S02]  /*1b00*/  IMAD.MOV.U32 R8, RZ, RZ, R42 ;  /* 0x000000ffff087224 */ /* 0x000fe400078e002a */
[----:B------:R-:W-:-:S02]  /*1b10*/  IMAD.MOV.U32 R9, RZ, RZ, R41 ;  /* 0x000000ffff097224 */ /* 0x000fc400078e0029 */
[----:B------:R-:W-:Y:S02]  /*1b20*/  IMAD.MOV.U32 R14, RZ, RZ, R24 ;  /* 0x000000ffff0e7224 */ /* 0x000fe400078e0018 */
[----:B------:R-:W-:Y:S02]  /*1b30*/  IMAD.MOV.U32 R15, RZ, RZ, R26 ;  /* 0x000000ffff0f7224 */ /* 0x000fe400078e001a */
[----:B0-----:R-:W-:Y:S02]  /*1b40*/  IMAD R17, R3, UR5, RZ ;  /* 0x0000000503117c24 */ /* 0x001fe4000f8e02ff */
[----:B------:R-:W-:-:S04]  /*1b50*/  IMAD.WIDE.U32 R4, R2, UR5, R4 ;  /* 0x0000000502047c25 */ /* 0x000fc8000f8e0004 */
[----:B------:R-:W-:Y:S01]  /*1b60*/  IMAD.WIDE.U32 R12, R2, UR5, R12 ;  /* 0x00000005020c7c25 */ /* 0x000fe2000f8e000c */
[----:B--2---:R-:W-:-:S03]  /*1b70*/  LEA R6, P0, R4, UR6, 0x3 ;  /* 0x0000000604067c11 */ /* 0x004fc6000f8018ff */
[C---:B------:R-:W-:Y:S01]  /*1b80*/  IMAD.IADD R7, R17.reuse, 0x1, R5 ;  /* 0x0000000111077824 */ /* 0x040fe200078e0205 */
[C---:B------:R-:W-:Y:S01]  /*1b90*/  IADD3 R5, PT, PT, R17.reuse, R13, RZ ;  /* 0x0000000d11057210 */ /* 0x040fe20007ffe0ff */
[----:B------:R-:W-:Y:S01]  /*1ba0*/  IMAD.WIDE.U32 R8, R2, UR5, R8 ;  /* 0x0000000502087c25 */ /* 0x000fe2000f8e0008 */
[----:B------:R-:W-:Y:S02]  /*1bb0*/  LEA R10, P1, R12, UR6, 0x3 ;  /* 0x000000060c0a7c11 */ /* 0x000fe4000f8218ff */
[----:B------:R-:W-:Y:S01]  /*1bc0*/  LEA.HI.X R7, R4, UR7, R7, 0x3, P0 ;  /* 0x0000000704077c11 */ /* 0x000fe200080f1c07 */
[----:B------:R-:W-:Y:S01]  /*1bd0*/  IMAD.WIDE.U32 R2, R2, UR5, R14 ;  /* 0x0000000502027c25 */ /* 0x000fe2000f8e000e */
[----:B------:R-:W-:Y:S02]  /*1be0*/  LEA.HI.X R11, R12, UR7, R5, 0x3, P1 ;  /* 0x000000070c0b7c11 */ /* 0x000fe400088f1c05 */
[----:B------:R-:W-:Y:S01]  /*1bf0*/  LEA R14, P0, R8, UR6, 0x3 ;  /* 0x00000006080e7c11 */ /* 0x000fe2000f8018ff */
[----:B------:R-:W-:Y:S01]  /*1c00*/  IMAD.IADD R3, R17, 0x1, R3 ;  /* 0x0000000111037824 */ /* 0x000fe200078e0203 */
[C---:B------:R-:W-:Y:S01]  /*1c10*/  LEA R16, P1, R2.reuse, UR6, 0x3 ;  /* 0x0000000602107c11 */ /* 0x040fe2000f8218ff */
[----:B------:R-:W-:Y:S01]  /*1c20*/  IMAD.IADD R5, R9, 0x1, R17 ;  /* 0x0000000109057824 */ /* 0x000fe200078e0211 */
[----:B------:R-:W2:Y:S02]  /*1c30*/  LDG.E.64 R10, desc[UR8][R10.64] ;  /* 0x000000080a0a7981 */ /* 0x000ea4000c1e1b00 */
[----:B------:R-:W-:-:S02]  /*1c40*/  LEA.HI.X R17, R2, UR7, R3, 0x3, P1 ;  /* 0x0000000702117c11 */ /* 0x000fc400088f1c03 */
[----:B------:R-:W-:Y:S01]  /*1c50*/  LEA.HI.X R15, R8, UR7, R5, 0x3, P0 ;  /* 0x00000007080f7c11 */ /* 0x000fe200080f1c05 */
[----:B------:R-:W3:Y:S01]  /*1c60*/  LDG.E.64 R6, desc[UR8][R6.64] ;  /* 0x0000000806067981 */ /* 0x000ee2000c1e1b00 */
[----:B------:R-:W0:Y:S03]  /*1c70*/  LDCU.64 UR6, c[0x0][0x3e8] ;  /* 0x00007d00ff0677ac */ /* 0x000e260008000a00 */
[----:B------:R-:W4:Y:S04]  /*1c80*/  LDG.E.64 R8, desc[UR8][R16.64] ;  /* 0x0000000810087981 */ /* 0x000f28000c1e1b00 */
[----:B------:R-:W4:Y:S01]  /*1c90*/  LDG.E.64 R2, desc[UR8][R14.64] ;  /* 0x000000080e027981 */ /* 0x000f22000c1e1b00 */
[----:B------:R-:W-:Y:S01]  /*1ca0*/  IMAD.MOV.U32 R58, RZ, RZ, R60 ;  /* 0x000000ffff3a7224 */ /* 0x000fe200078e003c */
[----:B--2---:R-:W-:-:S02]  /*1cb0*/  DMUL R12, R32, R10 ;  /* 0x0000000a200c7228 */ /* 0x004fc40000000000 */
[----:B---3--:R-:W-:-:S06]  /*1cc0*/  DMUL R4, R32, R6 ;  /* 0x0000000620047228 */ /* 0x008fcc0000000000 */
[C---:B----4-:R-:W-:Y:S02]  /*1cd0*/  DFMA R8, R28.reuse, R8, R12 ;  /* 0x000000081c08722b */ /* 0x050fe4000000000c */
[----:B------:R-:W-:Y:S01]  /*1ce0*/  DFMA R2, R28, R2, R4 ;  /* 0x000000021c02722b */ /* 0x000fe20000000004 */
[----:B-1----:R-:W-:-:S05]  /*1cf0*/  IMAD.WIDE.U32 R4, R18, UR5, R58 ;  /* 0x0000000512047c25 */ /* 0x002fca000f8e003a */
[----:B------:R-:W-:Y:S01]  /*1d00*/  DMUL R8, R34, R8 ;  /* 0x0000000822087228 */ /* 0x000fe20000000000 */
[----:B------:R-:W-:Y:S01]  /*1d10*/  IMAD R5, R19, UR5, R5 ;  /* 0x0000000513057c24 */ /* 0x000fe2000f8e0205 */
[----:B0-----:R-:W-:-:S04]  /*1d20*/  LEA R6, P0, R4, UR6, 0x3 ;  /* 0x0000000604067c11 */ /* 0x001fc8000f8018ff */
[----:B------:R-:W-:Y:S02]  /*1d30*/  LEA.HI.X R7, R4, UR7, R5, 0x3, P0 ;  /* 0x0000000704077c11 */ /* 0x000fe400080f1c05 */
[----:B------:R-:W-:-:S07]  /*1d40*/  DFMA R2, R30, R2, R8 ;  /* 0x000000021e02722b */ /* 0x000fce0000000008 */
[----:B------:R2:W-:Y:S04]  /*1d50*/  STG.E.64 desc[UR8][R6.64], R2 ;  /* 0x0000000206007986 */ /* 0x0005e8000c101b08 */
.L_x_1936:
[----:B------:R-:W-:Y:S05]  /*1d60*/  BRA.U UP0, `(.L_x_1938) ;  /* 0xffffffe900bc7547 */ /* 0x000fea000b83ffff */
[----:B------:R-:W-:Y:S05]  /*1d70*/  EXIT ;  /* 0x000000000000794d */ /* 0x000fea0003800000 */
.L_x_1939:
        /* <DEDUP_REMOVED lines=16> */
.L_x_1997:


//--------------------- .text._ZN2at6native54_GLOBAL__N__aa9a477a_21_UpSampleBilinear2d_cu_607db5e334upsample_bilinear2d_nhwc_out_frameIddEEvT0_S3_biiiiiPKT_PS4_i --------------------------
	.section	.text._ZN2at6native54_GLOBAL__N__aa9a477a_21_UpSampleBilinear2d_cu_607db5e334upsample_bilinear2d_nhwc_out_frameIddEEvT0_S3_biiiiiPKT_PS4_i,"ax",@progbits
	.align	128
.text._ZN2at6native54_GLOBAL__N__aa9a477a_21_UpSampleBilinear2d_cu_607db5e334upsample_bilinear2d_nhwc_out_frameIddEEvT0_S3_biiiiiPKT_PS4_i:
        .type           _ZN2at6native54_GLOBAL__N__aa9a477a_21_UpSampleBilinear2d_cu_607db5e334upsample_bilinear2d_nhwc_out_frameIddEEvT0_S3_biiiiiPKT_PS4_i,@function
        .size           _ZN2at6native54_GLOBAL__N__aa9a477a_21_UpSampleBilinear2d_cu_607db5e334upsample_bilinear2d_nhwc_out_frameIddEEvT0_S3_biiiiiPKT_PS4_i,(.L_x_1998 - _ZN2at6native54_GLOBAL__N__aa9a477a_21_UpSampleBilinear2d_cu_607db5e334upsample_bilinear2d_nhwc_out_frameIddEEvT0_S3_biiiiiPKT_PS4_i)
        .other          _ZN2at6native54_GLOBAL__N__aa9a477a_21_UpSampleBilinear2d_cu_607db5e334upsample_bilinear2d_nhwc_out_frameIddEEvT0_S3_biiiiiPKT_PS4_i,@"STO_CUDA_ENTRY STV_DEFAULT"
_ZN2at6native54_GLOBAL__N__aa9a477a_21_UpSampleBilinear2d_cu_607db5e334upsample_bilinear2d_nhwc_out_frameIddEEvT0_S3_biiiiiPKT_PS4_i:
        /* <DEDUP_REMOVED lines=10> */
[----:B------:R-:W1:Y:S06]  /*00a0*/  LDCU.U8 UR4, c[0x0][0x390] ;  /* 0x00007200ff0477ac */ /* 0x000e6c0008000000 */
[----:B------:R-:W2:Y:S01]  /*00b0*/  LDC R2, c[0x0][0x3a4] ;  /* 0x0000e900ff027b82 */ /* 0x000ea20000000800 */
[----:B-1----:R-:W-:Y:S01]  /*00c0*/  UPRMT UR4, UR4, 0x8880, URZ ;  /* 0x0000888004047896 */ /* 0x002fe200080000ff */
[----:B0-----:R-:W-:-:S02]  /*00d0*/  IABS R5, R3 ;  /* 0x0000000300057213 */ /* 0x001fc40000000000 */
[----:B------:R-:W-:Y:S02]  /*00e0*/  LOP3.LUT R14, RZ, R3, RZ, 0x33, !PT ;  /* 0x00000003ff0e7212 */ /* 0x000fe400078e33ff */
[----:B------:R-:W0:Y:S08]  /*00f0*/  I2F.RP R0, R5 ;  /* 0x0000000500007306 */ /* 0x000e300000209400 */
[----:B0-----:R-:W0:Y:S02]  /*0100*/  MUFU.RCP R0, R0 ;  /* 0x0000000000007308 */ /* 0x001e240000001000 */
[----:B0-----:R-:W-:-:S06]  /*0110*/  VIADD R6, R0, 0xffffffe ;  /* 0x0ffffffe00067836 */ /* 0x001fcc0000000000 */
[----:B------:R0:W1:Y:S02]  /*0120*/  F2I.FTZ.U32.TRUNC.NTZ R7, R6 ;  /* 0x0000000600077305 */ /* 0x000064000021f000 */
[----:B0-----:R-:W-:Y:S02]  /*0130*/  IMAD.MOV.U32 R6, RZ, RZ, RZ ;  /* 0x000000ffff067224 */ /* 0x001fe400078e00ff */
[----:B-1----:R-:W-:-:S04]  /*0140*/  IMAD.MOV R4, RZ, RZ, -R7 ;  /* 0x000000ffff047224 */ /* 0x002fc800078e0a07 */
[----:B------:R-:W-:Y:S01]  /*0150*/  IMAD R9, R4, R5, RZ ;  /* 0x0000000504097224 */ /* 0x000fe200078e02ff */
[----:B--2---:R-:W-:-:S03]  /*0160*/  IABS R4, R2 ;  /* 0x0000000200047213 */ /* 0x004fc60000000000 */
[----:B------:R-:W-:Y:S01]  /*0170*/  IMAD.HI.U32 R7, R7, R9, R6 ;  /* 0x0000000907077227 */ /* 0x000fe200078e0006 */
[----:B------:R-:W0:Y:S01]  /*0180*/  I2F.RP R10, R4 ;  /* 0x00000004000a7306 */ /* 0x000e220000209400 */
[----:B------:R-:W-:-:S04]  /*0190*/  LOP3.LUT R9, R18, R3, RZ, 0x3c, !PT ;  /* 0x0000000312097212 */ /* 0x000fc800078e3cff */
[----:B------:R-:W-:Y:S01]  /*01a0*/  IMAD.HI.U32 R6, R7, R8, RZ ;  /* 0x0000000807067227 */ /* 0x000fe200078e00ff */
[----:B------:R-:W-:-:S04]  /*01b0*/  ISETP.GE.AND P2, PT, R9, RZ, PT ;  /* 0x000000ff0900720c */ /* 0x000fc80003f46270 */
[----:B------:R-:W-:-:S05]  /*01c0*/  IADD3 R0, PT, PT, -R6, RZ, RZ ;  /* 0x000000ff06007210 */ /* 0x000fca0007ffe1ff */
[C---:B------:R-:W-:Y:S01]  /*01d0*/  IMAD R8, R5.reuse, R0, R8 ;  /* 0x0000000005087224 */ /* 0x040fe200078e0208 */
[----:B0-----:R-:W0:Y:S01]  /*01e0*/  MUFU.RCP R10, R10 ;  /* 0x0000000a000a7308 */ /* 0x001e220000001000 */
[----:B------:R-:W1:Y:S03]  /*01f0*/  LDC R0, c[0x0][0x3a0] ;  /* 0x0000e800ff007b82 */ /* 0x000e660000000800 */
[----:B------:R-:W-:-:S13]  /*0200*/  ISETP.GT.U32.AND P1, PT, R5, R8, PT ;  /* 0x000000080500720c */ /* 0x000fda0003f24070 */
[----:B------:R-:W-:Y:S01]  /*0210*/  @!P1 IMAD.IADD R8, R8, 0x1, -R5 ;  /* 0x0000000108089824 */ /* 0x000fe200078e0a05 */
[----:B------:R-:W-:Y:S01]  /*0220*/  @!P1 IADD3 R6, PT, PT, R6, 0x1, RZ ;  /* 0x0000000106069810 */ /* 0x000fe20007ffe0ff */
[----:B0-----:R-:W-:-:S03]  /*0230*/  VIADD R7, R10, 0xffffffe ;  /* 0x0ffffffe0a077836 */ /* 0x001fc60000000000 */
[----:B------:R-:W-:-:S03]  /*0240*/  ISETP.GE.U32.AND P0, PT, R8, R5, PT ;  /* 0x000000050800720c */ /* 0x000fc60003f06070 */
[----:B------:R-:W0:Y:S01]  /*0250*/  F2I.FTZ.U32.TRUNC.NTZ R7, R7 ;  /* 0x0000000700077305 */ /* 0x000e22000021f000 */
[----:B-1----:R-:W-:-:S09]  /*0260*/  IABS R13, R0 ;  /* 0x00000000000d7213 */ /* 0x002fd20000000000 */
[----:B------:R-:W-:Y:S01]  /*0270*/  @P0 VIADD R6, R6, 0x1 ;  /* 0x0000000106060836 */ /* 0x000fe20000000000 */
[----:B------:R-:W-:-:S04]  /*0280*/  ISETP.NE.AND P0, PT, R3, RZ, PT ;  /* 0x000000ff0300720c */ /* 0x000fc80003f05270 */
[----:B------:R-:W-:Y:S01]  /*0290*/  @!P2 IADD3 R6, PT, PT, -R6, RZ, RZ ;  /* 0x000000ff0606a210 */ /* 0x000fe20007ffe1ff */
[----:B0-----:R-:W-:-:S03]  /*02a0*/  IMAD.MOV R9, RZ, RZ, -R7 ;  /* 0x000000ffff097224 */ /* 0x001fc600078e0a07 */
[----:B------:R-:W-:Y:S01]  /*02b0*/  SEL R11, R14, R6, !P0 ;  /* 0x000000060e0b7207 */ /* 0x000fe20004000000 */
[----:B------:R-:W-:Y:S02]  /*02c0*/  IMAD R9, R9, R4, RZ ;  /* 0x0000000409097224 */ /* 0x000fe400078e02ff */
[----:B------:R-:W-:Y:S01]  /*02d0*/  IMAD.MOV.U32 R6, RZ, RZ, RZ ;  /* 0x000000ffff067224 */ /* 0x000fe200078e00ff */
[----:B------:R-:W-:-:S03]  /*02e0*/  IABS R10, R11 ;  /* 0x0000000b000a7213 */ /* 0x000fc60000000000 */
[----:B------:R-:W-:Y:S02]  /*02f0*/  IMAD.HI.U32 R6, R7, R9, R6 ;  /* 0x0000000907067227 */ /* 0x000fe400078e0006 */
[----:B------:R-:W0:Y:S02]  /*0300*/  I2F.RP R9, R13 ;  /* 0x0000000d00097306 */ /* 0x000e240000209400 */
[----:B------:R-:W-:-:S04]  /*0310*/  IMAD.MOV.U32 R7, RZ, RZ, R10 ;  /* 0x000000ffff077224 */ /* 0x000fc800078e000a */
[----:B------:R-:W-:-:S05]  /*0320*/  IMAD.HI.U32 R15, R6, R7, RZ ;  /* 0x00000007060f7227 */ /* 0x000fca00078e00ff */
[----:B------:R-:W-:Y:S01]  /*0330*/  IADD3 R6, PT, PT, -R15, RZ, RZ ;  /* 0x000000ff0f067210 */ /* 0x000fe20007ffe1ff */
[----:B0-----:R-:W0:Y:S04]  /*0340*/  MUFU.RCP R9, R9 ;  /* 0x0000000900097308 */ /* 0x001e280000001000 */
[----:B------:R-:W-:-:S05]  /*0350*/  IMAD R7, R4, R6, R7 ;  /* 0x0000000604077224 */ /* 0x000fca00078e0207 */
[----:B------:R-:W-:Y:S01]  /*0360*/  ISETP.GT.U32.AND P2, PT, R4, R7, PT ;  /* 0x000000070400720c */ /* 0x000fe20003f44070 */
[----:B0-----:R-:W-:-:S12]  /*0370*/  VIADD R6, R9, 0xffffffe ;  /* 0x0ffffffe09067836 */ /* 0x001fd80000000000 */
[----:B------:R-:W-:Y:S01]  /*0380*/  @!P2 IMAD.IADD R7, R7, 0x1, -R4 ;  /* 0x000000010707a824 */ /* 0x000fe200078e0a04 */
[----:B------:R-:W-:Y:S02]  /*0390*/  @!P2 IADD3 R15, PT, PT, R15, 0x1, RZ ;  /* 0x000000010f0fa810 */ /* 0x000fe40007ffe0ff */
[----:B------:R-:W-:Y:S02]  /*03a0*/  ISETP.NE.AND P2, PT, R2, RZ, PT ;  /* 0x000000ff0200720c */ /* 0x000fe40003f45270 */
[----:B------:R-:W-:Y:S02]  /*03b0*/  ISETP.GE.U32.AND P1, PT, R7, R4, PT ;  /* 0x000000040700720c */ /* 0x000fe40003f26070 */
[----:B------:R0:W1:Y:S01]  /*03c0*/  F2I.FTZ.U32.TRUNC.NTZ R7, R6 ;  /* 0x0000000600077305 */ /* 0x000062000021f000 */
[----:B------:R-:W-:-:S04]  /*03d0*/  LOP3.LUT R4, R11, R2, RZ, 0x3c, !PT ;  /* 0x000000020b047212 */ /* 0x000fc800078e3cff */
[----:B------:R-:W-:Y:S01]  /*03e0*/  ISETP.GE.AND P3, PT, R4, RZ, PT ;  /* 0x000000ff0400720c */ /* 0x000fe20003f66270 */
[----:B0-----:R-:W-:-:S05]  /*03f0*/  IMAD.MOV.U32 R6, RZ, RZ, RZ ;  /* 0x000000ffff067224 */ /* 0x001fca00078e00ff */
[----:B------:R-:W-:Y:S02]  /*0400*/  @P1 VIADD R15, R15, 0x1 ;  /* 0x000000010f0f1836 */ /* 0x000fe40000000000 */
[----:B-1----:R-:W-:-:S05]  /*0410*/  IMAD.MOV R4, RZ, RZ, -R7 ;  /* 0x000000ffff047224 */ /* 0x002fca00078e0a07 */
[----:B------:R-:W-:Y:S01]  /*0420*/  @!P3 IADD3 R15, PT, PT, -R15, RZ, RZ ;  /* 0x000000ff0f0fb210 */ /* 0x000fe20007ffe1ff */
[----:B------:R-:W-:Y:S01]  /*0430*/  IMAD R9, R4, R13, RZ ;  /* 0x0000000d04097224 */ /* 0x000fe200078e02ff */
[----:B------:R-:W-:Y:S02]  /*0440*/  @!P2 LOP3.LUT R15, RZ, R2, RZ, 0x33, !PT ;  /* 0x00000002ff0fa212 */ /* 0x000fe400078e33ff */
[----:B------:R-:W-:Y:S01]  /*0450*/  ISETP.NE.AND P2, PT, RZ, UR4, PT ;  /* 0x00000004ff007c0c */ /* 0x000fe2000bf45270 */
[----:B------:R-:W-:Y:S01]  /*0460*/  IMAD.HI.U32 R7, R7, R9, R6 ;  /* 0x0000000907077227 */ /* 0x000fe200078e0006 */
[----:B------:R-:W-:Y:S02]  /*0470*/  IABS R24, R15 ;  /* 0x0000000f00187213 */ /* 0x000fe40000000000 */
[----:B------:R-:W-:-:S03]  /*0480*/  ISETP.GE.AND P4, PT, R15, RZ, PT ;  /* 0x000000ff0f00720c */ /* 0x000fc60003f86270 */
[----:B------:R-:W-:-:S04]  /*0490*/  IMAD.HI.U32 R7, R7, R24, RZ ;  /* 0x0000001807077227 */ /* 0x000fc800078e00ff */
[----:B------:R-:W-:Y:S02]  /*04a0*/  IMAD.MOV R4, RZ, RZ, -R7 ;  /* 0x000000ffff047224 */ /* 0x000fe400078e0a07 */
[----:B------:R-:W0:Y:S02]  /*04b0*/  @P2 LDC.64 R26, c[0x0][0x380] ;  /* 0x0000e000ff1a2b82 */ /* 0x000e240000000a00 */
[----:B------:R-:W-:Y:S01]  /*04c0*/  IMAD R24, R13, R4, R24 ;  /* 0x000000040d187224 */ /* 0x000fe200078e0218 */
[C---:B------:R-:W-:Y:S02]  /*04d0*/  IADD3 R4, PT, PT, -R15.reuse, RZ, RZ ;  /* 0x000000ff0f047210 */ /* 0x040fe40007ffe1ff */
[----:B------:R-:W-:Y:S02]  /*04e0*/  LOP3.LUT R15, R15, R0, RZ, 0x3c, !PT ;  /* 0x000000000f0f7212 */ /* 0x000fe400078e3cff */
[----:B------:R-:W-:Y:S01]  /*04f0*/  ISETP.GT.U32.AND P1, PT, R13, R24, PT ;  /* 0x000000180d00720c */ /* 0x000fe20003f24070 */
[----:B------:R-:W1:Y:S01]  /*0500*/  @P2 LDC.64 R16, c[0x0][0x388] ;  /* 0x0000e200ff102b82 */ /* 0x000e620000000a00 */
[----:B------:R-:W-:-:S04]  /*0510*/  IMAD R4, R2, R4, R11 ;  /* 0x0000000402047224 */ /* 0x000fc800078e020b */
[----:B------:R-:W-:Y:S07]  /*0520*/  @P2 I2F.F64 R10, R4 ;  /* 0x00000004000a2312 */ /* 0x000fee0000201c00 */
[----:B------:R-:W-:-:S04]  /*0530*/  @!P1 IADD3 R24, PT, PT, R24, -R13, RZ ;  /* 0x8000000d18189210 */ /* 0x000fc80007ffe0ff */
[----:B------:R-:W-:Y:S01]  /*0540*/  ISETP.GT.U32.AND P3, PT, R13, R24, PT ;  /* 0x000000180d00720c */ /* 0x000fe20003f64070 */
[----:B------:R-:W-:-:S05]  /*0550*/  IMAD.IADD R9, R24, 0x1, -R13 ;  /* 0x0000000118097824 */ /* 0x000fca00078e0a0d */
[----:B------:R-:W-:Y:S02]  /*0560*/  SEL R12, R9, R24, !P3 ;  /* 0x00000018090c7207 */ /* 0x000fe40005800000 */
[----:B------:R-:W-:Y:S02]  /*0570*/  ISETP.NE.AND P3, PT, R0, RZ, PT ;  /* 0x000000ff0000720c */ /* 0x000fe40003f65270 */
[----:B------:R-:W-:Y:S01]  /*0580*/  LOP3.LUT R9, RZ, R0, RZ, 0x33, !PT ;  /* 0x00000000ff097212 */ /* 0x000fe200078e33ff */
[----:B------:R-:W-:-:S05]  /*0590*/  @!P4 IMAD.MOV R12, RZ, RZ, -R12 ;  /* 0x000000ffff0cc224 */ /* 0x000fca00078e0a0c */
[----:B------:R-:W-:-:S04]  /*05a0*/  SEL R12, R9, R12, !P3 ;  /* 0x0000000c090c7207 */ /* 0x000fc80005800000 */
[----:B------:R-:W0:Y:S02]  /*05b0*/  @P2 I2F.F64 R20, R12 ;  /* 0x0000000c00142312 */ /* 0x000e240000201c00 */
[----:B0-----:R-:W-:Y:S01]  /*05c0*/  @P2 DMUL R26, R20, R26 ;  /* 0x0000001a141a2228 */ /* 0x001fe20000000000 */
[----:B-1----:R-:W-:Y:S10]  /*05d0*/  @P2 BRA `(.L_x_1940) ;  /* 0x00000000001c2947 */ /* 0x002ff40003800000 */
[----:B------:R-:W0:Y:S01]  /*05e0*/  LDC.64 R20, c[0x0][0x380] ;  /* 0x0000e000ff147b82 */ /* 0x000e220000000a00 */
[----:B------:R-:W1:Y:S02]  /*05f0*/  I2F.F64 R22, R12 ;  /* 0x0000000c00167312 */ /* 0x000e640000201c00 */
[----:B-1----:R-:W-:-:S08]  /*0600*/  DADD R22, R22, 0.5 ;  /* 0x3fe0000016167429 */ /* 0x002fd00000000000 */
[----:B0-----:R-:W-:-:S08]  /*0610*/  DFMA R20, R22, R20, -0.5 ;  /* 0xbfe000001614742b */ /* 0x001fd00000000014 */
[----:B------:R-:W-:-:S06]  /*0620*/  DSETP.GEU.AND P4, PT, R20, RZ, PT ;  /* 0x000000ff1400722a */ /* 0x000fcc0003f8e000 */
[----:B------:R-:W-:Y:S02]  /*0630*/  FSEL R26, R20, RZ, P4 ;  /* 0x000000ff141a7208 */ /* 0x000fe40002000000 */
[----:B------:R-:W-:-:S07]  /*0640*/  FSEL R27, R21, RZ, P4 ;  /* 0x000000ff151b7208 */ /* 0x000fce0002000000 */
.L_x_1940:
[----:B------:R0:W1:Y:S01]  /*0650*/  F2I.F64.TRUNC R6, R26 ;  /* 0x0000001a00067311 */ /* 0x000062000030d100 */
[----:B------:R-:W-:Y:S01]  /*0660*/  @P2 DMUL R16, R10, R16 ;  /* 0x000000100a102228 */ /* 0x000fe20000000000 */
[----:B------:R-:W-:Y:S02]  /*0670*/  ISETP.GE.AND P4, PT, R15, RZ, PT ;  /* 0x000000ff0f00720c */ /* 0x000fe40003f86270 */
[----:B------:R-:W-:Y:S01]  /*0680*/  ISETP.GE.U32.AND P5, PT, R24, R13, PT ;  /* 0x0000000d1800720c */ /* 0x000fe20003fa6070 */
        /* <DEDUP_REMOVED lines=8> */
.L_x_1941:
[----:B------:R-:W-:Y:S01]  /*0710*/  @!P1 VIADD R7, R7, 0x1 ;  /* 0x0000000107079836 */ /* 0x000fe20000000000 */
[----:B------:R-:W2:Y:S01]  /*0720*/  LDCU UR6, c[0x0][0x39c] ;  /* 0x00007380ff0677ac */ /* 0x000ea20008000800 */
[----:B------:R-:W-:Y:S01]  /*0730*/  ISETP.GE.AND P2, PT, R18, RZ, PT ;  /* 0x000000ff1200720c */ /* 0x000fe20003f46270 */
[----:B------:R-:W3:Y:S01]  /*0740*/  F2I.F64.TRUNC R10, R16 ;  /* 0x00000010000a7311 */ /* 0x000ee2000030d100 */
[----:B------:R-:W-:Y:S01]  /*0750*/  @P5 VIADD R7, R7, 0x1 ;  /* 0x0000000107075836 */ /* 0x000fe20000000000 */
[----:B------:R-:W4:Y:S01]  /*0760*/  LDCU UR7, c[0x0][0x398] ;  /* 0x00007300ff0777ac */ /* 0x000f220008000800 */
[----:B------:R-:W-:Y:S01]  /*0770*/  IMAD.IADD R11, R8, 0x1, -R5 ;  /* 0x00000001080b7824 */ /* 0x000fe200078e0a05 */
[----:B------:R-:W-:Y:S02]  /*0780*/  ISETP.GT.U32.AND P1, PT, R5, R8, PT ;  /* 0x000000080500720c */ /* 0x000fe40003f24070 */
[----:B------:R-:W-:Y:S01]  /*0790*/  MOV R20, R7 ;  /* 0x0000000700147202 */ /* 0x000fe20000000f00 */
[----:B------:R-:W5:Y:S01]  /*07a0*/  LDCU.64 UR8, c[0x0][0x3a8] ;  /* 0x00007500ff0877ac */ /* 0x000f620008000a00 */
[----:B-1----:R-:W-:-:S02]  /*07b0*/  SHF.R.S32.HI R7, RZ, 0x1f, R6 ;  /* 0x0000001fff077819 */ /* 0x002fc40000011406 */
[----:B------:R-:W-:Y:S01]  /*07c0*/  SEL R15, R11, R8, !P1 ;  /* 0x000000080b0f7207 */ /* 0x000fe20004800000 */
[----:B------:R-:W-:-:S03]  /*07d0*/  @!P4 IMAD.MOV R20, RZ, RZ, -R20 ;  /* 0x000000ffff14c224 */ /* 0x000fc600078e0a14 */
[----:B------:R-:W-:Y:S01]  /*07e0*/  @!P2 IADD3 R15, PT, PT, -R15, RZ, RZ ;  /* 0x000000ff0f0fa210 */ /* 0x000fe20007ffe1ff */
[----:B---3--:R-:W-:Y:S01]  /*07f0*/  VIADD R24, R10, 0x1 ;  /* 0x000000010a187836 */ /* 0x008fe20000000000 */
[----:B------:R-:W-:Y:S01]  /*0800*/  SEL R5, R9, R20, !P3 ;  /* 0x0000001409057207 */ /* 0x000fe20005800000 */
[----:B--2---:R-:W-:Y:S01]  /*0810*/  UIADD3 UR4, UPT, UPT, UR6, -0x1, URZ ;  /* 0xffffffff06047890 */ /* 0x004fe2000fffe0ff */
[----:B------:R-:W-:Y:S01]  /*0820*/  SHF.R.S32.HI R11, RZ, 0x1f, R10 ;  /* 0x0000001fff0b7819 */ /* 0x000fe2000001140a */
[----:B------:R-:W-:Y:S01]  /*0830*/  USHF.R.S32.HI UR5, URZ, 0x1f, UR6 ;  /* 0x0000001fff057899 */ /* 0x000fe20008011406 */
[----:B------:R-:W-:Y:S01]  /*0840*/  SEL R14, R14, R15, !P0 ;  /* 0x0000000f0e0e7207 */ /* 0x000fe20004000000 */
[----:B----4-:R-:W-:Y:S01]  /*0850*/  IMAD.WIDE R8, R5, UR7, R6 ;  /* 0x0000000705087c25 */ /* 0x010fe2000f8e0206 */
[----:B------:R-:W1:Y:S01]  /*0860*/  I2F.F64 R20, R10 ;  /* 0x0000000a00147312 */ /* 0x000e620000201c00 */
[----:B------:R-:W-:Y:S01]  /*0870*/  ISETP.GE.AND P0, PT, R10, UR4, PT ;  /* 0x000000040a007c0c */ /* 0x000fe2000bf06270 */
[----:B------:R-:W-:Y:S01]  /*0880*/  UIADD3 UR4, UPT, UPT, UR7, -0x1, URZ ;  /* 0xffffffff07047890 */ /* 0x000fe2000fffe0ff */
[----:B------:R-:W-:Y:S01]  /*0890*/  IMAD R7, R9, UR6, RZ ;  /* 0x0000000609077c24 */ /* 0x000fe2000f8e02ff */
[----:B------:R-:W-:Y:S01]  /*08a0*/  SHF.R.S32.HI R9, RZ, 0x1f, R3 ;  /* 0x0000001fff097819 */ /* 0x000fe20000011403 */
[----:B------:R-:W-:Y:S01]  /*08b0*/  IMAD.WIDE.U32 R18, R8, UR6, R10 ;  /* 0x0000000608127c25 */ /* 0x000fe2000f8e000a */
[----:B------:R-:W-:-:S03]  /*08c0*/  SHF.R.S32.HI R15, RZ, 0x1f, R14 ;  /* 0x0000001fff0f7819 */ /* 0x000fc6000001140e */
[----:B------:R-:W-:-:S04]  /*08d0*/  IMAD R7, R8, UR5, R7 ;  /* 0x0000000508077c24 */ /* 0x000fc8000f8e0207 */
[----:B------:R-:W-:Y:S01]  /*08e0*/  IMAD.IADD R22, R19, 0x1, R7 ;  /* 0x0000000113167824 */ /* 0x000fe200078e0207 */
[----:B------:R-:W-:Y:S01]  /*08f0*/  @P0 IADD3 R24, PT, PT, R10, RZ, RZ ;  /* 0x000000ff0a180210 */ /* 0x000fe20007ffe0ff */
[----:B-1----:R-:W-:Y:S01]  /*0900*/  DADD R16, -R20, R16 ;  /* 0x0000000014107229 */ /* 0x002fe20000000110 */
[----:B------:R-:W-:Y:S01]  /*0910*/  ISETP.GE.AND P0, PT, R6, UR4, PT ;  /* 0x0000000406007c0c */ /* 0x000fe2000bf06270 */
[-C--:B------:R-:W-:Y:S01]  /*0920*/  IMAD R22, R22, R3.reuse, RZ ;  /* 0x0000000316167224 */ /* 0x080fe200078e02ff */
[----:B------:R-:W-:Y:S01]  /*0930*/  SHF.R.S32.HI R25, RZ, 0x1f, R24 ;  /* 0x0000001fff197819 */ /* 0x000fe20000011418 */
[----:B------:R-:W1:Y:S02]  /*0940*/  I2F.F64 R20, R6 ;  /* 0x0000000600147312 */ /* 0x000e640000201c00 */
[----:B------:R-:W-:Y:S02]  /*0950*/  IMAD R13, R9, R18, R22 ;  /* 0x00000012090d7224 */ /* 0x000fe400078e0216 */
[----:B------:R-:W-:-:S04]  /*0960*/  IMAD.WIDE.U32 R18, R18, R3, R14 ;  /* 0x0000000312127225 */ /* 0x000fc800078e000e */
[----:B------:R-:W-:Y:S01]  /*0970*/  IMAD.IADD R13, R19, 0x1, R13 ;  /* 0x00000001130d7824 */ /* 0x000fe200078e020d */
[----:B-----5:R-:W-:Y:S01]  /*0980*/  LEA R22, P1, R18, UR8, 0x3 ;  /* 0x0000000812167c11 */ /* 0x020fe2000f8218ff */
[----:B------:R-:W-:-:S03]  /*0990*/  IMAD.WIDE.U32 R28, R8, UR6, R24 ;  /* 0x00000006081c7c25 */ /* 0x000fc6000f8e0018 */
[----:B------:R-:W-:Y:S01]  /*09a0*/  LEA.HI.X R23, R18, UR9, R13, 0x3, P1 ;  /* 0x0000000912177c11 */ /* 0x000fe200088f1c0d */
[C---:B------:R-:W-:Y:S01]  /*09b0*/  VIADD R18, R6.reuse, 0x1 ;  /* 0x0000000106127836 */ /* 0x040fe20000000000 */
[----:B------:R-:W-:Y:S01]  /*09c0*/  @P0 IADD3 R18, PT, PT, R6, RZ, RZ ;  /* 0x000000ff06120210 */ /* 0x000fe20007ffe0ff */
[----:B------:R-:W-:Y:S01]  /*09d0*/  IMAD.IADD R8, R7, 0x1, R29 ;  /* 0x0000000107087824 */ /* 0x000fe200078e021d */
[----:B-1----:R-:W-:Y:S02]  /*09e0*/  DADD R20, -R20, R26 ;  /* 0x0000000014147229 */ /* 0x002fe4000000011a */
[--C-:B------:R-:W-:Y:S01]  /*09f0*/  SHF.R.S32.HI R19, RZ, 0x1f, R18.reuse ;  /* 0x0000001fff137819 */ /* 0x100fe20000011412 */
[----:B------:R-:W-:Y:S02]  /*0a00*/  IMAD R8, R8, R3, RZ ;  /* 0x0000000308087224 */ /* 0x000fe400078e02ff */
[----:B------:R-:W-:-:S04]  /*0a10*/  IMAD.WIDE R6, R5, UR7, R18 ;  /* 0x0000000705067c25 */ /* 0x000fc8000f8e0212 */
[----:B------:R-:W-:Y:S02]  /*0a20*/  IMAD R13, R7, UR6, RZ ;  /* 0x00000006070d7c24 */ /* 0x000fe4000f8e02ff */
[----:B------:R-:W-:-:S04]  /*0a30*/  IMAD.WIDE.U32 R24, R6, UR6, R24 ;  /* 0x0000000606187c25 */ /* 0x000fc8000f8e0018 */
[C---:B------:R-:W-:Y:S01]  /*0a40*/  IMAD R13, R6.reuse, UR5, R13 ;  /* 0x00000005060d7c24 */ /* 0x040fe2000f8e020d */
[----:B------:R-:W1:Y:S01]  /*0a50*/  LDCU.64 UR4, c[0x0][0x358] ;  /* 0x00006b00ff0477ac */ /* 0x000e620008000a00 */
[----:B------:R-:W-:Y:S02]  /*0a60*/  IMAD R7, R9, R28, R8 ;  /* 0x0000001c09077224 */ /* 0x000fe400078e0208 */
[----:B------:R-:W-:Y:S01]  /*0a70*/  IMAD.WIDE.U32 R10, R6, UR6, R10 ;  /* 0x00000006060a7c25 */ /* 0x000fe2000f8e000a */
[----:B------:R-:W-:Y:S01]  /*0a80*/  IADD3 R8, PT, PT, R13, R25, RZ ;  /* 0x000000190d087210 */ /* 0x000fe20007ffe0ff */
[----:B------:R-:W2:Y:S02]  /*0a90*/  LDCU.64 UR6, c[0x0][0x3b0] ;  /* 0x00007600ff0677ac */ /* 0x000ea40008000a00 */
[----:B------:R-:W-:-:S04]  /*0aa0*/  IMAD.WIDE.U32 R28, R28, R3, R14 ;  /* 0x000000031c1c7225 */ /* 0x000fc800078e000e */
[-C--:B------:R-:W-:Y:S01]  /*0ab0*/  IMAD R18, R8, R3.reuse, RZ ;  /* 0x0000000308127224 */ /* 0x080fe200078e02ff */
[----:B------:R-:W-:Y:S01]  /*0ac0*/  LEA R6, P0, R28, UR8, 0x3 ;  /* 0x000000081c067c11 */ /* 0x000fe2000f8018ff */
[----:B------:R-:W-:Y:S02]  /*0ad0*/  IMAD.IADD R8, R11, 0x1, R13 ;  /* 0x000000010b087824 */ /* 0x000fe400078e020d */
[----:B------:R-:W-:Y:S02]  /*0ae0*/  IMAD.IADD R7, R29, 0x1, R7 ;  /* 0x000000011d077824 */ /* 0x000fe400078e0207 */
[----:B------:R-:W-:Y:S01]  /*0af0*/  IMAD R11, R9, R24, R18 ;  /* 0x00000018090b7224 */ /* 0x000fe200078e0212 */
[----:B-1----:R-:W3:Y:S01]  /*0b00*/  LDG.E.64 R22, desc[UR4][R22.64] ;  /* 0x0000000416167981 */ /* 0x002ee2000c1e1b00 */
[----:B------:R-:W-:Y:S01]  /*0b10*/  IMAD.WIDE.U32 R24, R24, R3, R14 ;  /* 0x0000000318187225 */ /* 0x000fe200078e000e */
[----:B------:R-:W-:-:S03]  /*0b20*/  LEA.HI.X R7, R28, UR9, R7, 0x3, P0 ;  /* 0x000000091c077c11 */ /* 0x000fc600080f1c07 */
[-C--:B------:R-:W-:Y:S01]  /*0b30*/  IMAD R8, R8, R3.reuse, RZ ;  /* 0x0000000308087224 */ /* 0x080fe200078e02ff */
[----:B------:R-:W-:Y:S01]  /*0b40*/  LEA R18, P0, R24, UR8, 0x3 ;  /* 0x0000000818127c11 */ /* 0x000fe2000f8018ff */
[----:B------:R-:W-:Y:S01]  /*0b50*/  IMAD.IADD R19, R25, 0x1, R11 ;  /* 0x0000000119137824 */ /* 0x000fe200078e020b */
[----:B------:R-:W4:Y:S01]  /*0b60*/  LDG.E.64 R6, desc[UR4][R6.64] ;  /* 0x0000000406067981 */ /* 0x000f22000c1e1b00 */
[----:B------:R-:W-:Y:S02]  /*0b70*/  IMAD R13, R9, R10, R8 ;  /* 0x0000000a090d7224 */ /* 0x000fe400078e0208 */
[----:B------:R-:W-:Y:S01]  /*0b80*/  IMAD.WIDE.U32 R10, R10, R3, R14 ;  /* 0x000000030a0a7225 */ /* 0x000fe200078e000e */
[----:B------:R-:W-:Y:S02]  /*0b90*/  LEA.HI.X R19, R24, UR9, R19, 0x3, P0 ;  /* 0x0000000918137c11 */ /* 0x000fe400080f1c13 */
[----:B------:R-:W-:Y:S02]  /*0ba0*/  LEA R24, P0, R10, UR8, 0x3 ;  /* 0x000000080a187c11 */ /* 0x000fe4000f8018ff */
[----:B------:R-:W-:-:S02]  /*0bb0*/  IADD3 R13, PT, PT, R11, R13, RZ ;  /* 0x0000000d0b0d7210 */ /* 0x000fc40007ffe0ff */
[----:B------:R-:W0:Y:S02]  /*0bc0*/  LDG.E.64 R18, desc[UR4][R18.64] ;  /* 0x0000000412127981 */ /* 0x000e24000c1e1b00 */
[----:B------:R-:W-:-:S06]  /*0bd0*/  LEA.HI.X R25, R10, UR9, R13, 0x3, P0 ;  /* 0x000000090a197c11 */ /* 0x000fcc00080f1c0d */
[----:B------:R-:W5:Y:S01]  /*0be0*/  LDG.E.64 R24, desc[UR4][R24.64] ;  /* 0x0000000418187981 */ /* 0x000f62000c1e1b00 */
[----:B------:R-:W-:Y:S01]  /*0bf0*/  SHF.R.S32.HI R13, RZ, 0x1f, R12 ;  /* 0x0000001fff0d7819 */ /* 0x000fe2000001140c */
[----:B------:R-:W-:Y:S01]  /*0c00*/  DADD R10, -R16, 1 ;  /* 0x3ff00000100a7429 */ /* 0x000fe20000000100 */
[----:B------:R-:W-:Y:S01]  /*0c10*/  SHF.R.S32.HI R29, RZ, 0x1f, R2 ;  /* 0x0000001fff1d7819 */ /* 0x000fe20000011402 */
[----:B------:R-:W-:Y:S01]  /*0c20*/  IMAD.WIDE R12, R5, R0, R12 ;  /* 0x00000000050c7225 */ /* 0x000fe200078e020c */
[----:B------:R-:W-:-:S03]  /*0c30*/  SHF.R.S32.HI R5, RZ, 0x1f, R4 ;  /* 0x0000001fff057819 */ /* 0x000fc60000011404 */
[-C--:B------:R-:W-:Y:S02]  /*0c40*/  IMAD R0, R13, R2.reuse, RZ ;  /* 0x000000020d007224 */ /* 0x080fe400078e02ff */
[----:B------:R-:W-:-:S04]  /*0c50*/  IMAD.WIDE.U32 R4, R12, R2, R4 ;  /* 0x000000020c047225 */ /* 0x000fc800078e0004 */
[----:B------:R-:W-:-:S04]  /*0c60*/  IMAD R29, R12, R29, R0 ;  /* 0x0000001d0c1d7224 */ /* 0x000fc800078e0200 */
[----:B------:R-:W-:-:S04]  /*0c70*/  IMAD.IADD R0, R5, 0x1, R29 ;  /* 0x0000000105007824 */ /* 0x000fc800078e021d */
[-C--:B------:R-:W-:Y:S02]  /*0c80*/  IMAD R0, R0, R3.reuse, RZ ;  /* 0x0000000300007224 */ /* 0x080fe400078e02ff */
[----:B------:R-:W-:-:S04]  /*0c90*/  IMAD.WIDE.U32 R14, R4, R3, R14 ;  /* 0x00000003040e7225 */ /* 0x000fc800078e000e */
[----:B------:R-:W-:Y:S01]  /*0ca0*/  IMAD R3, R9, R4, R0 ;  /* 0x0000000409037224 */ /* 0x000fe200078e0200 */
[----:B--2---:R-:W-:-:S04]  /*0cb0*/  LEA R2, P0, R14, UR6, 0x3 ;  /* 0x000000060e027c11 */ /* 0x004fc8000f8018ff */
[----:B------:R-:W-:-:S04]  /*0cc0*/  IADD3 R3, PT, PT, R15, R3, RZ ;  /* 0x000000030f037210 */ /* 0x000fc80007ffe0ff */
[----:B------:R-:W-:Y:S01]  /*0cd0*/  LEA.HI.X R3, R14, UR7, R3, 0x3, P0 ;  /* 0x000000070e037c11 */ /* 0x000fe200080f1c03 */
[----:B---3--:R-:W-:Y:S02]  /*0ce0*/  DMUL R22, R10, R22 ;  /* 0x000000160a167228 */ /* 0x008fe40000000000 */
[----:B0-----:R-:W-:-:S08]  /*0cf0*/  DMUL R26, R16, R18 ;  /* 0x00000012101a7228 */ /* 0x001fd00000000000 */
[----:B-----5:R-:W-:Y:S02]  /*0d00*/  DFMA R24, R10, R24, R26 ;  /* 0x000000180a18722b */ /* 0x020fe4000000001a */
[----:B----4-:R-:W-:-:S06]  /*0d10*/  DFMA R6, R16, R6, R22 ;  /* 0x000000061006722b */ /* 0x010fcc0000000016 */
[C---:B------:R-:W-:Y:S02]  /*0d20*/  DMUL R24, R20.reuse, R24 ;  /* 0x0000001814187228 */ /* 0x040fe40000000000 */
[----:B------:R-:W-:-:S08]  /*0d30*/  DADD R20, -R20, 1 ;  /* 0x3ff0000014147429 */ /* 0x000fd00000000100 */
[----:B------:R-:W-:-:S07]  /*0d40*/  DFMA R6, R6, R20, R24 ;  /* 0x000000140606722b */ /* 0x000fce0000000018 */
[----:B------:R-:W-:Y:S01]  /*0d50*/  STG.E.64 desc[UR4][R2.64], R6 ;  /* 0x0000000602007986 */ /* 0x000fe2000c101b04 */
[----:B------:R-:W-:Y:S05]  /*0d60*/  EXIT ;  /* 0x000000000000794d */ /* 0x000fea0003800000 */
.L_x_1942:
        /* <DEDUP_REMOVED lines=9> */
.L_x_1998:


//--------------------- .nv.shared._ZN2at6native54_GLOBAL__N__aa9a477a_21_UpSampleBilinear2d_cu_607db5e336upsample_gen2d_aa_backward_out_frameIN3c108BFloat16EfNS0_18upsample_antialias20BicubicFilterFunctorEEEvT0_S7_NS_27GenericPackedTensorAccessorIT_Lm4ENS_16DefaultPtrTraitsElEENS8_IKS9_Lm4ESA_lEERKT1_ --------------------------
	.section	.nv.shared._ZN2at6native54_GLOBAL__N__aa9a477a_21_UpSampleBilinear2d_cu_607db5e336upsample_gen2d_aa_backward_out_frameIN3c108BFloat16EfNS0_18upsample_antialias20BicubicFilterFunctorEEEvT0_S7_NS_27GenericPackedTensorAccessorIT_Lm4ENS_16DefaultPtrTraitsElEENS8_IKS9_Lm4ESA_lEERKT1_,"aw",@nobits
	.sectionflags	@""
	.align	16
	.zero		1024


//--------------------- .nv.shared.reserved.0     --------------------------
	.section	.nv.shared.reserved.0,"aw",@nobits
	.weak		__nv_reservedSMEM_offset_0_alias
	.size		__nv_reservedSMEM_offset_0_alias, 0, 64
	.other		__nv_reservedSMEM_offset_0_alias,@"STO_CUDA_RESERVED_SHARED STV_DEFAULT"
__nv_reservedSMEM_offset_0_alias:
	.zero		0
	.zero		64


//--------------------- .nv.global                --------------------------
	.section	.nv.global,"aw",@nobits
.nv.global:
	.type		_ZN52_INTERNAL_aa9a477a_21_UpSampleBilinear2d_cu_607db5e34cuda3std3__48in_placeE,@object
	.size		_ZN52_INTERNAL_aa9a477a_21_UpSampleBilinear2d_cu_607db5e34cuda3std3__48in_placeE,(_ZN52_INTERNAL_aa9a477a_21_UpSampleBilinear2d_cu_607db5e34cuda3std6ranges3__45__cpo8distanceE - _ZN52_INTERNAL_aa9a477a_21_UpSampleBilinear2d_cu_607db5e34cuda3std3__48in_placeE)
_ZN52_INTERNAL_aa9a477a_21_UpSampleBilinear2d_cu_607db5e34cuda3std3__48in_placeE:
	.zero		1
	.type		_ZN52_INTERNAL_aa9a477a_21_UpSampleBilinear2d_cu_607db5e34cuda3std6ranges3__45__cpo8distanceE,@object
	.size		_ZN52_INTERNAL_aa9a477a_21_UpSampleBilinear2d_cu_607db5e34cuda3std6ranges3__45__cpo8distanceE,(_ZN52_INTERNAL_aa9a477a_21_UpSampleBilinear2d_cu_607db5e34cuda3std3__45__cpo6cbeginE - _ZN52_INTERNAL_aa9a477a_21_UpSampleBilinear2d_cu_607db5e34cuda3std6ranges3__45__cpo8distanceE)
_ZN52_INTERNAL_aa9a477a_21_UpSampleBilinear2d_cu_607db5e34cuda3std6ranges3__45__cpo8distanceE:
	.zero		1
	.type		_ZN52_INTERNAL_aa9a477a_21_UpSampleBilinear2d_cu_607db5e34cuda3std3__45__cpo6cbeginE,@object
	.size		_ZN52_INTERNAL_aa9a477a_21_UpSampleBilinear2d_cu_607db5e34cuda3std3__45__cpo6cbeginE,(_ZN52_INTERNAL_aa9a477a_21_UpSampleBilinear2d_cu_607db5e34cuda3std6ranges3__45__cpo7advanceE - _ZN52_INTERNAL_aa9a477a_21_UpSampleBilinear2d_cu_607db5e34cuda3std3__45__cpo6cbeginE)
_ZN52_INTERNAL_aa9a477a_21_UpSampleBilinear2d_cu_607db5e34cuda3std3__45__cpo6cbeginE:
	.zero		1
	.type		_ZN52_INTERNAL_aa9a477a_21_UpSampleBilinear2d_cu_607db5e34cuda3std6ranges3__45__cpo7advanceE,@object
	.size		_ZN52_INTERNAL_aa9a477a_21_UpSampleBilinear2d_cu_607db5e34cuda3std6ranges3__45__cpo7advanceE,(_ZN52_INTERNAL_aa9a477a_21_UpSampleBilinear2d_cu_607db5e34cuda3std3__45__cpo7crbeginE - _ZN52_INTERNAL_aa9a477a_21_UpSampleBilinear2d_cu_607db5e34cuda3std6ranges3__45__cpo7advanceE)
_ZN52_INTERNAL_aa9a477a_21_UpSampleBilinear2d_cu_607db5e34cuda3std6ranges3__45__cpo7advanceE:
	.zero		1
	.type		_ZN52_INTERNAL_aa9a477a_21_UpSampleBilinear2d_cu_607db5e34cuda3std3__45__cpo7crbeginE,@object
	.size		_ZN52_INTERNAL_aa9a477a_21_UpSampleBilinear2d_cu_607db5e34cuda3std3__45__cpo7crbeginE,(_ZN52_INTERNAL_aa9a477a_21_UpSampleBilinear2d_cu_607db5e34cuda3std6ranges3__45__cpo4dataE - _ZN52_INTERNAL_aa9a477a_21_UpSampleBilinear2d_cu_607db5e34cuda3std3__45__cpo7crbeginE)
_ZN52_INTERNAL_aa9a477a_21_UpSampleBilinear2d_cu_607db5e34cuda3std3__45__cpo7crbeginE:
	.zero		1
	.type		_ZN52_INTERNAL_aa9a477a_21_UpSampleBilinear2d_cu_607db5e34cuda3std6ranges3__45__cpo4dataE,@object
	.size		_ZN52_INTERNAL_aa9a477a_21_UpSampleBilinear2d_cu_607db5e34cuda3std6ranges3__45__cpo4dataE,(_ZN52_INTERNAL_aa9a477a_21_UpSampleBilinear2d_cu_607db5e34cuda3std6ranges3__45__cpo5beginE - _ZN52_INTERNAL_aa9a477a_21_UpSampleBilinear2d_cu_607db5e34cuda3std6ranges3__45__cpo4dataE)
_ZN52_INTERNAL_aa9a477a_21_UpSampleBilinear2d_cu_607db5e34cuda3std6ranges3__45__cpo4dataE:
	.zero		1
	.type		_ZN52_INTERNAL_aa9a477a_21_UpSampleBilinear2d_cu_607db5e34cuda3std6ranges3__45__cpo5beginE,@object
	.size		_ZN52_INTERNAL_aa9a477a_21_UpSampleBilinear2d_cu_607db5e34cuda3std6ranges3__45__cpo5beginE,(_ZN52_INTERNAL_aa9a477a_21_UpSampleBilinear2d_cu_607db5e34cuda3std3__454_GLOBAL__N__aa9a477a_21_UpSampleBilinear2d_cu_607db5e36ignoreE - _ZN52_INTERNAL_aa9a477a_21_UpSampleBilinear2d_cu_607db5e34cuda3std6ranges3__45__cpo5beginE)
_ZN52_INTERNAL_aa9a477a_21_UpSampleBilinear2d_cu_607db5e34cuda3std6ranges3__45__cpo5beginE:
	.zero		1
	.type		_ZN52_INTERNAL_aa9a477a_21_UpSampleBilinear2d_cu_607db5e34cuda3std3__454_GLOBAL__N__aa9a477a_21_UpSampleBilinear2d_cu_607db5e36ignoreE,@object
	.size		_ZN52_INTERNAL_aa9a477a_21_UpSampleBilinear2d_cu_607db5e34cuda3std3__454_GLOBAL__N__aa9a477a_21_UpSampleBilinear2d_cu_607db5e36ignoreE,(_ZN52_INTERNAL_aa9a477a_21_UpSampleBilinear2d_cu_607db5e34cuda3std6ranges3__45__cpo4sizeE - _ZN52_INTERNAL_aa9a477a_21_UpSampleBilinear2d_cu_607db5e34cuda3std3__454_GLOBAL__N__aa9a477a_21_UpSampleBilinear2d_cu_607db5e36ignoreE)
_ZN52_INTERNAL_aa9a477a_21_UpSampleBilinear2d_cu_607db5e34cuda3std3__454_GLOBAL__N__aa9a477a_21_UpSampleBilinear2d_cu_607db5e36ignoreE:
	.zero		1
	.type		_ZN52_INTERNAL_aa9a477a_21_UpSampleBilinear2d_cu_607db5e34cuda3std6ranges3__45__cpo4sizeE,@object
	.size		_ZN52_INTERNAL_aa9a477a_21_UpSampleBilinear2d_cu_607db5e34cuda3std6ranges3__45__cpo4sizeE,(_ZN52_INTERNAL_aa9a477a_21_UpSampleBilinear2d_cu_607db5e34cuda3std3__45__cpo5beginE - _ZN52_INTERNAL_aa9a477a_21_UpSampleBilinear2d_cu_607db5e34cuda3std6ranges3__45__cpo4sizeE)
_ZN52_INTERNAL_aa9a477a_21_UpSampleBilinear2d_cu_607db5e34cuda3std6ranges3__45__cpo4sizeE:
	.zero		1
	.type		_ZN52_INTERNAL_aa9a477a_21_UpSampleBilinear2d_cu_607db5e34cuda3std3__45__cpo5beginE,@object
	.size		_ZN52_INTERNAL_aa9a477a_21_UpSampleBilinear2d_cu_607db5e34cuda3std3__45__cpo5beginE,(_ZN52_INTERNAL_aa9a477a_21_UpSampleBilinear2d_cu_607db5e34cuda3std6ranges3__45__cpo6cbeginE - _ZN52_INTERNAL_aa9a477a_21_UpSampleBilinear2d_cu_607db5e34cuda3std3__45__cpo5beginE)
_ZN52_INTERNAL_aa9a477a_21_UpSampleBilinear2d_cu_607db5e34cuda3std3__45__cpo5beginE:
	.zero		1
	.type		_ZN52_INTERNAL_aa9a477a_21_UpSampleBilinear2d_cu_607db5e34cuda3std6ranges3__45__cpo6cbeginE,@object
	.size		_ZN52_INTERNAL_aa9a477a_21_UpSampleBilinear2d_cu_607db5e34cuda3std6ranges3__45__cpo6cbeginE,(_ZN52_INTERNAL_aa9a477a_21_UpSampleBilinear2d_cu_607db5e34cuda3std3__45__cpo6rbeginE - _ZN52_INTERNAL_aa9a477a_21_UpSampleBilinear2d_cu_607db5e34cuda3std6ranges3__45__cpo6cbeginE)
_ZN52_INTERNAL_aa9a477a_21_UpSampleBilinear2d_cu_607db5e34cuda3std6ranges3__45__cpo6cbeginE:
	.zero		1
	.type		_ZN52_INTERNAL_aa9a477a_21_UpSampleBilinear2d_cu_607db5e34cuda3std3__45__cpo6rbeginE,@object
	.size		_ZN52_INTERNAL_aa9a477a_21_UpSampleBilinear2d_cu_607db5e34cuda3std3__45__cpo6rbeginE,(_ZN52_INTERNAL_aa9a477a_21_UpSampleBilinear2d_cu_607db5e34cuda3std6ranges3__45__cpo4nextE - _ZN52_INTERNAL_aa9a477a_21_UpSampleBilinear2d_cu_607db5e34cuda3std3__45__cpo6rbeginE)
_ZN52_INTERNAL_aa9a477a_21_UpSampleBilinear2d_cu_607db5e34cuda3std3__45__cpo6rbeginE:
	.zero		1
	.type		_ZN52_INTERNAL_aa9a477a_21_UpSampleBilinear2d_cu_607db5e34cuda3std6ranges3__45__cpo4nextE,@object
	.size		_ZN52_INTERNAL_aa9a477a_21_UpSampleBilinear2d_cu_607db5e34cuda3std6ranges3__45__cpo4nextE,(_ZN52_INTERNAL_aa9a477a_21_UpSampleBilinear2d_cu_607db5e34cuda3std6ranges3__45__cpo4swapE - _ZN52_INTERNAL_aa9a477a_21_UpSampleBilinear2d_cu_607db5e34cuda3std6ranges3__45__cpo4nextE)
_ZN52_INTERNAL_aa9a477a_21_UpSampleBilinear2d_cu_607db5e34cuda3std6ranges3__45__cpo4nextE:
	.zero		1
	.type		_ZN52_INTERNAL_aa9a477a_21_UpSampleBilinear2d_cu_607db5e34cuda3std6ranges3__45__cpo4swapE,@object
	.size		_ZN52_INTERNAL_aa9a477a_21_UpSampleBilinear2d_cu_607db5e34cuda3std6ranges3__45__cpo4swapE,(_ZN52_INTERNAL_aa9a477a_21_UpSampleBilinear2d_cu_607db5e34cuda3std3__420unreachable_sentinelE - _ZN52_INTERNAL_aa9a477a_21_UpSampleBilinear2d_cu_607db5e34cuda3std6ranges3__45__cpo4swapE)
_ZN52_INTERNAL_aa9a477a_21_UpSampleBilinear2d_cu_607db5e34cuda3std6ranges3__45__cpo4swapE:
	.zero		1
	.type		_ZN52_INTERNAL_aa9a477a_21_UpSampleBilinear2d_cu_607db5e34cuda3std3__420unreachable_sentinelE,@object
	.size		_ZN52_INTERNAL_aa9a477a_21_UpSampleBilinear2d_cu_607db5e34cuda3std3__420unreachable_sentinelE,(_ZN52_INTERNAL_aa9a477a_21_UpSampleBilinear2d_cu_607db5e36thrust24THRUST_300001_SM_1000_NS6system6detail10sequential3seqE - _ZN52_INTERNAL_aa9a477a_21_UpSampleBilinear2d_cu_607db5e34cuda3std3__420unreachable_sentinelE)
_ZN52_INTERNAL_aa9a477a_21_UpSampleBilinear2d_cu_607db5e34cuda3std3__420unreachable_sentinelE:
	.zero		1
	.type		_ZN52_INTERNAL_aa9a477a_21_UpSampleBilinear2d_cu_607db5e36thrust24THRUST_300001_SM_1000_NS6system6detail10sequential3seqE,@object
	.size		_ZN52_INTERNAL_aa9a477a_21_UpSampleBilinear2d_cu_607db5e36thrust24THRUST_300001_SM_1000_NS6system6detail10sequential3seqE,(_ZN52_INTERNAL_aa9a477a_21_UpSampleBilinear2d_cu_607db5e34cuda3std3__45__cpo4cendE - _ZN52_INTERNAL_aa9a477a_21_UpSampleBilinear2d_cu_607db5e36thrust24THRUST_300001_SM_1000_NS6system6detail10sequential3seqE)
_ZN52_INTERNAL_aa9a477a_21_UpSampleBilinear2d_cu_607db5e36thrust24THRUST_300001_SM_1000_NS6system6detail10sequential3seqE:
	.zero		1
	.type		_ZN52_INTERNAL_aa9a477a_21_UpSampleBilinear2d_cu_607db5e34cuda3std3__45__cpo4cendE,@object
	.size		_ZN52_INTERNAL_aa9a477a_21_UpSampleBilinear2d_cu_607db5e34cuda3std3__45__cpo4cendE,(_ZN52_INTERNAL_aa9a477a_21_UpSampleBilinear2d_cu_607db5e34cuda3std6ranges3__45__cpo9iter_swapE - _ZN52_INTERNAL_aa9a477a_21_UpSampleBilinear2d_cu_607db5e34cuda3std3__45__cpo4cendE)
_ZN52_INTERNAL_aa9a477a_21_UpSampleBilinear2d_cu_607db5e34cuda3std3__45__cpo4cendE:
	.zero		1
	.type		_ZN52_INTERNAL_aa9a477a_21_UpSampleBilinear2d_cu_607db5e34cuda3std6ranges3__45__cpo9iter_swapE,@object
	.size		_ZN52_INTERNAL_aa9a477a_21_UpSampleBilinear2d_cu_607db5e34cuda3std6ranges3__45__cpo9iter_swapE,(_ZN52_INTERNAL_aa9a477a_21_UpSampleBilinear2d_cu_607db5e34cuda3std3__45__cpo5crendE - _ZN52_INTERNAL_aa9a477a_21_UpSampleBilinear2d_cu_607db5e34cuda3std6ranges3__45__cpo9iter_swapE)
_ZN52_INTERNAL_aa9a477a_21_UpSampleBilinear2d_cu_607db5e34cuda3std6ranges3__45__cpo9iter_swapE:
	.zero		1
	.type		_ZN52_INTERNAL_aa9a477a_21_UpSampleBilinear2d_cu_607db5e34cuda3std3__45__cpo5crendE,@object
	.size		_ZN52_INTERNAL_aa9a477a_21_UpSampleBilinear2d_cu_607db5e34cuda3std3__45__cpo5crendE,(_ZN52_INTERNAL_aa9a477a_21_UpSampleBilinear2d_cu_607db5e34cuda3std6ranges3__45__cpo5cdataE - _ZN52_INTERNAL_aa9a477a_21_UpSampleBilinear2d_cu_607db5e34cuda3std3__45__cpo5crendE)
_ZN52_INTERNAL_aa9a477a_21_UpSampleBilinear2d_cu_607db5e34cuda3std3__45__cpo5crendE:
	.zero		1
	.type		_ZN52_INTERNAL_aa9a477a_21_UpSampleBilinear2d_cu_607db5e34cuda3std6ranges3__45__cpo5cdataE,@object
	.size		_ZN52_INTERNAL_aa9a477a_21_UpSampleBilinear2d_cu_607db5e34cuda3std6ranges3__45__cpo5cdataE,(_ZN52_INTERNAL_aa9a477a_21_UpSampleBilinear2d_cu_607db5e34cuda3std6ranges3__45__cpo3endE - _ZN52_INTERNAL_aa9a477a_21_UpSampleBilinear2d_cu_607db5e34cuda3std6ranges3__45__cpo5cdataE)
_ZN52_INTERNAL_aa9a477a_21_UpSampleBilinear2d_cu_607db5e34cuda3std6ranges3__45__cpo5cdataE:
	.zero		1
	.type		_ZN52_INTERNAL_aa9a477a_21_UpSampleBilinear2d_cu_607db5e34cuda3std6ranges3__45__cpo3endE,@object
	.size		_ZN52_INTERNAL_aa9a477a_21_UpSampleBilinear2d_cu_607db5e34cuda3std6ranges3__45__cpo3endE,(_ZN52_INTERNAL_aa9a477a_21_UpSampleBilinear2d_cu_607db5e34cuda3std3__419piecewise_constructE - _ZN52_INTERNAL_aa9a477a_21_UpSampleBilinear2d_cu_607db5e34cuda3std6ranges3__45__cpo3endE)
_ZN52_INTERNAL_aa9a477a_21_UpSampleBilinear2d_cu_607db5e34cuda3std6ranges3__45__cpo3endE:
	.zero		1
	.type		_ZN52_INTERNAL_aa9a477a_21_UpSampleBilinear2d_cu_607db5e34cuda3std3__419piecewise_constructE,@object
	.size		_ZN52_INTERNAL_aa9a477a_21_UpSampleBilinear2d_cu_607db5e34cuda3std3__419piecewise_constructE,(_ZN52_INTERNAL_aa9a477a_21_UpSampleBilinear2d_cu_607db5e34cuda3std6ranges3__45__cpo5ssizeE - _ZN52_INTERNAL_aa9a477a_21_UpSampleBilinear2d_cu_607db5e34cuda3std3__419piecewise_constructE)
_ZN52_INTERNAL_aa9a477a_21_UpSampleBilinear2d_cu_607db5e34cuda3std3__419piecewise_constructE:
	.zero		1
	.type		_ZN52_INTERNAL_aa9a477a_21_UpSampleBilinear2d_cu_607db5e34cuda3std6ranges3__45__cpo5ssizeE,@object
	.size		_ZN52_INTERNAL_aa9a477a_21_UpSampleBilinear2d_cu_607db5e34cuda3std6ranges3__45__cpo5ssizeE,(_ZN52_INTERNAL_aa9a477a_21_UpSampleBilinear2d_cu_607db5e34cuda3std3__45__cpo3endE - _ZN52_INTERNAL_aa9a477a_21_UpSampleBilinear2d_cu_607db5e34cuda3std6ranges3__45__cpo5ssizeE)
_ZN52_INTERNAL_aa9a477a_21_UpSampleBilinear2d_cu_607db5e34cuda3std6ranges3__45__cpo5ssizeE:
	.zero		1
	.type		_ZN52_INTERNAL_aa9a477a_21_UpSampleBilinear2d_cu_607db5e34cuda3std3__45__cpo3endE,@object
	.size		_ZN52_INTERNAL_aa9a477a_21_UpSampleBilinear2d_cu_607db5e34cuda3std3__45__cpo3endE,(_ZN52_INTERNAL_aa9a477a_21_UpSampleBilinear2d_cu_607db5e34cuda3std6ranges3__45__cpo4cendE - _ZN52_INTERNAL_aa9a477a_21_UpSampleBilinear2d_cu_607db5e34cuda3std3__45__cpo3endE)
_ZN52_INTERNAL_aa9a477a_21_UpSampleBilinear2d_cu_607db5e34cuda3std3__45__cpo3endE:
	.zero		1
	.type		_ZN52_INTERNAL_aa9a477a_21_UpSampleBilinear2d_cu_607db5e34cuda3std6ranges3__45__cpo4cendE,@object
	.size		_ZN52_INTERNAL_aa9a477a_21_UpSampleBilinear2d_cu_607db5e34cuda3std6ranges3__45__cpo4cendE,(_ZN52_INTERNAL_aa9a477a_21_UpSampleBilinear2d_cu_607db5e34cuda3std3__45__cpo4rendE - _ZN52_INTERNAL_aa9a477a_21_UpSampleBilinear2d_cu_607db5e34cuda3std6ranges3__45__cpo4cendE)
_ZN52_INTERNAL_aa9a477a_21_UpSampleBilinear2d_cu_607db5e34cuda3std6ranges3__45__cpo4cendE:
	.zero		1
	.type		_ZN52_INTERNAL_aa9a477a_21_UpSampleBilinear2d_cu_607db5e34cuda3std3__45__cpo4rendE,@object
	.size		_ZN52_INTERNAL_aa9a477a_21_UpSampleBilinear2d_cu_607db5e34cuda3std3__45__cpo4rendE,(_ZN52_INTERNAL_aa9a477a_21_UpSampleBilinear2d_cu_607db5e34cuda3std6ranges3__45__cpo4prevE - _ZN52_INTERNAL_aa9a477a_21_UpSampleBilinear2d_cu_607db5e34cuda3std3__45__cpo4rendE)
_ZN52_INTERNAL_aa9a477a_21_UpSampleBilinear2d_cu_607db5e34cuda3std3__45__cpo4rendE:
	.zero		1
	.type		_ZN52_INTERNAL_aa9a477a_21_UpSampleBilinear2d_cu_607db5e34cuda3std6ranges3__45__cpo4prevE,@object
	.size		_ZN52_INTERNAL_aa9a477a_21_UpSampleBilinear2d_cu_607db5e34cuda3std6ranges3__45__cpo4prevE,(_ZN52_INTERNAL_aa9a477a_21_UpSampleBilinear2d_cu_607db5e34cuda3std6ranges3__45__cpo9iter_moveE - _ZN52_INTERNAL_aa9a477a_21_UpSampleBilinear2d_cu_607db5e34cuda3std6ranges3__45__cpo4prevE)
_ZN52_INTERNAL_aa9a477a_21_UpSampleBilinear2d_cu_607db5e34cuda3std6ranges3__45__cpo4prevE:
	.zero		1
	.type		_ZN52_INTERNAL_aa9a477a_21_UpSampleBilinear2d_cu_607db5e34cuda3std6ranges3__45__cpo9iter_moveE,@object
	.size		_ZN52_INTERNAL_aa9a477a_21_UpSampleBilinear2d_cu_607db5e34cuda3std6ranges3__45__cpo9iter_moveE,(.L_13 - _ZN52_INTERNAL_aa9a477a_21_UpSampleBilinear2d_cu_607db5e34cuda3std6ranges3__45__cpo9iter_moveE)
_ZN52_INTERNAL_aa9a477a_21_UpSampleBilinear2d_cu_607db5e34cuda3std6ranges3__45__cpo9iter_moveE:
	.zero		1
.L_13:


//--------------------- .nv.shared._ZN2at6native54_GLOBAL__N__aa9a477a_21_UpSampleBilinear2d_cu_607db5e336upsample_gen2d_aa_backward_out_frameIN3c104HalfEfNS0_18upsample_antialias20BicubicFilterFunctorEEEvT0_S7_NS_27GenericPackedTensorAccessorIT_Lm4ENS_16DefaultPtrTraitsElEENS8_IKS9_Lm4ESA_lEERKT1_ --------------------------
	.section	.nv.shared._ZN2at6native54_GLOBAL__N__aa9a477a_21_UpSampleBilinear2d_cu_607db5e336upsample_gen2d_aa_backward_out_frameIN3c104HalfEfNS0_18upsample_antialias20BicubicFilterFunctorEEEvT0_S7_NS_27GenericPackedTensorAccessorIT_Lm4ENS_16DefaultPtrTraitsElEENS8_IKS9_Lm4ESA_lEERKT1_,"aw",@nobits
	.sectionflags	@""
	.align	16
	.zero		1024


//--------------------- .nv.shared._ZN2at6native54_GLOBAL__N__aa9a477a_21_UpSampleBilinear2d_cu_607db5e336upsample_gen2d_aa_backward_out_frameIffNS0_18upsample_antialias20BicubicFilterFunctorEEEvT0_S5_NS_27GenericPackedTensorAccessorIT_Lm4ENS_16DefaultPtrTraitsElEENS6_IKS7_Lm4ES8_lEERKT1_ --------------------------
	.section	.nv.shared._ZN2at6native54_GLOBAL__N__aa9a477a_21_UpSampleBilinear2d_cu_607db5e336upsample_gen2d_aa_backward_out_frameIffNS0_18upsample_antialias20BicubicFilterFunctorEEEvT0_S5_NS_27GenericPackedTensorAccessorIT_Lm4ENS_16DefaultPtrTraitsElEENS6_IKS7_Lm4ES8_lEERKT1_,"aw",@nobits
	.sectionflags	@""
	.align	16
	.zero		1024


//--------------------- .nv.shared._ZN2at6native54_GLOBAL__N__aa9a477a_21_UpSampleBilinear2d_cu_607db5e336upsample_gen2d_aa_backward_out_frameIddNS0_18upsample_antialias20BicubicFilterFunctorEEEvT0_S5_NS_27GenericPackedTensorAccessorIT_Lm4ENS_16DefaultPtrTraitsElEENS6_IKS7_Lm4ES8_lEERKT1_ --------------------------
	.section	.nv.shared._ZN2at6native54_GLOBAL__N__aa9a477a_21_UpSampleBilinear2d_cu_607db5e336upsample_gen2d_aa_backward_out_frameIddNS0_18upsample_antialias20BicubicFilterFunctorEEEvT0_S5_NS_27GenericPackedTensorAccessorIT_Lm4ENS_16DefaultPtrTraitsElEENS6_IKS7_Lm4ES8_lEERKT1_,"aw",@nobits
	.sectionflags	@""
	.align	16
	.zero		1024


//--------------------- .nv.shared._ZN2at6native54_GLOBAL__N__aa9a477a_21_UpSampleBilinear2d_cu_607db5e327upsample_gen2d_aa_out_frameIN3c108BFloat16EfNS0_18upsample_antialias20BicubicFilterFunctorEEEvT0_S7_NS_27GenericPackedTensorAccessorIKT_Lm4ENS_16DefaultPtrTraitsElEENS8_IS9_Lm4ESB_lEERKT1_ --------------------------
	.section	.nv.shared._ZN2at6native54_GLOBAL__N__aa9a477a_21_UpSampleBilinear2d_cu_607db5e327upsample_gen2d_aa_out_frameIN3c108BFloat16EfNS0_18upsample_antialias20BicubicFilterFunctorEEEvT0_S7_NS_27GenericPackedTensorAccessorIKT_Lm4ENS_16DefaultPtrTraitsElEENS8_IS9_Lm4ESB_lEERKT1_,"aw",@nobits
	.sectionflags	@""
	.align	16
	.zero		1024


//--------------------- .nv.shared._ZN2at6native54_GLOBAL__N__aa9a477a_21_UpSampleBilinear2d_cu_607db5e327upsample_gen2d_aa_out_frameIN3c104HalfEfNS0_18upsample_antialias20BicubicFilterFunctorEEEvT0_S7_NS_27GenericPackedTensorAccessorIKT_Lm4ENS_16DefaultPtrTraitsElEENS8_IS9_Lm4ESB_lEERKT1_ --------------------------
	.section	.nv.shared._ZN2at6native54_GLOBAL__N__aa9a477a_21_UpSampleBilinear2d_cu_607db5e327upsample_gen2d_aa_out_frameIN3c104HalfEfNS0_18upsample_antialias20BicubicFilterFunctorEEEvT0_S7_NS_27GenericPackedTensorAccessorIKT_Lm4ENS_16DefaultPtrTraitsElEENS8_IS9_Lm4ESB_lEERKT1_,"aw",@nobits
	.sectionflags	@""
	.align	16
	.zero		1024


//--------------------- .nv.shared._ZN2at6native54_GLOBAL__N__aa9a477a_21_UpSampleBilinear2d_cu_607db5e327upsample_gen2d_aa_out_frameIffNS0_18upsample_antialias20BicubicFilterFunctorEEEvT0_S5_NS_27GenericPackedTensorAccessorIKT_Lm4ENS_16DefaultPtrTraitsElEENS6_IS7_Lm4ES9_lEERKT1_ --------------------------
	.section	.nv.shared._ZN2at6native54_GLOBAL__N__aa9a477a_21_UpSampleBilinear2d_cu_607db5e327upsample_gen2d_aa_out_frameIffNS0_18upsample_antialias20BicubicFilterFunctorEEEvT0_S5_NS_27GenericPackedTensorAccessorIKT_Lm4ENS_16DefaultPtrTraitsElEENS6_IS7_Lm4ES9_lEERKT1_,"aw",@nobits
	.sectionflags	@""
	.align	16
	.zero		1024


//--------------------- .nv.shared._ZN2at6native54_GLOBAL__N__aa9a477a_21_UpSampleBilinear2d_cu_607db5e327upsample_gen2d_aa_out_frameIddNS0_18upsample_antialias20BicubicFilterFunctorEEEvT0_S5_NS_27GenericPackedTensorAccessorIKT_Lm4ENS_16DefaultPtrTraitsElEENS6_IS7_Lm4ES9_lEERKT1_ --------------------------
	.section	.nv.shared._ZN2at6native54_GLOBAL__N__aa9a477a_21_UpSampleBilinear2d_cu_607db5e327upsample_gen2d_aa_out_frameIddNS0_18upsample_antialias20BicubicFilterFunctorEEEvT0_S5_NS_27GenericPackedTensorAccessorIKT_Lm4ENS_16DefaultPtrTraitsElEENS6_IS7_Lm4ES9_lEERKT1_,"aw",@nobits
	.sectionflags	@""
	.align	16
	.zero		1024


//--------------------- .nv.shared._ZN2at6native54_GLOBAL__N__aa9a477a_21_UpSampleBilinear2d_cu_607db5e336upsample_gen2d_aa_backward_out_frameIN3c108BFloat16EfNS0_18upsample_antialias21BilinearFilterFunctorEEEvT0_S7_NS_27GenericPackedTensorAccessorIT_Lm4ENS_16DefaultPtrTraitsElEENS8_IKS9_Lm4ESA_lEERKT1_ --------------------------
	.section	.nv.shared._ZN2at6native54_GLOBAL__N__aa9a477a_21_UpSampleBilinear2d_cu_607db5e336upsample_gen2d_aa_backward_out_frameIN3c108BFloat16EfNS0_18upsample_antialias21BilinearFilterFunctorEEEvT0_S7_NS_27GenericPackedTensorAccessorIT_Lm4ENS_16DefaultPtrTraitsElEENS8_IKS9_Lm4ESA_lEERKT1_,"aw",@nobits
	.sectionflags	@""
	.align	16
	.zero		1024


//--------------------- .nv.shared._ZN2at6native54_GLOBAL__N__aa9a477a_21_UpSampleBilinear2d_cu_607db5e336upsample_gen2d_aa_backward_out_frameIN3c104HalfEfNS0_18upsample_antialias21BilinearFilterFunctorEEEvT0_S7_NS_27GenericPackedTensorAccessorIT_Lm4ENS_16DefaultPtrTraitsElEENS8_IKS9_Lm4ESA_lEERKT1_ --------------------------
	.section	.nv.shared._ZN2at6native54_GLOBAL__N__aa9a477a_21_UpSampleBilinear2d_cu_607db5e336upsample_gen2d_aa_backward_out_frameIN3c104HalfEfNS0_18upsample_antialias21BilinearFilterFunctorEEEvT0_S7_NS_27GenericPackedTensorAccessorIT_Lm4ENS_16DefaultPtrTraitsElEENS8_IKS9_Lm4ESA_lEERKT1_,"aw",@nobits
	.sectionflags	@""
	.align	16
	.zero		1024


//--------------------- .nv.shared._ZN2at6native54_GLOBAL__N__aa9a477a_21_UpSampleBilinear2d_cu_607db5e336upsample_gen2d_aa_backward_out_frameIffNS0_18upsample_antialias21BilinearFilterFunctorEEEvT0_S5_NS_27GenericPackedTensorAccessorIT_Lm4ENS_16DefaultPtrTraitsElEENS6_IKS7_Lm4ES8_lEERKT1_ --------------------------
	.section	.nv.shared._ZN2at6native54_GLOBAL__N__aa9a477a_21_UpSampleBilinear2d_cu_607db5e336upsample_gen2d_aa_backward_out_frameIffNS0_18upsample_antialias21BilinearFilterFunctorEEEvT0_S5_NS_27GenericPackedTensorAccessorIT_Lm4ENS_16DefaultPtrTraitsElEENS6_IKS7_Lm4ES8_lEERKT1_,"aw",@nobits
	.sectionflags	@""
	.align	16
	.zero		1024


//--------------------- .nv.shared._ZN2at6native54_GLOBAL__N__aa9a477a_21_UpSampleBilinear2d_cu_607db5e336upsample_gen2d_aa_backward_out_frameIddNS0_18upsample_antialias21BilinearFilterFunctorEEEvT0_S5_NS_27GenericPackedTensorAccessorIT_Lm4ENS_16DefaultPtrTraitsElEENS6_IKS7_Lm4ES8_lEERKT1_ --------------------------
	.section	.nv.shared._ZN2at6native54_GLOBAL__N__aa9a477a_21_UpSampleBilinear2d_cu_607db5e336upsample_gen2d_aa_backward_out_frameIddNS0_18upsample_antialias21BilinearFilterFunctorEEEvT0_S5_NS_27GenericPackedTensorAccessorIT_Lm4ENS_16DefaultPtrTraitsElEENS6_IKS7_Lm4ES8_lEERKT1_,"aw",@nobits
	.sectionflags	@""
	.align	16
	.zero		1024


//--------------------- .nv.shared._ZN2at6native54_GLOBAL__N__aa9a477a_21_UpSampleBilinear2d_cu_607db5e327upsample_gen2d_aa_out_frameIN3c108BFloat16EfNS0_18upsample_antialias21BilinearFilterFunctorEEEvT0_S7_NS_27GenericPackedTensorAccessorIKT_Lm4ENS_16DefaultPtrTraitsElEENS8_IS9_Lm4ESB_lEERKT1_ --------------------------
	.section	.nv.shared._ZN2at6native54_GLOBAL__N__aa9a477a_21_UpSampleBilinear2d_cu_607db5e327upsample_gen2d_aa_out_frameIN3c108BFloat16EfNS0_18upsample_antialias21BilinearFilterFunctorEEEvT0_S7_NS_27GenericPackedTensorAccessorIKT_Lm4ENS_16DefaultPtrTraitsElEENS8_IS9_Lm4ESB_lEERKT1_,"aw",@nobits
	.sectionflags	@""
	.align	16
	.zero		1024


//--------------------- .nv.shared._ZN2at6native54_GLOBAL__N__aa9a477a_21_UpSampleBilinear2d_cu_607db5e327upsample_gen2d_aa_out_frameIN3c104HalfEfNS0_18upsample_antialias21BilinearFilterFunctorEEEvT0_S7_NS_27GenericPackedTensorAccessorIKT_Lm4ENS_16DefaultPtrTraitsElEENS8_IS9_Lm4ESB_lEERKT1_ --------------------------
	.section	.nv.shared._ZN2at6native54_GLOBAL__N__aa9a477a_21_UpSampleBilinear2d_cu_607db5e327upsample_gen2d_aa_out_frameIN3c104HalfEfNS0_18upsample_antialias21BilinearFilterFunctorEEEvT0_S7_NS_27GenericPackedTensorAccessorIKT_Lm4ENS_16DefaultPtrTraitsElEENS8_IS9_Lm4ESB_lEERKT1_,"aw",@nobits
	.sectionflags	@""
	.align	16
	.zero		1024


//--------------------- .nv.shared._ZN2at6native54_GLOBAL__N__aa9a477a_21_UpSampleBilinear2d_cu_607db5e327upsample_gen2d_aa_out_frameIffNS0_18upsample_antialias21BilinearFilterFunctorEEEvT0_S5_NS_27GenericPackedTensorAccessorIKT_Lm4ENS_16DefaultPtrTraitsElEENS6_IS7_Lm4ES9_lEERKT1_ --------------------------
	.section	.nv.shared._ZN2at6native54_GLOBAL__N__aa9a477a_21_UpSampleBilinear2d_cu_607db5e327upsample_gen2d_aa_out_frameIffNS0_18upsample_antialias21BilinearFilterFunctorEEEvT0_S5_NS_27GenericPackedTensorAccessorIKT_Lm4ENS_16DefaultPtrTraitsElEENS6_IS7_Lm4ES9_lEERKT1_,"aw",@nobits
	.sectionflags	@""
	.align	16
	.zero		1024


//--------------------- .nv.shared._ZN2at6native54_GLOBAL__N__aa9a477a_21_UpSampleBilinear2d_cu_607db5e327upsample_gen2d_aa_out_frameIddNS0_18upsample_antialias21BilinearFilterFunctorEEEvT0_S5_NS_27GenericPackedTensorAccessorIKT_Lm4ENS_16DefaultPtrTraitsElEENS6_IS7_Lm4ES9_lEERKT1_ --------------------------
	.section	.nv.shared._ZN2at6native54_GLOBAL__N__aa9a477a_21_UpSampleBilinear2d_cu_607db5e327upsample_gen2d_aa_out_frameIddNS0_18upsample_antialias21BilinearFilterFunctorEEEvT0_S5_NS_27GenericPackedTensorAccessorIKT_Lm4ENS_16DefaultPtrTraitsElEENS6_IS7_Lm4ES9_lEERKT1_,"aw",@nobits
	.sectionflags	@""
	.align	16
	.zero		1024


//--------------------- .nv.shared._ZN2at6native54_GLOBAL__N__aa9a477a_21_UpSampleBilinear2d_cu_607db5e338upsample_bilinear2d_backward_out_frameIN3c108BFloat16EfEEvmiiiiT0_S5_bPT_PKS6_ --------------------------
	.section	.nv.shared._ZN2at6native54_GLOBAL__N__aa9a477a_21_UpSampleBilinear2d_cu_607db5e338upsample_bilinear2d_backward_out_frameIN3c108BFloat16EfEEvmiiiiT0_S5_bPT_PKS6_,"aw",@nobits
	.sectionflags	@""
	.align	16
	.zero		1024


//--------------------- .nv.shared._ZN2at6native54_GLOBAL__N__aa9a477a_21_UpSampleBilinear2d_cu_607db5e343upsample_bilinear2d_backward_nhwc_out_frameIN3c108BFloat16EfEEviiiiT0_S5_bPT_PKS6_imm --------------------------
	.section	.nv.shared._ZN2at6native54_GLOBAL__N__aa9a477a_21_UpSampleBilinear2d_cu_607db5e343upsample_bilinear2d_backward_nhwc_out_frameIN3c108BFloat16EfEEviiiiT0_S5_bPT_PKS6_imm,"aw",@nobits
	.sectionflags	@""
	.align	16
	.zero		1024


//--------------------- .nv.shared._ZN2at6native54_GLOBAL__N__aa9a477a_21_UpSampleBilinear2d_cu_607db5e338upsample_bilinear2d_backward_out_frameIN3c104HalfEfEEvmiiiiT0_S5_bPT_PKS6_ --------------------------
	.section	.nv.shared._ZN2at6native54_GLOBAL__N__aa9a477a_21_UpSampleBilinear2d_cu_607db5e338upsample_bilinear2d_backward_out_frameIN3c104HalfEfEEvmiiiiT0_S5_bPT_PKS6_,"aw",@nobits
	.sectionflags	@""
	.align	16
	.zero		1024


//--------------------- .nv.shared._ZN2at6native54_GLOBAL__N__aa9a477a_21_UpSampleBilinear2d_cu_607db5e343upsample_bilinear2d_backward_nhwc_out_frameIN3c104HalfEfEEviiiiT0_S5_bPT_PKS6_imm --------------------------
	.section	.nv.shared._ZN2at6native54_GLOBAL__N__aa9a477a_21_UpSampleBilinear2d_cu_607db5e343upsample_bilinear2d_backward_nhwc_out_frameIN3c104HalfEfEEviiiiT0_S5_bPT_PKS6_imm,"aw",@nobits
	.sectionflags	@""
	.align	16
	.zero		1024


//--------------------- .nv.shared._ZN2at6native54_GLOBAL__N__aa9a477a_21_UpSampleBilinear2d_cu_607db5e338upsample_bilinear2d_backward_out_frameIffEEvmiiiiT0_S3_bPT_PKS4_ --------------------------
	.section	.nv.shared._ZN2at6native54_GLOBAL__N__aa9a477a_21_UpSampleBilinear2d_cu_607db5e338upsample_bilinear2d_backward_out_frameIffEEvmiiiiT0_S3_bPT_PKS4_,"aw",@nobits
	.sectionflags	@""
	.align	16
	.zero		1024


//--------------------- .nv.shared._ZN2at6native54_GLOBAL__N__aa9a477a_21_UpSampleBilinear2d_cu_607db5e343upsample_bilinear2d_backward_nhwc_out_frameIffEEviiiiT0_S3_bPT_PKS4_imm --------------------------
	.section	.nv.shared._ZN2at6native54_GLOBAL__N__aa9a477a_21_UpSampleBilinear2d_cu_607db5e343upsample_bilinear2d_backward_nhwc_out_frameIffEEviiiiT0_S3_bPT_PKS4_imm,"aw",@nobits
	.sectionflags	@""
	.align	16
	.zero		1024


//--------------------- .nv.shared._ZN2at6native54_GLOBAL__N__aa9a477a_21_UpSampleBilinear2d_cu_607db5e338upsample_bilinear2d_backward_out_frameIddEEvmiiiiT0_S3_bPT_PKS4_ --------------------------
	.section	.nv.shared._ZN2at6native54_GLOBAL__N__aa9a477a_21_UpSampleBilinear2d_cu_607db5e338upsample_bilinear2d_backward_out_frameIddEEvmiiiiT0_S3_bPT_PKS4_,"aw",@nobits
	.sectionflags	@""
	.align	16
	.zero		1024


//--------------------- .nv.shared._ZN2at6native54_GLOBAL__N__aa9a477a_21_UpSampleBilinear2d_cu_607db5e343upsample_bilinear2d_backward_nhwc_out_frameIddEEviiiiT0_S3_bPT_PKS4_imm --------------------------
	.section	.nv.shared._ZN2at6native54_GLOBAL__N__aa9a477a_21_UpSampleBilinear2d_cu_607db5e343upsample_bilinear2d_backward_nhwc_out_frameIddEEviiiiT0_S3_bPT_PKS4_imm,"aw",@nobits
	.sectionflags	@""
	.align	16
	.zero		1024


//--------------------- .nv.shared._ZN2at6native54_GLOBAL__N__aa9a477a_21_UpSampleBilinear2d_cu_607db5e329upsample_bilinear2d_out_frameIN3c108BFloat16EfEEviT0_S5_bNS_27GenericPackedTensorAccessorIKT_Lm4ENS_16DefaultPtrTraitsElEENS6_IS7_Lm4ES9_lEE --------------------------
	.section	.nv.shared._ZN2at6native54_GLOBAL__N__aa9a477a_21_UpSampleBilinear2d_cu_607db5e329upsample_bilinear2d_out_frameIN3c108BFloat16EfEEviT0_S5_bNS_27GenericPackedTensorAccessorIKT_Lm4ENS_16DefaultPtrTraitsElEENS6_IS7_Lm4ES9_lEE,"aw",@nobits
	.sectionflags	@""
	.align	16
	.zero		1024


//--------------------- .nv.shared._ZN2at6native54_GLOBAL__N__aa9a477a_21_UpSampleBilinear2d_cu_607db5e334upsample_bilinear2d_nhwc_out_frameIN3c108BFloat16EfEEvT0_S5_biiiiiPKT_PS6_i --------------------------
	.section	.nv.shared._ZN2at6native54_GLOBAL__N__aa9a477a_21_UpSampleBilinear2d_cu_607db5e334upsample_bilinear2d_nhwc_out_frameIN3c108BFloat16EfEEvT0_S5_biiiiiPKT_PS6_i,"aw",@nobits
	.sectionflags	@""
	.align	16
	.zero		1024


//--------------------- .nv.shared._ZN2at6native54_GLOBAL__N__aa9a477a_21_UpSampleBilinear2d_cu_607db5e329upsample_bilinear2d_out_frameIN3c104HalfEfEEviT0_S5_bNS_27GenericPackedTensorAccessorIKT_Lm4ENS_16DefaultPtrTraitsElEENS6_IS7_Lm4ES9_lEE --------------------------
	.section	.nv.shared._ZN2at6native54_GLOBAL__N__aa9a477a_21_UpSampleBilinear2d_cu_607db5e329upsample_bilinear2d_out_frameIN3c104HalfEfEEviT0_S5_bNS_27GenericPackedTensorAccessorIKT_Lm4ENS_16DefaultPtrTraitsElEENS6_IS7_Lm4ES9_lEE,"aw",@nobits
	.sectionflags	@""
	.align	16
	.zero		1024


//--------------------- .nv.shared._ZN2at6native54_GLOBAL__N__aa9a477a_21_UpSampleBilinear2d_cu_607db5e334upsample_bilinear2d_nhwc_out_frameIN3c104HalfEfEEvT0_S5_biiiiiPKT_PS6_i --------------------------
	.section	.nv.shared._ZN2at6native54_GLOBAL__N__aa9a477a_21_UpSampleBilinear2d_cu_607db5e334upsample_bilinear2d_nhwc_out_frameIN3c104HalfEfEEvT0_S5_biiiiiPKT_PS6_i,"aw",@nobits
	.sectionflags	@""
	.align	16
	.zero		1024


//--------------------- .nv.shared._ZN2at6native54_GLOBAL__N__aa9a477a_21_UpSampleBilinear2d_cu_607db5e329upsample_bilinear2d_out_frameIffEEviT0_S3_bNS_27GenericPackedTensorAccessorIKT_Lm4ENS_16DefaultPtrTraitsElEENS4_IS5_Lm4ES7_lEE --------------------------
	.section	.nv.shared._ZN2at6native54_GLOBAL__N__aa9a477a_21_UpSampleBilinear2d_cu_607db5e329upsample_bilinear2d_out_frameIffEEviT0_S3_bNS_27GenericPackedTensorAccessorIKT_Lm4ENS_16DefaultPtrTraitsElEENS4_IS5_Lm4ES7_lEE,"aw",@nobits
	.sectionflags	@""
	.align	16
	.zero		1024


//--------------------- .nv.shared._ZN2at6native54_GLOBAL__N__aa9a477a_21_UpSampleBilinear2d_cu_607db5e334upsample_bilinear2d_nhwc_out_frameIffEEvT0_S3_biiiiiPKT_PS4_i --------------------------
	.section	.nv.shared._ZN2at6native54_GLOBAL__N__aa9a477a_21_UpSampleBilinear2d_cu_607db5e334upsample_bilinear2d_nhwc_out_frameIffEEvT0_S3_biiiiiPKT_PS4_i,"aw",@nobits
	.sectionflags	@""
	.align	16
	.zero		1024


//--------------------- .nv.shared._ZN2at6native54_GLOBAL__N__aa9a477a_21_UpSampleBilinear2d_cu_607db5e329upsample_bilinear2d_out_frameIddEEviT0_S3_bNS_27GenericPackedTensorAccessorIKT_Lm4ENS_16DefaultPtrTraitsElEENS4_IS5_Lm4ES7_lEE --------------------------
	.section	.nv.shared._ZN2at6native54_GLOBAL__N__aa9a477a_21_UpSampleBilinear2d_cu_607db5e329upsample_bilinear2d_out_frameIddEEviT0_S3_bNS_27GenericPackedTensorAccessorIKT_Lm4ENS_16DefaultPtrTraitsElEENS4_IS5_Lm4ES7_lEE,"aw",@nobits
	.sectionflags	@""
	.align	16
	.zero		1024


//--------------------- .nv.shared._ZN2at6native54_GLOBAL__N__aa9a477a_21_UpSampleBilinear2d_cu_607db5e334upsample_bilinear2d_nhwc_out_frameIddEEvT0_S3_biiiiiPKT_PS4_i --------------------------
	.section	.nv.shared._ZN2at6native54_GLOBAL__N__aa9a477a_21_UpSampleBilinear2d_cu_607db5e334upsample_bilinear2d_nhwc_out_frameIddEEvT0_S3_biiiiiPKT_PS4_i,"aw",@nobits
	.sectionflags	@""
	.align	16
	.zero		1024


//--------------------- .nv.constant0._ZN2at6native54_GLOBAL__N__aa9a477a_21_UpSampleBilinear2d_cu_607db5e336upsample_gen2d_aa_backward_out_frameIN3c108BFloat16EfNS0_18upsample_antialias20BicubicFilterFunctorEEEvT0_S7_NS_27GenericPackedTensorAccessorIT_Lm4ENS_16DefaultPtrTraitsElEENS8_IKS9_Lm4ESA_lEERKT1_ --------------------------
	.section	.nv.constant0._ZN2at6native54_GLOBAL__N__aa9a477a_21_UpSampleBilinear2d_cu_607db5e336upsample_gen2d_aa_backward_out_frameIN3c108BFloat16EfNS0_18upsample_antialias20BicubicFilterFunctorEEEvT0_S7_NS_27GenericPackedTensorAccessorIT_Lm4ENS_16DefaultPtrTraitsElEENS8_IKS9_Lm4ESA_lEERKT1_,"a",@progbits
	.sectionflags	@""
	.align	4
.nv.constant0._ZN2at6native54_GLOBAL__N__aa9a477a_21_UpSampleBilinear2d_cu_607db5e336upsample_gen2d_aa_backward_out_frameIN3c108BFloat16EfNS0_18upsample_antialias20BicubicFilterFunctorEEEvT0_S7_NS_27GenericPackedTensorAccessorIT_Lm4ENS_16DefaultPtrTraitsElEENS8_IKS9_Lm4ESA_lEERKT1_:
	.zero		1056


//--------------------- .nv.constant0._ZN2at6native54_GLOBAL__N__aa9a477a_21_UpSampleBilinear2d_cu_607db5e336upsample_gen2d_aa_backward_out_frameIN3c104HalfEfNS0_18upsample_antialias20BicubicFilterFunctorEEEvT0_S7_NS_27GenericPackedTensorAccessorIT_Lm4ENS_16DefaultPtrTraitsElEENS8_IKS9_Lm4ESA_lEERKT1_ --------------------------
	.section	.nv.constant0._ZN2at6native54_GLOBAL__N__aa9a477a_21_UpSampleBilinear2d_cu_607db5e336upsample_gen2d_aa_backward_out_frameIN3c104HalfEfNS0_18upsample_antialias20BicubicFilterFunctorEEEvT0_S7_NS_27GenericPackedTensorAccessorIT_Lm4ENS_16DefaultPtrTraitsElEENS8_IKS9_Lm4ESA_lEERKT1_,"a",@progbits
	.sectionflags	@""
	.align	4
.nv.constant0._ZN2at6native54_GLOBAL__N__aa9a477a_21_UpSampleBilinear2d_cu_607db5e336upsample_gen2d_aa_backward_out_frameIN3c104HalfEfNS0_18upsample_antialias20BicubicFilterFunctorEEEvT0_S7_NS_27GenericPackedTensorAccessorIT_Lm4ENS_16DefaultPtrTraitsElEENS8_IKS9_Lm4ESA_lEERKT1_:
	.zero		1056


//--------------------- .nv.constant0._ZN2at6native54_GLOBAL__N__aa9a477a_21_UpSampleBilinear2d_cu_607db5e336upsample_gen2d_aa_backward_out_frameIffNS0_18upsample_antialias20BicubicFilterFunctorEEEvT0_S5_NS_27GenericPackedTensorAccessorIT_Lm4ENS_16DefaultPtrTraitsElEENS6_IKS7_Lm4ES8_lEERKT1_ --------------------------
	.section	.nv.constant0._ZN2at6native54_GLOBAL__N__aa9a477a_21_UpSampleBilinear2d_cu_607db5e336upsample_gen2d_aa_backward_out_frameIffNS0_18upsample_antialias20BicubicFilterFunctorEEEvT0_S5_NS_27GenericPackedTensorAccessorIT_Lm4ENS_16DefaultPtrTraitsElEENS6_IKS7_Lm4ES8_lEERKT1_,"a",@progbits
	.sectionflags	@""
	.align	4
.nv.constant0._ZN2at6native54_GLOBAL__N__aa9a477a_21_UpSampleBilinear2d_cu_607db5e336upsample_gen2d_aa_backward_out_frameIffNS0_18upsample_antialias20BicubicFilterFunctorEEEvT0_S5_NS_27GenericPackedTensorAccessorIT_Lm4ENS_16DefaultPtrTraitsElEENS6_IKS7_Lm4ES8_lEERKT1_:
	.zero		1056


//--------------------- .nv.constant0._ZN2at6native54_GLOBAL__N__aa9a477a_21_UpSampleBilinear2d_cu_607db5e336upsample_gen2d_aa_backward_out_frameIddNS0_18upsample_antialias20BicubicFilterFunctorEEEvT0_S5_NS_27GenericPackedTensorAccessorIT_Lm4ENS_16DefaultPtrTraitsElEENS6_IKS7_Lm4ES8_lEERKT1_ --------------------------
	.section	.nv.constant0._ZN2at6native54_GLOBAL__N__aa9a477a_21_UpSampleBilinear2d_cu_607db5e336upsample_gen2d_aa_backward_out_frameIddNS0_18upsample_antialias20BicubicFilterFunctorEEEvT0_S5_NS_27GenericPackedTensorAccessorIT_Lm4ENS_16DefaultPtrTraitsElEENS6_IKS7_Lm4ES8_lEERKT1_,"a",@progbits
	.sectionflags	@""
	.align	4
.nv.constant0._ZN2at6native54_GLOBAL__N__aa9a477a_21_UpSampleBilinear2d_cu_607db5e336upsample_gen2d_aa_backward_out_frameIddNS0_18upsample_antialias20BicubicFilterFunctorEEEvT0_S5_NS_27GenericPackedTensorAccessorIT_Lm4ENS_16DefaultPtrTraitsElEENS6_IKS7_Lm4ES8_lEERKT1_:
	.zero		1064


//--------------------- .nv.constant0._ZN2at6native54_GLOBAL__N__aa9a477a_21_UpSampleBilinear2d_cu_607db5e327upsample_gen2d_aa_out_frameIN3c108BFloat16EfNS0_18upsample_antialias20BicubicFilterFunctorEEEvT0_S7_NS_27GenericPackedTensorAccessorIKT_Lm4ENS_16DefaultPtrTraitsElEENS8_IS9_Lm4ESB_lEERKT1_ --------------------------
	.section	.nv.constant0._ZN2at6native54_GLOBAL__N__aa9a477a_21_UpSampleBilinear2d_cu_607db5e327upsample_gen2d_aa_out_frameIN3c108BFloat16EfNS0_18upsample_antialias20BicubicFilterFunctorEEEvT0_S7_NS_27GenericPackedTensorAccessorIKT_Lm4ENS_16DefaultPtrTraitsElEENS8_IS9_Lm4ESB_lEERKT1_,"a",@progbits
	.sectionflags	@""
	.align	4
.nv.constant0._ZN2at6native54_GLOBAL__N__aa9a477a_21_UpSampleBilinear2d_cu_607db5e327upsample_gen2d_aa_out_frameIN3c108BFloat16EfNS0_18upsample_antialias20BicubicFilterFunctorEEEvT0_S7_NS_27GenericPackedTensorAccessorIKT_Lm4ENS_16DefaultPtrTraitsElEENS8_IS9_Lm4ESB_lEERKT1_:
	.zero		1056


//--------------------- .nv.constant0._ZN2at6native54_GLOBAL__N__aa9a477a_21_UpSampleBilinear2d_cu_607db5e327upsample_gen2d_aa_out_frameIN3c104HalfEfNS0_18upsample_antialias20BicubicFilterFunctorEEEvT0_S7_NS_27GenericPackedTensorAccessorIKT_Lm4ENS_16DefaultPtrTraitsElEENS8_IS9_Lm4ESB_lEERKT1_ --------------------------
	.section	.nv.constant0._ZN2at6native54_GLOBAL__N__aa9a477a_21_UpSampleBilinear2d_cu_607db5e327upsample_gen2d_aa_out_frameIN3c104HalfEfNS0_18upsample_antialias20BicubicFilterFunctorEEEvT0_S7_NS_27GenericPackedTensorAccessorIKT_Lm4ENS_16DefaultPtrTraitsElEENS8_IS9_Lm4ESB_lEERKT1_,"a",@progbits
	.sectionflags	@""
	.align	4
.nv.constant0._ZN2at6native54_GLOBAL__N__aa9a477a_21_UpSampleBilinear2d_cu_607db5e327upsample_gen2d_aa_out_frameIN3c104HalfEfNS0_18upsample_antialias20BicubicFilterFunctorEEEvT0_S7_NS_27GenericPackedTensorAccessorIKT_Lm4ENS_16DefaultPtrTraitsElEENS8_IS9_Lm4ESB_lEERKT1_:
	.zero		1056


//--------------------- .nv.constant0._ZN2at6native54_GLOBAL__N__aa9a477a_21_UpSampleBilinear2d_cu_607db5e327upsample_gen2d_aa_out_frameIffNS0_18upsample_antialias20BicubicFilterFunctorEEEvT0_S5_NS_27GenericPackedTensorAccessorIKT_Lm4ENS_16DefaultPtrTraitsElEENS6_IS7_Lm4ES9_lEERKT1_ --------------------------
	.section	.nv.constant0._ZN2at6native54_GLOBAL__N__aa9a477a_21_UpSampleBilinear2d_cu_607db5e327upsample_gen2d_aa_out_frameIffNS0_18upsample_antialias20BicubicFilterFunctorEEEvT0_S5_NS_27GenericPackedTensorAccessorIKT_Lm4ENS_16DefaultPtrTraitsElEENS6_IS7_Lm4ES9_lEERKT1_,"a",@progbits
	.sectionflags	@""
	.align	4
.nv.constant0._ZN2at6native54_GLOBAL__N__aa9a477a_21_UpSampleBilinear2d_cu_607db5e327upsample_gen2d_aa_out_frameIffNS0_18upsample_antialias20BicubicFilterFunctorEEEvT0_S5_NS_27GenericPackedTensorAccessorIKT_Lm4ENS_16DefaultPtrTraitsElEENS6_IS7_Lm4ES9_lEERKT1_:
	.zero		1056


//--------------------- .nv.constant0._ZN2at6native54_GLOBAL__N__aa9a477a_21_UpSampleBilinear2d_cu_607db5e327upsample_gen2d_aa_out_frameIddNS0_18upsample_antialias20BicubicFilterFunctorEEEvT0_S5_NS_27GenericPackedTensorAccessorIKT_Lm4ENS_16DefaultPtrTraitsElEENS6_IS7_Lm4ES9_lEERKT1_ --------------------------
	.section	.nv.constant0._ZN2at6native54_GLOBAL__N__aa9a477a_21_UpSampleBilinear2d_cu_607db5e327upsample_gen2d_aa_out_frameIddNS0_18upsample_antialias20BicubicFilterFunctorEEEvT0_S5_NS_27GenericPackedTensorAccessorIKT_Lm4ENS_16DefaultPtrTraitsElEENS6_IS7_Lm4ES9_lEERKT1_,"a",@progbits
	.sectionflags	@""
	.align	4
.nv.constant0._ZN2at6native54_GLOBAL__N__aa9a477a_21_UpSampleBilinear2d_cu_607db5e327upsample_gen2d_aa_out_frameIddNS0_18upsample_antialias20BicubicFilterFunctorEEEvT0_S5_NS_27GenericPackedTensorAccessorIKT_Lm4ENS_16DefaultPtrTraitsElEENS6_IS7_Lm4ES9_lEERKT1_:
	.zero		1064


//--------------------- .nv.constant0._ZN2at6native54_GLOBAL__N__aa9a477a_21_UpSampleBilinear2d_cu_607db5e336upsample_gen2d_aa_backward_out_frameIN3c108BFloat16EfNS0_18upsample_antialias21BilinearFilterFunctorEEEvT0_S7_NS_27GenericPackedTensorAccessorIT_Lm4ENS_16DefaultPtrTraitsElEENS8_IKS9_Lm4ESA_lEERKT1_ --------------------------
	.section	.nv.constant0._ZN2at6native54_GLOBAL__N__aa9a477a_21_UpSampleBilinear2d_cu_607db5e336upsample_gen2d_aa_backward_out_frameIN3c108BFloat16EfNS0_18upsample_antialias21BilinearFilterFunctorEEEvT0_S7_NS_27GenericPackedTensorAccessorIT_Lm4ENS_16DefaultPtrTraitsElEENS8_IKS9_Lm4ESA_lEERKT1_,"a",@progbits
	.sectionflags	@""
	.align	4
.nv.constant0._ZN2at6native54_GLOBAL__N__aa9a477a_21_UpSampleBilinear2d_cu_607db5e336upsample_gen2d_aa_backward_out_frameIN3c108BFloat16EfNS0_18upsample_antialias21BilinearFilterFunctorEEEvT0_S7_NS_27GenericPackedTensorAccessorIT_Lm4ENS_16DefaultPtrTraitsElEENS8_IKS9_Lm4ESA_lEERKT1_:
	.zero		1056


//--------------------- .nv.constant0._ZN2at6native54_GLOBAL__N__aa9a477a_21_UpSampleBilinear2d_cu_607db5e336upsample_gen2d_aa_backward_out_frameIN3c104HalfEfNS0_18upsample_antialias21BilinearFilterFunctorEEEvT0_S7_NS_27GenericPackedTensorAccessorIT_Lm4ENS_16DefaultPtrTraitsElEENS8_IKS9_Lm4ESA_lEERKT1_ --------------------------
	.section	.nv.constant0._ZN2at6native54_GLOBAL__N__aa9a477a_21_UpSampleBilinear2d_cu_607db5e336upsample_gen2d_aa_backward_out_frameIN3c104HalfEfNS0_18upsample_antialias21BilinearFilterFunctorEEEvT0_S7_NS_27GenericPackedTensorAccessorIT_Lm4ENS_16DefaultPtrTraitsElEENS8_IKS9_Lm4ESA_lEERKT1_,"a",@progbits
	.sectionflags	@""
	.align	4
.nv.constant0._ZN2at6native54_GLOBAL__N__aa9a477a_21_UpSampleBilinear2d_cu_607db5e336upsample_gen2d_aa_backward_out_frameIN3c104HalfEfNS0_18upsample_antialias21BilinearFilterFunctorEEEvT0_S7_NS_27GenericPackedTensorAccessorIT_Lm4ENS_16DefaultPtrTraitsElEENS8_IKS9_Lm4ESA_lEERKT1_:
	.zero		1056


//--------------------- .nv.constant0._ZN2at6native54_GLOBAL__N__aa9a477a_21_UpSampleBilinear2d_cu_607db5e336upsample_gen2d_aa_backward_out_frameIffNS0_18upsample_antialias21BilinearFilterFunctorEEEvT0_S5_NS_27GenericPackedTensorAccessorIT_Lm4ENS_16DefaultPtrTraitsElEENS6_IKS7_Lm4ES8_lEERKT1_ --------------------------
	.section	.nv.constant0._ZN2at6native54_GLOBAL__N__aa9a477a_21_UpSampleBilinear2d_cu_607db5e336upsample_gen2d_aa_backward_out_frameIffNS0_18upsample_antialias21BilinearFilterFunctorEEEvT0_S5_NS_27GenericPackedTensorAccessorIT_Lm4ENS_16DefaultPtrTraitsElEENS6_IKS7_Lm4ES8_lEERKT1_,"a",@progbits
	.sectionflags	@""
	.align	4
.nv.constant0._ZN2at6native54_GLOBAL__N__aa9a477a_21_UpSampleBilinear2d_cu_607db5e336upsample_gen2d_aa_backward_out_frameIffNS0_18upsample_antialias21BilinearFilterFunctorEEEvT0_S5_NS_27GenericPackedTensorAccessorIT_Lm4ENS_16DefaultPtrTraitsElEENS6_IKS7_Lm4ES8_lEERKT1_:
	.zero		1056


//--------------------- .nv.constant0._ZN2at6native54_GLOBAL__N__aa9a477a_21_UpSampleBilinear2d_cu_607db5e336upsample_gen2d_aa_backward_out_frameIddNS0_18upsample_antialias21BilinearFilterFunctorEEEvT0_S5_NS_27GenericPackedTensorAccessorIT_Lm4ENS_16DefaultPtrTraitsElEENS6_IKS7_Lm4ES8_lEERKT1_ --------------------------
	.section	.nv.constant0._ZN2at6native54_GLOBAL__N__aa9a477a_21_UpSampleBilinear2d_cu_607db5e336upsample_gen2d_aa_backward_out_frameIddNS0_18upsample_antialias21BilinearFilterFunctorEEEvT0_S5_NS_27GenericPackedTensorAccessorIT_Lm4ENS_16DefaultPtrTraitsElEENS6_IKS7_Lm4ES8_lEERKT1_,"a",@progbits
	.sectionflags	@""
	.align	4
.nv.constant0._ZN2at6native54_GLOBAL__N__aa9a477a_21_UpSampleBilinear2d_cu_607db5e336upsample_gen2d_aa_backward_out_frameIddNS0_18upsample_antialias21BilinearFilterFunctorEEEvT0_S5_NS_27GenericPackedTensorAccessorIT_Lm4ENS_16DefaultPtrTraitsElEENS6_IKS7_Lm4ES8_lEERKT1_:
	.zero		1064


//--------------------- .nv.constant0._ZN2at6native54_GLOBAL__N__aa9a477a_21_UpSampleBilinear2d_cu_607db5e327upsample_gen2d_aa_out_frameIN3c108BFloat16EfNS0_18upsample_antialias21BilinearFilterFunctorEEEvT0_S7_NS_27GenericPackedTensorAccessorIKT_Lm4ENS_16DefaultPtrTraitsElEENS8_IS9_Lm4ESB_lEERKT1_ --------------------------
	.section	.nv.constant0._ZN2at6native54_GLOBAL__N__aa9a477a_21_UpSampleBilinear2d_cu_607db5e327upsample_gen2d_aa_out_frameIN3c108BFloat16EfNS0_18upsample_antialias21BilinearFilterFunctorEEEvT0_S7_NS_27GenericPackedTensorAccessorIKT_Lm4ENS_16DefaultPtrTraitsElEENS8_IS9_Lm4ESB_lEERKT1_,"a",@progbits
	.sectionflags	@""
	.align	4
.nv.constant0._ZN2at6native54_GLOBAL__N__aa9a477a_21_UpSampleBilinear2d_cu_607db5e327upsample_gen2d_aa_out_frameIN3c108BFloat16EfNS0_18upsample_antialias21BilinearFilterFunctorEEEvT0_S7_NS_27GenericPackedTensorAccessorIKT_Lm4ENS_16DefaultPtrTraitsElEENS8_IS9_Lm4ESB_lEERKT1_:
	.zero		1056


//--------------------- .nv.constant0._ZN2at6native54_GLOBAL__N__aa9a477a_21_UpSampleBilinear2d_cu_607db5e327upsample_gen2d_aa_out_frameIN3c104HalfEfNS0_18upsample_antialias21BilinearFilterFunctorEEEvT0_S7_NS_27GenericPackedTensorAccessorIKT_Lm4ENS_16DefaultPtrTraitsElEENS8_IS9_Lm4ESB_lEERKT1_ --------------------------
	.section	.nv.constant0._ZN2at6native54_GLOBAL__N__aa9a477a_21_UpSampleBilinear2d_cu_607db5e327upsample_gen2d_aa_out_frameIN3c104HalfEfNS0_18upsample_antialias21BilinearFilterFunctorEEEvT0_S7_NS_27GenericPackedTensorAccessorIKT_Lm4ENS_16DefaultPtrTraitsElEENS8_IS9_Lm4ESB_lEERKT1_,"a",@progbits
	.sectionflags	@""
	.align	4
.nv.constant0._ZN2at6native54_GLOBAL__N__aa9a477a_21_UpSampleBilinear2d_cu_607db5e327upsample_gen2d_aa_out_frameIN3c104HalfEfNS0_18upsample_antialias21BilinearFilterFunctorEEEvT0_S7_NS_27GenericPackedTensorAccessorIKT_Lm4ENS_16DefaultPtrTraitsElEENS8_IS9_Lm4ESB_lEERKT1_:
	.zero		1056


//--------------------- .nv.constant0._ZN2at6native54_GLOBAL__N__aa9a477a_21_UpSampleBilinear2d_cu_607db5e327upsample_gen2d_aa_out_frameIffNS0_18upsample_antialias21BilinearFilterFunctorEEEvT0_S5_NS_27GenericPackedTensorAccessorIKT_Lm4ENS_16DefaultPtrTraitsElEENS6_IS7_Lm4ES9_lEERKT1_ --------------------------
	.section	.nv.constant0._ZN2at6native54_GLOBAL__N__aa9a477a_21_UpSampleBilinear2d_cu_607db5e327upsample_gen2d_aa_out_frameIffNS0_18upsample_antialias21BilinearFilterFunctorEEEvT0_S5_NS_27GenericPackedTensorAccessorIKT_Lm4ENS_16DefaultPtrTraitsElEENS6_IS7_Lm4ES9_lEERKT1_,"a",@progbits
	.sectionflags	@""
	.align	4
.nv.constant0._ZN2at6native54_GLOBAL__N__aa9a477a_21_UpSampleBilinear2d_cu_607db5e327upsample_gen2d_aa_out_frameIffNS0_18upsample_antialias21BilinearFilterFunctorEEEvT0_S5_NS_27GenericPackedTensorAccessorIKT_Lm4ENS_16DefaultPtrTraitsElEENS6_IS7_Lm4ES9_lEERKT1_:
	.zero		1056


//--------------------- .nv.constant0._ZN2at6native54_GLOBAL__N__aa9a477a_21_UpSampleBilinear2d_cu_607db5e327upsample_gen2d_aa_out_frameIddNS0_18upsample_antialias21BilinearFilterFunctorEEEvT0_S5_NS_27GenericPackedTensorAccessorIKT_Lm4ENS_16DefaultPtrTraitsElEENS6_IS7_Lm4ES9_lEERKT1_ --------------------------
	.section	.nv.constant0._ZN2at6native54_GLOBAL__N__aa9a477a_21_UpSampleBilinear2d_cu_607db5e327upsample_gen2d_aa_out_frameIddNS0_18upsample_antialias21BilinearFilterFunctorEEEvT0_S5_NS_27GenericPackedTensorAccessorIKT_Lm4ENS_16DefaultPtrTraitsElEENS6_IS7_Lm4ES9_lEERKT1_,"a",@progbits
	.sectionflags	@""
	.align	4
.nv.constant0._ZN2at6native54_GLOBAL__N__aa9a477a_21_UpSampleBilinear2d_cu_607db5e327upsample_gen2d_aa_out_frameIddNS0_18upsample_antialias21BilinearFilterFunctorEEEvT0_S5_NS_27GenericPackedTensorAccessorIKT_Lm4ENS_16DefaultPtrTraitsElEENS6_IS7_Lm4ES9_lEERKT1_:
	.zero		1064


//--------------------- .nv.constant0._ZN2at6native54_GLOBAL__N__aa9a477a_21_UpSampleBilinear2d_cu_607db5e338upsample_bilinear2d_backward_out_frameIN3c108BFloat16EfEEvmiiiiT0_S5_bPT_PKS6_ --------------------------
	.section	.nv.constant0._ZN2at6native54_GLOBAL__N__aa9a477a_21_UpSampleBilinear2d_cu_607db5e338upsample_bilinear2d_backward_out_frameIN3c108BFloat16EfEEvmiiiiT0_S5_bPT_PKS6_,"a",@progbits
	.sectionflags	@""
	.align	4
.nv.constant0._ZN2at6native54_GLOBAL__N__aa9a477a_21_UpSampleBilinear2d_cu_607db5e338upsample_bilinear2d_backward_out_frameIN3c108BFloat16EfEEvmiiiiT0_S5_bPT_PKS6_:
	.zero		952


//--------------------- .nv.constant0._ZN2at6native54_GLOBAL__N__aa9a477a_21_UpSampleBilinear2d_cu_607db5e343upsample_bilinear2d_backward_nhwc_out_frameIN3c108BFloat16EfEEviiiiT0_S5_bPT_PKS6_imm --------------------------
	.section	.nv.constant0._ZN2at6native54_GLOBAL__N__aa9a477a_21_UpSampleBilinear2d_cu_607db5e343upsample_bilinear2d_backward_nhwc_out_frameIN3c108BFloat16EfEEviiiiT0_S5_bPT_PKS6_imm,"a",@progbits
	.sectionflags	@""
	.align	4
.nv.constant0._ZN2at6native54_GLOBAL__N__aa9a477a_21_UpSampleBilinear2d_cu_607db5e343upsample_bilinear2d_backward_nhwc_out_frameIN3c108BFloat16EfEEviiiiT0_S5_bPT_PKS6_imm:
	.zero		968


//--------------------- .nv.constant0._ZN2at6native54_GLOBAL__N__aa9a477a_21_UpSampleBilinear2d_cu_607db5e338upsample_bilinear2d_backward_out_frameIN3c104HalfEfEEvmiiiiT0_S5_bPT_PKS6_ --------------------------
	.section	.nv.constant0._ZN2at6native54_GLOBAL__N__aa9a477a_21_UpSampleBilinear2d_cu_607db5e338upsample_bilinear2d_backward_out_frameIN3c104HalfEfEEvmiiiiT0_S5_bPT_PKS6_,"a",@progbits
	.sectionflags	@""
	.align	4
.nv.constant0._ZN2at6native54_GLOBAL__N__aa9a477a_21_UpSampleBilinear2d_cu_607db5e338upsample_bilinear2d_backward_out_frameIN3c104HalfEfEEvmiiiiT0_S5_bPT_PKS6_:
	.zero		952


//--------------------- .nv.constant0._ZN2at6native54_GLOBAL__N__aa9a477a_21_UpSampleBilinear2d_cu_607db5e343upsample_bilinear2d_backward_nhwc_out_frameIN3c104HalfEfEEviiiiT0_S5_bPT_PKS6_imm --------------------------
	.section	.nv.constant0._ZN2at6native54_GLOBAL__N__aa9a477a_21_UpSampleBilinear2d_cu_607db5e343upsample_bilinear2d_backward_nhwc_out_frameIN3c104HalfEfEEviiiiT0_S5_bPT_PKS6_imm,"a",@progbits
	.sectionflags	@""
	.align	4
.nv.constant0._ZN2at6native54_GLOBAL__N__aa9a477a_21_UpSampleBilinear2d_cu_607db5e343upsample_bilinear2d_backward_nhwc_out_frameIN3c104HalfEfEEviiiiT0_S5_bPT_PKS6_imm:
	.zero		968


//--------------------- .nv.constant0._ZN2at6native54_GLOBAL__N__aa9a477a_21_UpSampleBilinear2d_cu_607db5e338upsample_bilinear2d_backward_out_frameIffEEvmiiiiT0_S3_bPT_PKS4_ --------------------------
	.section	.nv.constant0._ZN2at6native54_GLOBAL__N__aa9a477a_21_UpSampleBilinear2d_cu_607db5e338upsample_bilinear2d_backward_out_frameIffEEvmiiiiT0_S3_bPT_PKS4_,"a",@progbits
	.sectionflags	@""
	.align	4
.nv.constant0._ZN2at6native54_GLOBAL__N__aa9a477a_21_UpSampleBilinear2d_cu_607db5e338upsample_bilinear2d_backward_out_frameIffEEvmiiiiT0_S3_bPT_PKS4_:
	.zero		952


//--------------------- .nv.constant0._ZN2at6native54_GLOBAL__N__aa9a477a_21_UpSampleBilinear2d_cu_607db5e343upsample_bilinear2d_backward_nhwc_out_frameIffEEviiiiT0_S3_bPT_PKS4_imm --------------------------
	.section	.nv.constant0._ZN2at6native54_GLOBAL__N__aa9a477a_21_UpSampleBilinear2d_cu_607db5e343upsample_bilinear2d_backward_nhwc_out_frameIffEEviiiiT0_S3_bPT_PKS4_imm,"a",@progbits
	.sectionflags	@""
	.align	4
.nv.constant0._ZN2at6native54_GLOBAL__N__aa9a477a_21_UpSampleBilinear2d_cu_607db5e343upsample_bilinear2d_backward_nhwc_out_frameIffEEviiiiT0_S3_bPT_PKS4_imm:
	.zero		968


//--------------------- .nv.constant0._ZN2at6native54_GLOBAL__N__aa9a477a_21_UpSampleBilinear2d_cu_607db5e338upsample_bilinear2d_backward_out_frameIddEEvmiiiiT0_S3_bPT_PKS4_ --------------------------
	.section	.nv.constant0._ZN2at6native54_GLOBAL__N__aa9a477a_21_UpSampleBilinear2d_cu_607db5e338upsample_bilinear2d_backward_out_frameIddEEvmiiiiT0_S3_bPT_PKS4_,"a",@progbits
	.sectionflags	@""
	.align	4
.nv.constant0._ZN2at6native54_GLOBAL__N__aa9a477a_21_UpSampleBilinear2d_cu_607db5e338upsample_bilinear2d_backward_out_frameIddEEvmiiiiT0_S3_bPT_PKS4_:
	.zero		960


//--------------------- .nv.constant0._ZN2at6native54_GLOBAL__N__aa9a477a_21_UpSampleBilinear2d_cu_607db5e343upsample_bilinear2d_backward_nhwc_out_frameIddEEviiiiT0_S3_bPT_PKS4_imm --------------------------
	.section	.nv.constant0._ZN2at6native54_GLOBAL__N__aa9a477a_21_UpSampleBilinear2d_cu_607db5e343upsample_bilinear2d_backward_nhwc_out_frameIddEEviiiiT0_S3_bPT_PKS4_imm,"a",@progbits
	.sectionflags	@""
	.align	4
.nv.constant0._ZN2at6native54_GLOBAL__N__aa9a477a_21_UpSampleBilinear2d_cu_607db5e343upsample_bilinear2d_backward_nhwc_out_frameIddEEviiiiT0_S3_bPT_PKS4_imm:
	.zero		976


//--------------------- .nv.constant0._ZN2at6native54_GLOBAL__N__aa9a477a_21_UpSampleBilinear2d_cu_607db5e329upsample_bilinear2d_out_frameIN3c108BFloat16EfEEviT0_S5_bNS_27GenericPackedTensorAccessorIKT_Lm4ENS_16DefaultPtrTraitsElEENS6_IS7_Lm4ES9_lEE --------------------------
	.section	.nv.constant0._ZN2at6native54_GLOBAL__N__aa9a477a_21_UpSampleBilinear2d_cu_607db5e329upsample_bilinear2d_out_frameIN3c108BFloat16EfEEviT0_S5_bNS_27GenericPackedTensorAccessorIKT_Lm4ENS_16DefaultPtrTraitsElEENS6_IS7_Lm4ES9_lEE,"a",@progbits
	.sectionflags	@""
	.align	4
.nv.constant0._ZN2at6native54_GLOBAL__N__aa9a477a_21_UpSampleBilinear2d_cu_607db5e329upsample_bilinear2d_out_frameIN3c108BFloat16EfEEviT0_S5_bNS_27GenericPackedTensorAccessorIKT_Lm4ENS_16DefaultPtrTraitsElEENS6_IS7_Lm4ES9_lEE:
	.zero		1056


//--------------------- .nv.constant0._ZN2at6native54_GLOBAL__N__aa9a477a_21_UpSampleBilinear2d_cu_607db5e334upsample_bilinear2d_nhwc_out_frameIN3c108BFloat16EfEEvT0_S5_biiiiiPKT_PS6_i --------------------------
	.section	.nv.constant0._ZN2at6native54_GLOBAL__N__aa9a477a_21_UpSampleBilinear2d_cu_607db5e334upsample_bilinear2d_nhwc_out_frameIN3c108BFloat16EfEEvT0_S5_biiiiiPKT_PS6_i,"a",@progbits
	.sectionflags	@""
	.align	4
.nv.constant0._ZN2at6native54_GLOBAL__N__aa9a477a_21_UpSampleBilinear2d_cu_607db5e334upsample_bilinear2d_nhwc_out_frameIN3c108BFloat16EfEEvT0_S5_biiiiiPKT_PS6_i:
	.zero		948


//--------------------- .nv.constant0._ZN2at6native54_GLOBAL__N__aa9a477a_21_UpSampleBilinear2d_cu_607db5e329upsample_bilinear2d_out_frameIN3c104HalfEfEEviT0_S5_bNS_27GenericPackedTensorAccessorIKT_Lm4ENS_16DefaultPtrTraitsElEENS6_IS7_Lm4ES9_lEE --------------------------
	.section	.nv.constant0._ZN2at6native54_GLOBAL__N__aa9a477a_21_UpSampleBilinear2d_cu_607db5e329upsample_bilinear2d_out_frameIN3c104HalfEfEEviT0_S5_bNS_27GenericPackedTensorAccessorIKT_Lm4ENS_16DefaultPtrTraitsElEENS6_IS7_Lm4ES9_lEE,"a",@progbits
	.sectionflags	@""
	.align	4
.nv.constant0._ZN2at6native54_GLOBAL__N__aa9a477a_21_UpSampleBilinear2d_cu_607db5e329upsample_bilinear2d_out_frameIN3c104HalfEfEEviT0_S5_bNS_27GenericPackedTensorAccessorIKT_Lm4ENS_16DefaultPtrTraitsElEENS6_IS7_Lm4ES9_lEE:
	.zero		1056


//--------------------- .nv.constant0._ZN2at6native54_GLOBAL__N__aa9a477a_21_UpSampleBilinear2d_cu_607db5e334upsample_bilinear2d_nhwc_out_frameIN3c104HalfEfEEvT0_S5_biiiiiPKT_PS6_i --------------------------
	.section	.nv.constant0._ZN2at6native54_GLOBAL__N__aa9a477a_21_UpSampleBilinear2d_cu_607db5e334upsample_bilinear2d_nhwc_out_frameIN3c104HalfEfEEvT0_S5_biiiiiPKT_PS6_i,"a",@progbits
	.sectionflags	@""
	.align	4
.nv.constant0._ZN2at6native54_GLOBAL__N__aa9a477a_21_UpSampleBilinear2d_cu_607db5e334upsample_bilinear2d_nhwc_out_frameIN3c104HalfEfEEvT0_S5_biiiiiPKT_PS6_i:
	.zero		948


//--------------------- .nv.constant0._ZN2at6native54_GLOBAL__N__aa9a477a_21_UpSampleBilinear2d_cu_607db5e329upsample_bilinear2d_out_frameIffEEviT0_S3_bNS_27GenericPackedTensorAccessorIKT_Lm4ENS_16DefaultPtrTraitsElEENS4_IS5_Lm4ES7_lEE --------------------------
	.section	.nv.constant0._ZN2at6native54_GLOBAL__N__aa9a477a_21_UpSampleBilinear2d_cu_607db5e329upsample_bilinear2d_out_frameIffEEviT0_S3_bNS_27GenericPackedTensorAccessorIKT_Lm4ENS_16DefaultPtrTraitsElEENS4_IS5_Lm4ES7_lEE,"a",@progbits
	.sectionflags	@""
	.align	4
.nv.constant0._ZN2at6native54_GLOBAL__N__aa9a477a_21_UpSampleBilinear2d_cu_607db5e329upsample_bilinear2d_out_frameIffEEviT0_S3_bNS_27GenericPackedTensorAccessorIKT_Lm4ENS_16DefaultPtrTraitsElEENS4_IS5_Lm4ES7_lEE:
	.zero		1056


//--------------------- .nv.constant0._ZN2at6native54_GLOBAL__N__aa9a477a_21_UpSampleBilinear2d_cu_607db5e334upsample_bilinear2d_nhwc_out_frameIffEEvT0_S3_biiiiiPKT_PS4_i --------------------------
	.section	.nv.constant0._ZN2at6native54_GLOBAL__N__aa9a477a_21_UpSampleBilinear2d_cu_607db5e334upsample_bilinear2d_nhwc_out_frameIffEEvT0_S3_biiiiiPKT_PS4_i,"a",@progbits
	.sectionflags	@""
	.align	4
.nv.constant0._ZN2at6native54_GLOBAL__N__aa9a477a_21_UpSampleBilinear2d_cu_607db5e334upsample_bilinear2d_nhwc_out_frameIffEEvT0_S3_biiiiiPKT_PS4_i:
	.zero		948


//--------------------- .nv.constant0._ZN2at6native54_GLOBAL__N__aa9a477a_21_UpSampleBilinear2d_cu_607db5e329upsample_bilinear2d_out_frameIddEEviT0_S3_bNS_27GenericPackedTensorAccessorIKT_Lm4ENS_16DefaultPtrTraitsElEENS4_IS5_Lm4ES7_lEE --------------------------
	.section	.nv.constant0._ZN2at6native54_GLOBAL__N__aa9a477a_21_UpSampleBilinear2d_cu_607db5e329upsample_bilinear2d_out_frameIddEEviT0_S3_bNS_27GenericPackedTensorAccessorIKT_Lm4ENS_16DefaultPtrTraitsElEENS4_IS5_Lm4ES7_lEE,"a",@progbits
	.sectionflags	@""
	.align	4
.nv.constant0._ZN2at6native54_GLOBAL__N__aa9a477a_21_UpSampleBilinear2d_cu_607db5e329upsample_bilinear2d_out_frameIddEEviT0_S3_bNS_27GenericPackedTensorAccessorIKT_Lm4ENS_16DefaultPtrTraitsElEENS4_IS5_Lm4ES7_lEE:
	.zero		1072


//--------------------- .nv.constant0._ZN2at6native54_GLOBAL__N__aa9a477a_21_UpSampleBilinear2d_cu_607db5e334upsample_bilinear2d_nhwc_out_frameIddEEvT0_S3_biiiiiPKT_PS4_i --------------------------
	.section	.nv.constant0._ZN2at6native54_GLOBAL__N__aa9a477a_21_UpSampleBilinear2d_cu_607db5e334upsample_bilinear2d_nhwc_out_frameIddEEvT0_S3_biiiiiPKT_PS4_i,"a",@progbits
	.sectionflags	@""
	.align	4
.nv.constant0._ZN2at6native54_GLOBAL__N__aa9a477a_21_UpSampleBilinear2d_cu_607db5e334upsample_bilinear2d_nhwc_out_frameIddEEvT0_S3_biiiiiPKT_PS4_i:
	.zero		956


//--------------------- SYMBOLS --------------------------

	.type		.nv.reservedSmem.offset0,@object
	.size		.nv.reservedSmem.offset0,0x4
	.type		.nv.reservedSmem.cap,@object
	.size		.nv.reservedSmem.cap,0x4
